//
// Generated by NVIDIA NVVM Compiler
//
// Compiler Build ID: CL-36424714
// Cuda compilation tools, release 13.0, V13.0.88
// Based on NVVM 20.0.0
//

.version 9.0
.target sm_100
.address_size 64

	// .globl	_Z12renderKernelPhiif
.global .align 4 .b8 __cudart_i2opi_f[24] = {65, 144, 67, 60, 153, 149, 98, 219, 192, 221, 52, 245, 209, 87, 39, 252, 41, 21, 68, 78, 110, 131, 249, 162};

.visible .entry _Z12renderKernelPhiif(
	.param .u64 .ptr .align 1 _Z12renderKernelPhiif_param_0,
	.param .u32 _Z12renderKernelPhiif_param_1,
	.param .u32 _Z12renderKernelPhiif_param_2,
	.param .f32 _Z12renderKernelPhiif_param_3
)
{
	.local .align 4 .b8 	__local_depot0[28];
	.reg .b64 	%SP;
	.reg .b64 	%SPL;
	.reg .pred 	%p<627>;
	.reg .b16 	%rs<10>;
	.reg .b32 	%r<3045>;
	.reg .b32 	%f<2339>;
	.reg .b64 	%rd<1301>;
	.reg .b64 	%fd<153>;

	mov.u64 	%SPL, __local_depot0;
	ld.param.u32 	%r1069, [_Z12renderKernelPhiif_param_1];
	ld.param.u32 	%r1071, [_Z12renderKernelPhiif_param_2];
	add.u64 	%rd1, %SPL, 0;
	add.u64 	%rd2, %SPL, 0;
	add.u64 	%rd3, %SPL, 0;
	add.u64 	%rd4, %SPL, 0;
	add.u64 	%rd5, %SPL, 0;
	add.u64 	%rd6, %SPL, 0;
	add.u64 	%rd7, %SPL, 0;
	add.u64 	%rd8, %SPL, 0;
	add.u64 	%rd9, %SPL, 0;
	add.u64 	%rd10, %SPL, 0;
	add.u64 	%rd11, %SPL, 0;
	add.u64 	%rd12, %SPL, 0;
	add.u64 	%rd13, %SPL, 0;
	add.u64 	%rd14, %SPL, 0;
	add.u64 	%rd15, %SPL, 0;
	add.u64 	%rd16, %SPL, 0;
	add.u64 	%rd17, %SPL, 0;
	add.u64 	%rd18, %SPL, 0;
	add.u64 	%rd19, %SPL, 0;
	add.u64 	%rd20, %SPL, 0;
	add.u64 	%rd21, %SPL, 0;
	add.u64 	%rd22, %SPL, 0;
	add.u64 	%rd23, %SPL, 0;
	add.u64 	%rd24, %SPL, 0;
	add.u64 	%rd25, %SPL, 0;
	add.u64 	%rd26, %SPL, 0;
	add.u64 	%rd27, %SPL, 0;
	add.u64 	%rd28, %SPL, 0;
	add.u64 	%rd29, %SPL, 0;
	add.u64 	%rd30, %SPL, 0;
	add.u64 	%rd31, %SPL, 0;
	add.u64 	%rd32, %SPL, 0;
	add.u64 	%rd33, %SPL, 0;
	add.u64 	%rd34, %SPL, 0;
	add.u64 	%rd35, %SPL, 0;
	add.u64 	%rd36, %SPL, 0;
	add.u64 	%rd37, %SPL, 0;
	add.u64 	%rd38, %SPL, 0;
	add.u64 	%rd39, %SPL, 0;
	add.u64 	%rd40, %SPL, 0;
	add.u64 	%rd41, %SPL, 0;
	add.u64 	%rd42, %SPL, 0;
	add.u64 	%rd43, %SPL, 0;
	add.u64 	%rd44, %SPL, 0;
	add.u64 	%rd45, %SPL, 0;
	add.u64 	%rd46, %SPL, 0;
	add.u64 	%rd47, %SPL, 0;
	add.u64 	%rd48, %SPL, 0;
	add.u64 	%rd49, %SPL, 0;
	add.u64 	%rd50, %SPL, 0;
	add.u64 	%rd51, %SPL, 0;
	add.u64 	%rd52, %SPL, 0;
	add.u64 	%rd53, %SPL, 0;
	add.u64 	%rd54, %SPL, 0;
	add.u64 	%rd55, %SPL, 0;
	add.u64 	%rd56, %SPL, 0;
	add.u64 	%rd57, %SPL, 0;
	add.u64 	%rd58, %SPL, 0;
	add.u64 	%rd59, %SPL, 0;
	add.u64 	%rd60, %SPL, 0;
	add.u64 	%rd61, %SPL, 0;
	add.u64 	%rd62, %SPL, 0;
	add.u64 	%rd63, %SPL, 0;
	add.u64 	%rd64, %SPL, 0;
	add.u64 	%rd65, %SPL, 0;
	add.u64 	%rd66, %SPL, 0;
	add.u64 	%rd67, %SPL, 0;
	add.u64 	%rd68, %SPL, 0;
	add.u64 	%rd69, %SPL, 0;
	add.u64 	%rd70, %SPL, 0;
	add.u64 	%rd71, %SPL, 0;
	add.u64 	%rd72, %SPL, 0;
	add.u64 	%rd73, %SPL, 0;
	add.u64 	%rd74, %SPL, 0;
	add.u64 	%rd75, %SPL, 0;
	add.u64 	%rd76, %SPL, 0;
	mov.u32 	%r1072, %ctaid.x;
	mov.u32 	%r1073, %ntid.x;
	mov.u32 	%r1074, %tid.x;
	mad.lo.s32 	%r1, %r1072, %r1073, %r1074;
	mov.u32 	%r1075, %ctaid.y;
	mov.u32 	%r1076, %ntid.y;
	mov.u32 	%r1077, %tid.y;
	mad.lo.s32 	%r1078, %r1075, %r1076, %r1077;
	setp.ge.s32 	%p1, %r1, %r1069;
	setp.ge.s32 	%p2, %r1078, %r1071;
	or.pred  	%p3, %p1, %p2;
	@%p3 bra 	$L__BB0_622;
	ld.param.u32 	%r2738, [_Z12renderKernelPhiif_param_1];
	cvt.rn.f32.s32 	%f564, %r1;
	add.f32 	%f565, %f564, %f564;
	cvt.rn.f32.s32 	%f566, %r2738;
	div.rn.f32 	%f567, %f565, %f566;
	add.f32 	%f568, %f567, 0fBF800000;
	cvt.rn.f32.u32 	%f569, %r1078;
	add.f32 	%f570, %f569, %f569;
	cvt.rn.f32.u32 	%f571, %r1071;
	div.rn.f32 	%f572, %f570, %f571;
	add.f32 	%f1, %f572, 0fBF800000;
	div.rn.f32 	%f573, %f566, %f571;
	mul.f32 	%f574, %f568, %f573;
	mul.f32 	%f2, %f574, 0f3FCCCCCD;
	mul.f32 	%f575, %f2, %f2;
	fma.rn.f32 	%f576, %f1, %f1, %f575;
	add.f32 	%f577, %f576, 0f40100000;
	sqrt.rn.f32 	%f3, %f577;
	setp.leu.f32 	%p4, %f3, 0f00000000;
	mov.f32 	%f2254, 0f00000000;
	mov.f32 	%f2255, %f2254;
	mov.f32 	%f2256, %f2254;
	@%p4 bra 	$L__BB0_3;
	neg.f32 	%f578, %f1;
	rcp.rn.f32 	%f579, %f3;
	mul.f32 	%f2256, %f2, %f579;
	mul.f32 	%f2255, %f579, %f578;
	mul.f32 	%f2254, %f579, 0fBFC00000;
$L__BB0_3:
	ld.param.f32 	%f2253, [_Z12renderKernelPhiif_param_3];
	add.f32 	%f10, %f2253, %f2253;
	mov.f32 	%f2259, 0fC0000000;
	mov.f32 	%f2258, 0f40800000;
	mov.f32 	%f2257, 0f00000000;
	mov.b16 	%rs9, 0;
	mov.b32 	%r2740, 0;
	mov.u64 	%rd1210, __cudart_i2opi_f;
	mov.f32 	%f2260, %f2257;
$L__BB0_4:
	mul.f32 	%f583, %f2259, %f2259;
	fma.rn.f32 	%f584, %f2260, %f2260, %f583;
	fma.rn.f32 	%f585, %f2258, %f2258, %f584;
	sqrt.rn.f32 	%f15, %f585;
	mov.f32 	%f586, 0f00000000;
	sub.f32 	%f587, %f586, %f2260;
	fma.rn.f32 	%f588, %f2259, 0fBF000000, 0fBF800000;
	sub.f32 	%f589, %f586, %f2258;
	mul.f32 	%f590, %f588, %f588;
	fma.rn.f32 	%f591, %f587, %f587, %f590;
	fma.rn.f32 	%f592, %f589, %f589, %f591;
	sqrt.rn.f32 	%f16, %f592;
	add.f32 	%f593, %f2260, 0f00000000;
	add.f32 	%f594, %f10, %f2259;
	add.f32 	%f595, %f2258, 0f00000000;
	cvt.rmi.f32.f32 	%f596, %f593;
	cvt.rmi.f32.f32 	%f597, %f594;
	cvt.rmi.f32.f32 	%f598, %f595;
	fma.rn.f32 	%f599, %f597, 0f42640000, %f596;
	fma.rn.f32 	%f17, %f598, 0f41A80000, %f599;
	add.f32 	%f18, %f17, 0f42640000;
	add.f32 	%f19, %f17, 0f41A80000;
	add.f32 	%f20, %f17, 0f429C0000;
	sub.f32 	%f600, %f593, %f596;
	sub.f32 	%f601, %f594, %f597;
	sub.f32 	%f602, %f595, %f598;
	mul.f32 	%f21, %f600, 0f40490FDB;
	mul.f32 	%f22, %f601, 0f40490FDB;
	mul.f32 	%f23, %f602, 0f40490FDB;
	mul.f32 	%f603, %f21, 0f3F22F983;
	cvt.rni.s32.f32 	%r2744, %f603;
	cvt.rn.f32.s32 	%f604, %r2744;
	fma.rn.f32 	%f605, %f604, 0fBFC90FDA, %f21;
	fma.rn.f32 	%f606, %f604, 0fB3A22168, %f605;
	fma.rn.f32 	%f2261, %f604, 0fA7C234C5, %f606;
	abs.f32 	%f25, %f21;
	setp.ltu.f32 	%p5, %f25, 0f47CE4780;
	@%p5 bra 	$L__BB0_12;
	setp.neu.f32 	%p6, %f25, 0f7F800000;
	@%p6 bra 	$L__BB0_7;
	mov.f32 	%f609, 0f00000000;
	mul.rn.f32 	%f2261, %f21, %f609;
	mov.b32 	%r2744, 0;
	bra.uni 	$L__BB0_12;
$L__BB0_7:
	mov.b32 	%r5, %f21;
	shl.b32 	%r1081, %r5, 8;
	or.b32  	%r6, %r1081, -2147483648;
	mov.b64 	%rd1225, 0;
	mov.b32 	%r2741, 0;
	mov.u64 	%rd1223, __cudart_i2opi_f;
	mov.u64 	%rd1224, %rd76;
$L__BB0_8:
	.pragma "nounroll";
	ld.global.nc.u32 	%r1082, [%rd1223];
	mad.wide.u32 	%rd388, %r1082, %r6, %rd1225;
	shr.u64 	%rd1225, %rd388, 32;
	st.local.u32 	[%rd1224], %rd388;
	add.s32 	%r2741, %r2741, 1;
	add.s64 	%rd1224, %rd1224, 4;
	add.s64 	%rd1223, %rd1223, 4;
	setp.ne.s32 	%p7, %r2741, 6;
	@%p7 bra 	$L__BB0_8;
	shr.u32 	%r1083, %r5, 23;
	st.local.u32 	[%rd76+24], %rd1225;
	and.b32  	%r9, %r1083, 31;
	and.b32  	%r1084, %r1083, 224;
	add.s32 	%r1085, %r1084, -128;
	shr.u32 	%r1086, %r1085, 5;
	mul.wide.u32 	%rd389, %r1086, 4;
	sub.s64 	%rd83, %rd76, %rd389;
	ld.local.u32 	%r2742, [%rd83+24];
	ld.local.u32 	%r2743, [%rd83+20];
	setp.eq.s32 	%p8, %r9, 0;
	@%p8 bra 	$L__BB0_11;
	shf.l.wrap.b32 	%r2742, %r2743, %r2742, %r9;
	ld.local.u32 	%r1087, [%rd83+16];
	shf.l.wrap.b32 	%r2743, %r1087, %r2743, %r9;
$L__BB0_11:
	shr.u32 	%r1088, %r2742, 30;
	shf.l.wrap.b32 	%r1089, %r2743, %r2742, 2;
	shl.b32 	%r1090, %r2743, 2;
	shr.u32 	%r1091, %r1089, 31;
	add.s32 	%r1092, %r1091, %r1088;
	neg.s32 	%r1093, %r1092;
	setp.lt.s32 	%p9, %r5, 0;
	selp.b32 	%r2744, %r1093, %r1092, %p9;
	xor.b32  	%r1094, %r1089, %r5;
	shr.s32 	%r1095, %r1089, 31;
	xor.b32  	%r1096, %r1095, %r1089;
	xor.b32  	%r1097, %r1095, %r1090;
	cvt.u64.u32 	%rd390, %r1096;
	shl.b64 	%rd391, %rd390, 32;
	cvt.u64.u32 	%rd392, %r1097;
	or.b64  	%rd393, %rd391, %rd392;
	cvt.rn.f64.s64 	%fd1, %rd393;
	mul.f64 	%fd2, %fd1, 0d3BF921FB54442D19;
	cvt.rn.f32.f64 	%f607, %fd2;
	neg.f32 	%f608, %f607;
	setp.lt.s32 	%p10, %r1094, 0;
	selp.f32 	%f2261, %f608, %f607, %p10;
$L__BB0_12:
	add.s32 	%r1099, %r2744, 1;
	mul.rn.f32 	%f610, %f2261, %f2261;
	and.b32  	%r1100, %r2744, 1;
	setp.eq.b32 	%p11, %r1100, 1;
	selp.f32 	%f611, %f2261, 0f3F800000, %p11;
	fma.rn.f32 	%f612, %f610, %f611, 0f00000000;
	fma.rn.f32 	%f613, %f610, 0f37CBAC00, 0fBAB607ED;
	selp.f32 	%f614, 0fB94D4153, %f613, %p11;
	selp.f32 	%f615, 0f3C0885E4, 0f3D2AAABB, %p11;
	fma.rn.f32 	%f616, %f614, %f610, %f615;
	selp.f32 	%f617, 0fBE2AAAA8, 0fBEFFFFFF, %p11;
	fma.rn.f32 	%f618, %f616, %f610, %f617;
	fma.rn.f32 	%f619, %f618, %f612, %f611;
	and.b32  	%r1101, %r1099, 2;
	setp.eq.s32 	%p12, %r1101, 0;
	mov.f32 	%f620, 0f00000000;
	sub.f32 	%f621, %f620, %f619;
	selp.f32 	%f29, %f619, %f621, %p12;
	mul.f32 	%f622, %f22, 0f3F22F983;
	cvt.rni.s32.f32 	%r2748, %f622;
	cvt.rn.f32.s32 	%f623, %r2748;
	fma.rn.f32 	%f624, %f623, 0fBFC90FDA, %f22;
	fma.rn.f32 	%f625, %f623, 0fB3A22168, %f624;
	fma.rn.f32 	%f2262, %f623, 0fA7C234C5, %f625;
	abs.f32 	%f31, %f22;
	setp.ltu.f32 	%p13, %f31, 0f47CE4780;
	@%p13 bra 	$L__BB0_20;
	setp.neu.f32 	%p14, %f31, 0f7F800000;
	@%p14 bra 	$L__BB0_15;
	mov.f32 	%f628, 0f00000000;
	mul.rn.f32 	%f2262, %f22, %f628;
	mov.b32 	%r2748, 0;
	bra.uni 	$L__BB0_20;
$L__BB0_15:
	mov.b32 	%r19, %f22;
	shl.b32 	%r1103, %r19, 8;
	or.b32  	%r20, %r1103, -2147483648;
	mov.b64 	%rd1226, 0;
	mov.b32 	%r2745, 0;
$L__BB0_16:
	.pragma "nounroll";
	mul.wide.u32 	%rd395, %r2745, 4;
	mov.u64 	%rd396, __cudart_i2opi_f;
	add.s64 	%rd397, %rd396, %rd395;
	ld.global.nc.u32 	%r1104, [%rd397];
	mad.wide.u32 	%rd398, %r1104, %r20, %rd1226;
	shr.u64 	%rd1226, %rd398, 32;
	add.s64 	%rd399, %rd75, %rd395;
	st.local.u32 	[%rd399], %rd398;
	add.s32 	%r2745, %r2745, 1;
	setp.ne.s32 	%p15, %r2745, 6;
	@%p15 bra 	$L__BB0_16;
	shr.u32 	%r1105, %r19, 23;
	st.local.u32 	[%rd75+24], %rd1226;
	and.b32  	%r23, %r1105, 31;
	and.b32  	%r1106, %r1105, 224;
	add.s32 	%r1107, %r1106, -128;
	shr.u32 	%r1108, %r1107, 5;
	mul.wide.u32 	%rd400, %r1108, 4;
	sub.s64 	%rd86, %rd75, %rd400;
	ld.local.u32 	%r2746, [%rd86+24];
	ld.local.u32 	%r2747, [%rd86+20];
	setp.eq.s32 	%p16, %r23, 0;
	@%p16 bra 	$L__BB0_19;
	shf.l.wrap.b32 	%r2746, %r2747, %r2746, %r23;
	ld.local.u32 	%r1109, [%rd86+16];
	shf.l.wrap.b32 	%r2747, %r1109, %r2747, %r23;
$L__BB0_19:
	shr.u32 	%r1110, %r2746, 30;
	shf.l.wrap.b32 	%r1111, %r2747, %r2746, 2;
	shl.b32 	%r1112, %r2747, 2;
	shr.u32 	%r1113, %r1111, 31;
	add.s32 	%r1114, %r1113, %r1110;
	neg.s32 	%r1115, %r1114;
	setp.lt.s32 	%p17, %r19, 0;
	selp.b32 	%r2748, %r1115, %r1114, %p17;
	xor.b32  	%r1116, %r1111, %r19;
	shr.s32 	%r1117, %r1111, 31;
	xor.b32  	%r1118, %r1117, %r1111;
	xor.b32  	%r1119, %r1117, %r1112;
	cvt.u64.u32 	%rd401, %r1118;
	shl.b64 	%rd402, %rd401, 32;
	cvt.u64.u32 	%rd403, %r1119;
	or.b64  	%rd404, %rd402, %rd403;
	cvt.rn.f64.s64 	%fd3, %rd404;
	mul.f64 	%fd4, %fd3, 0d3BF921FB54442D19;
	cvt.rn.f32.f64 	%f626, %fd4;
	neg.f32 	%f627, %f626;
	setp.lt.s32 	%p18, %r1116, 0;
	selp.f32 	%f2262, %f627, %f626, %p18;
$L__BB0_20:
	add.s32 	%r1121, %r2748, 1;
	mul.rn.f32 	%f629, %f2262, %f2262;
	and.b32  	%r1122, %r2748, 1;
	setp.eq.b32 	%p19, %r1122, 1;
	selp.f32 	%f630, %f2262, 0f3F800000, %p19;
	fma.rn.f32 	%f631, %f629, %f630, 0f00000000;
	fma.rn.f32 	%f632, %f629, 0f37CBAC00, 0fBAB607ED;
	selp.f32 	%f633, 0fB94D4153, %f632, %p19;
	selp.f32 	%f634, 0f3C0885E4, 0f3D2AAABB, %p19;
	fma.rn.f32 	%f635, %f633, %f629, %f634;
	selp.f32 	%f636, 0fBE2AAAA8, 0fBEFFFFFF, %p19;
	fma.rn.f32 	%f637, %f635, %f629, %f636;
	fma.rn.f32 	%f638, %f637, %f631, %f630;
	and.b32  	%r1123, %r1121, 2;
	setp.eq.s32 	%p20, %r1123, 0;
	mov.f32 	%f639, 0f00000000;
	sub.f32 	%f640, %f639, %f638;
	selp.f32 	%f35, %f638, %f640, %p20;
	mul.f32 	%f641, %f23, 0f3F22F983;
	cvt.rni.s32.f32 	%r2752, %f641;
	cvt.rn.f32.s32 	%f642, %r2752;
	fma.rn.f32 	%f643, %f642, 0fBFC90FDA, %f23;
	fma.rn.f32 	%f644, %f642, 0fB3A22168, %f643;
	fma.rn.f32 	%f2263, %f642, 0fA7C234C5, %f644;
	abs.f32 	%f37, %f23;
	setp.ltu.f32 	%p21, %f37, 0f47CE4780;
	@%p21 bra 	$L__BB0_28;
	setp.neu.f32 	%p22, %f37, 0f7F800000;
	@%p22 bra 	$L__BB0_23;
	mov.f32 	%f647, 0f00000000;
	mul.rn.f32 	%f2263, %f23, %f647;
	mov.b32 	%r2752, 0;
	bra.uni 	$L__BB0_28;
$L__BB0_23:
	mov.b32 	%r33, %f23;
	shl.b32 	%r1125, %r33, 8;
	or.b32  	%r34, %r1125, -2147483648;
	mov.b64 	%rd1227, 0;
	mov.b32 	%r2749, 0;
$L__BB0_24:
	.pragma "nounroll";
	mul.wide.u32 	%rd406, %r2749, 4;
	mov.u64 	%rd407, __cudart_i2opi_f;
	add.s64 	%rd408, %rd407, %rd406;
	ld.global.nc.u32 	%r1126, [%rd408];
	mad.wide.u32 	%rd409, %r1126, %r34, %rd1227;
	shr.u64 	%rd1227, %rd409, 32;
	add.s64 	%rd410, %rd74, %rd406;
	st.local.u32 	[%rd410], %rd409;
	add.s32 	%r2749, %r2749, 1;
	setp.ne.s32 	%p23, %r2749, 6;
	@%p23 bra 	$L__BB0_24;
	shr.u32 	%r1127, %r33, 23;
	st.local.u32 	[%rd74+24], %rd1227;
	and.b32  	%r37, %r1127, 31;
	and.b32  	%r1128, %r1127, 224;
	add.s32 	%r1129, %r1128, -128;
	shr.u32 	%r1130, %r1129, 5;
	mul.wide.u32 	%rd411, %r1130, 4;
	sub.s64 	%rd89, %rd74, %rd411;
	ld.local.u32 	%r2750, [%rd89+24];
	ld.local.u32 	%r2751, [%rd89+20];
	setp.eq.s32 	%p24, %r37, 0;
	@%p24 bra 	$L__BB0_27;
	shf.l.wrap.b32 	%r2750, %r2751, %r2750, %r37;
	ld.local.u32 	%r1131, [%rd89+16];
	shf.l.wrap.b32 	%r2751, %r1131, %r2751, %r37;
$L__BB0_27:
	shr.u32 	%r1132, %r2750, 30;
	shf.l.wrap.b32 	%r1133, %r2751, %r2750, 2;
	shl.b32 	%r1134, %r2751, 2;
	shr.u32 	%r1135, %r1133, 31;
	add.s32 	%r1136, %r1135, %r1132;
	neg.s32 	%r1137, %r1136;
	setp.lt.s32 	%p25, %r33, 0;
	selp.b32 	%r2752, %r1137, %r1136, %p25;
	xor.b32  	%r1138, %r1133, %r33;
	shr.s32 	%r1139, %r1133, 31;
	xor.b32  	%r1140, %r1139, %r1133;
	xor.b32  	%r1141, %r1139, %r1134;
	cvt.u64.u32 	%rd412, %r1140;
	shl.b64 	%rd413, %rd412, 32;
	cvt.u64.u32 	%rd414, %r1141;
	or.b64  	%rd415, %rd413, %rd414;
	cvt.rn.f64.s64 	%fd5, %rd415;
	mul.f64 	%fd6, %fd5, 0d3BF921FB54442D19;
	cvt.rn.f32.f64 	%f645, %fd6;
	neg.f32 	%f646, %f645;
	setp.lt.s32 	%p26, %r1138, 0;
	selp.f32 	%f2263, %f646, %f645, %p26;
$L__BB0_28:
	add.s32 	%r1143, %r2752, 1;
	mul.rn.f32 	%f648, %f2263, %f2263;
	and.b32  	%r1144, %r2752, 1;
	setp.eq.b32 	%p27, %r1144, 1;
	selp.f32 	%f649, %f2263, 0f3F800000, %p27;
	fma.rn.f32 	%f650, %f648, %f649, 0f00000000;
	fma.rn.f32 	%f651, %f648, 0f37CBAC00, 0fBAB607ED;
	selp.f32 	%f652, 0fB94D4153, %f651, %p27;
	selp.f32 	%f653, 0f3C0885E4, 0f3D2AAABB, %p27;
	fma.rn.f32 	%f654, %f652, %f648, %f653;
	selp.f32 	%f655, 0fBE2AAAA8, 0fBEFFFFFF, %p27;
	fma.rn.f32 	%f656, %f654, %f648, %f655;
	fma.rn.f32 	%f657, %f656, %f650, %f649;
	and.b32  	%r1145, %r1143, 2;
	setp.eq.s32 	%p28, %r1145, 0;
	mov.f32 	%f658, 0f00000000;
	sub.f32 	%f659, %f658, %f657;
	selp.f32 	%f660, %f657, %f659, %p28;
	mul.f32 	%f41, %f29, 0f3F000000;
	mul.f32 	%f42, %f35, 0f3F000000;
	mul.f32 	%f43, %f660, 0f3F000000;
	mul.f32 	%f661, %f17, 0f3F22F983;
	cvt.rni.s32.f32 	%r2756, %f661;
	cvt.rn.f32.s32 	%f662, %r2756;
	fma.rn.f32 	%f663, %f662, 0fBFC90FDA, %f17;
	fma.rn.f32 	%f664, %f662, 0fB3A22168, %f663;
	fma.rn.f32 	%f2264, %f662, 0fA7C234C5, %f664;
	abs.f32 	%f45, %f17;
	setp.ltu.f32 	%p29, %f45, 0f47CE4780;
	@%p29 bra 	$L__BB0_36;
	setp.neu.f32 	%p30, %f45, 0f7F800000;
	@%p30 bra 	$L__BB0_31;
	mov.f32 	%f667, 0f00000000;
	mul.rn.f32 	%f2264, %f17, %f667;
	mov.b32 	%r2756, 0;
	bra.uni 	$L__BB0_36;
$L__BB0_31:
	mov.b32 	%r47, %f17;
	shl.b32 	%r1147, %r47, 8;
	or.b32  	%r48, %r1147, -2147483648;
	mov.b64 	%rd1228, 0;
	mov.b32 	%r2753, 0;
$L__BB0_32:
	.pragma "nounroll";
	mul.wide.u32 	%rd417, %r2753, 4;
	mov.u64 	%rd418, __cudart_i2opi_f;
	add.s64 	%rd419, %rd418, %rd417;
	ld.global.nc.u32 	%r1148, [%rd419];
	mad.wide.u32 	%rd420, %r1148, %r48, %rd1228;
	shr.u64 	%rd1228, %rd420, 32;
	add.s64 	%rd421, %rd73, %rd417;
	st.local.u32 	[%rd421], %rd420;
	add.s32 	%r2753, %r2753, 1;
	setp.ne.s32 	%p31, %r2753, 6;
	@%p31 bra 	$L__BB0_32;
	shr.u32 	%r1149, %r47, 23;
	st.local.u32 	[%rd73+24], %rd1228;
	and.b32  	%r51, %r1149, 31;
	and.b32  	%r1150, %r1149, 224;
	add.s32 	%r1151, %r1150, -128;
	shr.u32 	%r1152, %r1151, 5;
	mul.wide.u32 	%rd422, %r1152, 4;
	sub.s64 	%rd92, %rd73, %rd422;
	ld.local.u32 	%r2754, [%rd92+24];
	ld.local.u32 	%r2755, [%rd92+20];
	setp.eq.s32 	%p32, %r51, 0;
	@%p32 bra 	$L__BB0_35;
	shf.l.wrap.b32 	%r2754, %r2755, %r2754, %r51;
	ld.local.u32 	%r1153, [%rd92+16];
	shf.l.wrap.b32 	%r2755, %r1153, %r2755, %r51;
$L__BB0_35:
	shr.u32 	%r1154, %r2754, 30;
	shf.l.wrap.b32 	%r1155, %r2755, %r2754, 2;
	shl.b32 	%r1156, %r2755, 2;
	shr.u32 	%r1157, %r1155, 31;
	add.s32 	%r1158, %r1157, %r1154;
	neg.s32 	%r1159, %r1158;
	setp.lt.s32 	%p33, %r47, 0;
	selp.b32 	%r2756, %r1159, %r1158, %p33;
	xor.b32  	%r1160, %r1155, %r47;
	shr.s32 	%r1161, %r1155, 31;
	xor.b32  	%r1162, %r1161, %r1155;
	xor.b32  	%r1163, %r1161, %r1156;
	cvt.u64.u32 	%rd423, %r1162;
	shl.b64 	%rd424, %rd423, 32;
	cvt.u64.u32 	%rd425, %r1163;
	or.b64  	%rd426, %rd424, %rd425;
	cvt.rn.f64.s64 	%fd7, %rd426;
	mul.f64 	%fd8, %fd7, 0d3BF921FB54442D19;
	cvt.rn.f32.f64 	%f665, %fd8;
	neg.f32 	%f666, %f665;
	setp.lt.s32 	%p34, %r1160, 0;
	selp.f32 	%f2264, %f666, %f665, %p34;
$L__BB0_36:
	add.s32 	%r1165, %r2756, 1;
	mul.rn.f32 	%f668, %f2264, %f2264;
	and.b32  	%r1166, %r2756, 1;
	setp.eq.b32 	%p35, %r1166, 1;
	selp.f32 	%f669, %f2264, 0f3F800000, %p35;
	fma.rn.f32 	%f670, %f668, %f669, 0f00000000;
	fma.rn.f32 	%f671, %f668, 0f37CBAC00, 0fBAB607ED;
	selp.f32 	%f672, 0fB94D4153, %f671, %p35;
	selp.f32 	%f673, 0f3C0885E4, 0f3D2AAABB, %p35;
	fma.rn.f32 	%f674, %f672, %f668, %f673;
	selp.f32 	%f675, 0fBE2AAAA8, 0fBEFFFFFF, %p35;
	fma.rn.f32 	%f676, %f674, %f668, %f675;
	fma.rn.f32 	%f677, %f676, %f670, %f669;
	and.b32  	%r1167, %r1165, 2;
	setp.eq.s32 	%p36, %r1167, 0;
	mov.f32 	%f678, 0f00000000;
	sub.f32 	%f679, %f678, %f677;
	selp.f32 	%f49, %f677, %f679, %p36;
	mul.f32 	%f680, %f18, 0f3F22F983;
	cvt.rni.s32.f32 	%r2760, %f680;
	cvt.rn.f32.s32 	%f681, %r2760;
	fma.rn.f32 	%f682, %f681, 0fBFC90FDA, %f18;
	fma.rn.f32 	%f683, %f681, 0fB3A22168, %f682;
	fma.rn.f32 	%f2265, %f681, 0fA7C234C5, %f683;
	abs.f32 	%f51, %f18;
	setp.ltu.f32 	%p37, %f51, 0f47CE4780;
	@%p37 bra 	$L__BB0_44;
	setp.neu.f32 	%p38, %f51, 0f7F800000;
	@%p38 bra 	$L__BB0_39;
	mov.f32 	%f686, 0f00000000;
	mul.rn.f32 	%f2265, %f18, %f686;
	mov.b32 	%r2760, 0;
	bra.uni 	$L__BB0_44;
$L__BB0_39:
	mov.b32 	%r61, %f18;
	shl.b32 	%r1169, %r61, 8;
	or.b32  	%r62, %r1169, -2147483648;
	mov.b64 	%rd1229, 0;
	mov.b32 	%r2757, 0;
$L__BB0_40:
	.pragma "nounroll";
	mul.wide.u32 	%rd428, %r2757, 4;
	mov.u64 	%rd429, __cudart_i2opi_f;
	add.s64 	%rd430, %rd429, %rd428;
	ld.global.nc.u32 	%r1170, [%rd430];
	mad.wide.u32 	%rd431, %r1170, %r62, %rd1229;
	shr.u64 	%rd1229, %rd431, 32;
	add.s64 	%rd432, %rd72, %rd428;
	st.local.u32 	[%rd432], %rd431;
	add.s32 	%r2757, %r2757, 1;
	setp.ne.s32 	%p39, %r2757, 6;
	@%p39 bra 	$L__BB0_40;
	shr.u32 	%r1171, %r61, 23;
	st.local.u32 	[%rd72+24], %rd1229;
	and.b32  	%r65, %r1171, 31;
	and.b32  	%r1172, %r1171, 224;
	add.s32 	%r1173, %r1172, -128;
	shr.u32 	%r1174, %r1173, 5;
	mul.wide.u32 	%rd433, %r1174, 4;
	sub.s64 	%rd95, %rd72, %rd433;
	ld.local.u32 	%r2758, [%rd95+24];
	ld.local.u32 	%r2759, [%rd95+20];
	setp.eq.s32 	%p40, %r65, 0;
	@%p40 bra 	$L__BB0_43;
	shf.l.wrap.b32 	%r2758, %r2759, %r2758, %r65;
	ld.local.u32 	%r1175, [%rd95+16];
	shf.l.wrap.b32 	%r2759, %r1175, %r2759, %r65;
$L__BB0_43:
	shr.u32 	%r1176, %r2758, 30;
	shf.l.wrap.b32 	%r1177, %r2759, %r2758, 2;
	shl.b32 	%r1178, %r2759, 2;
	shr.u32 	%r1179, %r1177, 31;
	add.s32 	%r1180, %r1179, %r1176;
	neg.s32 	%r1181, %r1180;
	setp.lt.s32 	%p41, %r61, 0;
	selp.b32 	%r2760, %r1181, %r1180, %p41;
	xor.b32  	%r1182, %r1177, %r61;
	shr.s32 	%r1183, %r1177, 31;
	xor.b32  	%r1184, %r1183, %r1177;
	xor.b32  	%r1185, %r1183, %r1178;
	cvt.u64.u32 	%rd434, %r1184;
	shl.b64 	%rd435, %rd434, 32;
	cvt.u64.u32 	%rd436, %r1185;
	or.b64  	%rd437, %rd435, %rd436;
	cvt.rn.f64.s64 	%fd9, %rd437;
	mul.f64 	%fd10, %fd9, 0d3BF921FB54442D19;
	cvt.rn.f32.f64 	%f684, %fd10;
	neg.f32 	%f685, %f684;
	setp.lt.s32 	%p42, %r1182, 0;
	selp.f32 	%f2265, %f685, %f684, %p42;
$L__BB0_44:
	add.s32 	%r1187, %r2760, 1;
	mul.rn.f32 	%f687, %f2265, %f2265;
	and.b32  	%r1188, %r2760, 1;
	setp.eq.b32 	%p43, %r1188, 1;
	selp.f32 	%f688, %f2265, 0f3F800000, %p43;
	fma.rn.f32 	%f689, %f687, %f688, 0f00000000;
	fma.rn.f32 	%f690, %f687, 0f37CBAC00, 0fBAB607ED;
	selp.f32 	%f691, 0fB94D4153, %f690, %p43;
	selp.f32 	%f692, 0f3C0885E4, 0f3D2AAABB, %p43;
	fma.rn.f32 	%f693, %f691, %f687, %f692;
	selp.f32 	%f694, 0fBE2AAAA8, 0fBEFFFFFF, %p43;
	fma.rn.f32 	%f695, %f693, %f687, %f694;
	fma.rn.f32 	%f696, %f695, %f689, %f688;
	and.b32  	%r1189, %r1187, 2;
	setp.eq.s32 	%p44, %r1189, 0;
	mov.f32 	%f697, 0f00000000;
	sub.f32 	%f698, %f697, %f696;
	selp.f32 	%f55, %f696, %f698, %p44;
	mul.f32 	%f699, %f19, 0f3F22F983;
	cvt.rni.s32.f32 	%r2764, %f699;
	cvt.rn.f32.s32 	%f700, %r2764;
	fma.rn.f32 	%f701, %f700, 0fBFC90FDA, %f19;
	fma.rn.f32 	%f702, %f700, 0fB3A22168, %f701;
	fma.rn.f32 	%f2266, %f700, 0fA7C234C5, %f702;
	abs.f32 	%f57, %f19;
	setp.ltu.f32 	%p45, %f57, 0f47CE4780;
	@%p45 bra 	$L__BB0_52;
	setp.neu.f32 	%p46, %f57, 0f7F800000;
	@%p46 bra 	$L__BB0_47;
	mov.f32 	%f705, 0f00000000;
	mul.rn.f32 	%f2266, %f19, %f705;
	mov.b32 	%r2764, 0;
	bra.uni 	$L__BB0_52;
$L__BB0_47:
	mov.b32 	%r75, %f19;
	shl.b32 	%r1191, %r75, 8;
	or.b32  	%r76, %r1191, -2147483648;
	mov.b64 	%rd1230, 0;
	mov.b32 	%r2761, 0;
$L__BB0_48:
	.pragma "nounroll";
	mul.wide.u32 	%rd439, %r2761, 4;
	mov.u64 	%rd440, __cudart_i2opi_f;
	add.s64 	%rd441, %rd440, %rd439;
	ld.global.nc.u32 	%r1192, [%rd441];
	mad.wide.u32 	%rd442, %r1192, %r76, %rd1230;
	shr.u64 	%rd1230, %rd442, 32;
	add.s64 	%rd443, %rd71, %rd439;
	st.local.u32 	[%rd443], %rd442;
	add.s32 	%r2761, %r2761, 1;
	setp.ne.s32 	%p47, %r2761, 6;
	@%p47 bra 	$L__BB0_48;
	shr.u32 	%r1193, %r75, 23;
	st.local.u32 	[%rd71+24], %rd1230;
	and.b32  	%r79, %r1193, 31;
	and.b32  	%r1194, %r1193, 224;
	add.s32 	%r1195, %r1194, -128;
	shr.u32 	%r1196, %r1195, 5;
	mul.wide.u32 	%rd444, %r1196, 4;
	sub.s64 	%rd98, %rd71, %rd444;
	ld.local.u32 	%r2762, [%rd98+24];
	ld.local.u32 	%r2763, [%rd98+20];
	setp.eq.s32 	%p48, %r79, 0;
	@%p48 bra 	$L__BB0_51;
	shf.l.wrap.b32 	%r2762, %r2763, %r2762, %r79;
	ld.local.u32 	%r1197, [%rd98+16];
	shf.l.wrap.b32 	%r2763, %r1197, %r2763, %r79;
$L__BB0_51:
	shr.u32 	%r1198, %r2762, 30;
	shf.l.wrap.b32 	%r1199, %r2763, %r2762, 2;
	shl.b32 	%r1200, %r2763, 2;
	shr.u32 	%r1201, %r1199, 31;
	add.s32 	%r1202, %r1201, %r1198;
	neg.s32 	%r1203, %r1202;
	setp.lt.s32 	%p49, %r75, 0;
	selp.b32 	%r2764, %r1203, %r1202, %p49;
	xor.b32  	%r1204, %r1199, %r75;
	shr.s32 	%r1205, %r1199, 31;
	xor.b32  	%r1206, %r1205, %r1199;
	xor.b32  	%r1207, %r1205, %r1200;
	cvt.u64.u32 	%rd445, %r1206;
	shl.b64 	%rd446, %rd445, 32;
	cvt.u64.u32 	%rd447, %r1207;
	or.b64  	%rd448, %rd446, %rd447;
	cvt.rn.f64.s64 	%fd11, %rd448;
	mul.f64 	%fd12, %fd11, 0d3BF921FB54442D19;
	cvt.rn.f32.f64 	%f703, %fd12;
	neg.f32 	%f704, %f703;
	setp.lt.s32 	%p50, %r1204, 0;
	selp.f32 	%f2266, %f704, %f703, %p50;
$L__BB0_52:
	add.s32 	%r1209, %r2764, 1;
	mul.rn.f32 	%f706, %f2266, %f2266;
	and.b32  	%r1210, %r2764, 1;
	setp.eq.b32 	%p51, %r1210, 1;
	selp.f32 	%f707, %f2266, 0f3F800000, %p51;
	fma.rn.f32 	%f708, %f706, %f707, 0f00000000;
	fma.rn.f32 	%f709, %f706, 0f37CBAC00, 0fBAB607ED;
	selp.f32 	%f710, 0fB94D4153, %f709, %p51;
	selp.f32 	%f711, 0f3C0885E4, 0f3D2AAABB, %p51;
	fma.rn.f32 	%f712, %f710, %f706, %f711;
	selp.f32 	%f713, 0fBE2AAAA8, 0fBEFFFFFF, %p51;
	fma.rn.f32 	%f714, %f712, %f706, %f713;
	fma.rn.f32 	%f715, %f714, %f708, %f707;
	and.b32  	%r1211, %r1209, 2;
	setp.eq.s32 	%p52, %r1211, 0;
	mov.f32 	%f716, 0f00000000;
	sub.f32 	%f717, %f716, %f715;
	selp.f32 	%f61, %f715, %f717, %p52;
	mul.f32 	%f718, %f20, 0f3F22F983;
	cvt.rni.s32.f32 	%r2768, %f718;
	cvt.rn.f32.s32 	%f719, %r2768;
	fma.rn.f32 	%f720, %f719, 0fBFC90FDA, %f20;
	fma.rn.f32 	%f721, %f719, 0fB3A22168, %f720;
	fma.rn.f32 	%f2267, %f719, 0fA7C234C5, %f721;
	abs.f32 	%f63, %f20;
	setp.ltu.f32 	%p53, %f63, 0f47CE4780;
	@%p53 bra 	$L__BB0_60;
	setp.neu.f32 	%p54, %f63, 0f7F800000;
	@%p54 bra 	$L__BB0_55;
	mov.f32 	%f724, 0f00000000;
	mul.rn.f32 	%f2267, %f20, %f724;
	mov.b32 	%r2768, 0;
	bra.uni 	$L__BB0_60;
$L__BB0_55:
	mov.b32 	%r89, %f20;
	shl.b32 	%r1213, %r89, 8;
	or.b32  	%r90, %r1213, -2147483648;
	mov.b64 	%rd1231, 0;
	mov.b32 	%r2765, 0;
$L__BB0_56:
	.pragma "nounroll";
	mul.wide.u32 	%rd450, %r2765, 4;
	mov.u64 	%rd451, __cudart_i2opi_f;
	add.s64 	%rd452, %rd451, %rd450;
	ld.global.nc.u32 	%r1214, [%rd452];
	mad.wide.u32 	%rd453, %r1214, %r90, %rd1231;
	shr.u64 	%rd1231, %rd453, 32;
	add.s64 	%rd454, %rd70, %rd450;
	st.local.u32 	[%rd454], %rd453;
	add.s32 	%r2765, %r2765, 1;
	setp.ne.s32 	%p55, %r2765, 6;
	@%p55 bra 	$L__BB0_56;
	shr.u32 	%r1215, %r89, 23;
	st.local.u32 	[%rd70+24], %rd1231;
	and.b32  	%r93, %r1215, 31;
	and.b32  	%r1216, %r1215, 224;
	add.s32 	%r1217, %r1216, -128;
	shr.u32 	%r1218, %r1217, 5;
	mul.wide.u32 	%rd455, %r1218, 4;
	sub.s64 	%rd101, %rd70, %rd455;
	ld.local.u32 	%r2766, [%rd101+24];
	ld.local.u32 	%r2767, [%rd101+20];
	setp.eq.s32 	%p56, %r93, 0;
	@%p56 bra 	$L__BB0_59;
	shf.l.wrap.b32 	%r2766, %r2767, %r2766, %r93;
	ld.local.u32 	%r1219, [%rd101+16];
	shf.l.wrap.b32 	%r2767, %r1219, %r2767, %r93;
$L__BB0_59:
	shr.u32 	%r1220, %r2766, 30;
	shf.l.wrap.b32 	%r1221, %r2767, %r2766, 2;
	shl.b32 	%r1222, %r2767, 2;
	shr.u32 	%r1223, %r1221, 31;
	add.s32 	%r1224, %r1223, %r1220;
	neg.s32 	%r1225, %r1224;
	setp.lt.s32 	%p57, %r89, 0;
	selp.b32 	%r2768, %r1225, %r1224, %p57;
	xor.b32  	%r1226, %r1221, %r89;
	shr.s32 	%r1227, %r1221, 31;
	xor.b32  	%r1228, %r1227, %r1221;
	xor.b32  	%r1229, %r1227, %r1222;
	cvt.u64.u32 	%rd456, %r1228;
	shl.b64 	%rd457, %rd456, 32;
	cvt.u64.u32 	%rd458, %r1229;
	or.b64  	%rd459, %rd457, %rd458;
	cvt.rn.f64.s64 	%fd13, %rd459;
	mul.f64 	%fd14, %fd13, 0d3BF921FB54442D19;
	cvt.rn.f32.f64 	%f722, %fd14;
	neg.f32 	%f723, %f722;
	setp.lt.s32 	%p58, %r1226, 0;
	selp.f32 	%f2267, %f723, %f722, %p58;
$L__BB0_60:
	add.s32 	%r1231, %r2768, 1;
	mul.rn.f32 	%f725, %f2267, %f2267;
	and.b32  	%r1232, %r2768, 1;
	setp.eq.b32 	%p59, %r1232, 1;
	selp.f32 	%f726, %f2267, 0f3F800000, %p59;
	fma.rn.f32 	%f727, %f725, %f726, 0f00000000;
	fma.rn.f32 	%f728, %f725, 0f37CBAC00, 0fBAB607ED;
	selp.f32 	%f729, 0fB94D4153, %f728, %p59;
	selp.f32 	%f730, 0f3C0885E4, 0f3D2AAABB, %p59;
	fma.rn.f32 	%f731, %f729, %f725, %f730;
	selp.f32 	%f732, 0fBE2AAAA8, 0fBEFFFFFF, %p59;
	fma.rn.f32 	%f733, %f731, %f725, %f732;
	fma.rn.f32 	%f734, %f733, %f727, %f726;
	and.b32  	%r1233, %r1231, 2;
	setp.eq.s32 	%p60, %r1233, 0;
	mov.f32 	%f735, 0f00000000;
	sub.f32 	%f736, %f735, %f734;
	selp.f32 	%f737, %f734, %f736, %p60;
	mul.f32 	%f67, %f17, %f49;
	mul.f32 	%f68, %f18, %f55;
	mul.f32 	%f69, %f19, %f61;
	mul.f32 	%f70, %f20, %f737;
	mul.f32 	%f738, %f67, 0f3F22F983;
	cvt.rni.s32.f32 	%r2772, %f738;
	cvt.rn.f32.s32 	%f739, %r2772;
	fma.rn.f32 	%f740, %f739, 0fBFC90FDA, %f67;
	fma.rn.f32 	%f741, %f739, 0fB3A22168, %f740;
	fma.rn.f32 	%f2268, %f739, 0fA7C234C5, %f741;
	abs.f32 	%f72, %f67;
	setp.ltu.f32 	%p61, %f72, 0f47CE4780;
	@%p61 bra 	$L__BB0_68;
	setp.neu.f32 	%p62, %f72, 0f7F800000;
	@%p62 bra 	$L__BB0_63;
	mov.f32 	%f744, 0f00000000;
	mul.rn.f32 	%f2268, %f67, %f744;
	mov.b32 	%r2772, 0;
	bra.uni 	$L__BB0_68;
$L__BB0_63:
	mov.b32 	%r103, %f67;
	shl.b32 	%r1235, %r103, 8;
	or.b32  	%r104, %r1235, -2147483648;
	mov.b64 	%rd1232, 0;
	mov.b32 	%r2769, 0;
$L__BB0_64:
	.pragma "nounroll";
	mul.wide.u32 	%rd461, %r2769, 4;
	mov.u64 	%rd462, __cudart_i2opi_f;
	add.s64 	%rd463, %rd462, %rd461;
	ld.global.nc.u32 	%r1236, [%rd463];
	mad.wide.u32 	%rd464, %r1236, %r104, %rd1232;
	shr.u64 	%rd1232, %rd464, 32;
	add.s64 	%rd465, %rd69, %rd461;
	st.local.u32 	[%rd465], %rd464;
	add.s32 	%r2769, %r2769, 1;
	setp.ne.s32 	%p63, %r2769, 6;
	@%p63 bra 	$L__BB0_64;
	shr.u32 	%r1237, %r103, 23;
	st.local.u32 	[%rd69+24], %rd1232;
	and.b32  	%r107, %r1237, 31;
	and.b32  	%r1238, %r1237, 224;
	add.s32 	%r1239, %r1238, -128;
	shr.u32 	%r1240, %r1239, 5;
	mul.wide.u32 	%rd466, %r1240, 4;
	sub.s64 	%rd104, %rd69, %rd466;
	ld.local.u32 	%r2770, [%rd104+24];
	ld.local.u32 	%r2771, [%rd104+20];
	setp.eq.s32 	%p64, %r107, 0;
	@%p64 bra 	$L__BB0_67;
	shf.l.wrap.b32 	%r2770, %r2771, %r2770, %r107;
	ld.local.u32 	%r1241, [%rd104+16];
	shf.l.wrap.b32 	%r2771, %r1241, %r2771, %r107;
$L__BB0_67:
	shr.u32 	%r1242, %r2770, 30;
	shf.l.wrap.b32 	%r1243, %r2771, %r2770, 2;
	shl.b32 	%r1244, %r2771, 2;
	shr.u32 	%r1245, %r1243, 31;
	add.s32 	%r1246, %r1245, %r1242;
	neg.s32 	%r1247, %r1246;
	setp.lt.s32 	%p65, %r103, 0;
	selp.b32 	%r2772, %r1247, %r1246, %p65;
	xor.b32  	%r1248, %r1243, %r103;
	shr.s32 	%r1249, %r1243, 31;
	xor.b32  	%r1250, %r1249, %r1243;
	xor.b32  	%r1251, %r1249, %r1244;
	cvt.u64.u32 	%rd467, %r1250;
	shl.b64 	%rd468, %rd467, 32;
	cvt.u64.u32 	%rd469, %r1251;
	or.b64  	%rd470, %rd468, %rd469;
	cvt.rn.f64.s64 	%fd15, %rd470;
	mul.f64 	%fd16, %fd15, 0d3BF921FB54442D19;
	cvt.rn.f32.f64 	%f742, %fd16;
	neg.f32 	%f743, %f742;
	setp.lt.s32 	%p66, %r1248, 0;
	selp.f32 	%f2268, %f743, %f742, %p66;
$L__BB0_68:
	mul.rn.f32 	%f745, %f2268, %f2268;
	and.b32  	%r1253, %r2772, 1;
	setp.eq.b32 	%p67, %r1253, 1;
	selp.f32 	%f746, 0f3F800000, %f2268, %p67;
	fma.rn.f32 	%f747, %f745, %f746, 0f00000000;
	fma.rn.f32 	%f748, %f745, 0f37CBAC00, 0fBAB607ED;
	selp.f32 	%f749, %f748, 0fB94D4153, %p67;
	selp.f32 	%f750, 0f3D2AAABB, 0f3C0885E4, %p67;
	fma.rn.f32 	%f751, %f749, %f745, %f750;
	selp.f32 	%f752, 0fBEFFFFFF, 0fBE2AAAA8, %p67;
	fma.rn.f32 	%f753, %f751, %f745, %f752;
	fma.rn.f32 	%f754, %f753, %f747, %f746;
	and.b32  	%r1254, %r2772, 2;
	setp.eq.s32 	%p68, %r1254, 0;
	mov.f32 	%f755, 0f00000000;
	sub.f32 	%f756, %f755, %f754;
	selp.f32 	%f76, %f754, %f756, %p68;
	mul.f32 	%f757, %f68, 0f3F22F983;
	cvt.rni.s32.f32 	%r2776, %f757;
	cvt.rn.f32.s32 	%f758, %r2776;
	fma.rn.f32 	%f759, %f758, 0fBFC90FDA, %f68;
	fma.rn.f32 	%f760, %f758, 0fB3A22168, %f759;
	fma.rn.f32 	%f2269, %f758, 0fA7C234C5, %f760;
	abs.f32 	%f78, %f68;
	setp.ltu.f32 	%p69, %f78, 0f47CE4780;
	@%p69 bra 	$L__BB0_76;
	setp.neu.f32 	%p70, %f78, 0f7F800000;
	@%p70 bra 	$L__BB0_71;
	mov.f32 	%f763, 0f00000000;
	mul.rn.f32 	%f2269, %f68, %f763;
	mov.b32 	%r2776, 0;
	bra.uni 	$L__BB0_76;
$L__BB0_71:
	mov.b32 	%r117, %f68;
	shl.b32 	%r1256, %r117, 8;
	or.b32  	%r118, %r1256, -2147483648;
	mov.b64 	%rd1233, 0;
	mov.b32 	%r2773, 0;
$L__BB0_72:
	.pragma "nounroll";
	mul.wide.u32 	%rd472, %r2773, 4;
	mov.u64 	%rd473, __cudart_i2opi_f;
	add.s64 	%rd474, %rd473, %rd472;
	ld.global.nc.u32 	%r1257, [%rd474];
	mad.wide.u32 	%rd475, %r1257, %r118, %rd1233;
	shr.u64 	%rd1233, %rd475, 32;
	add.s64 	%rd476, %rd68, %rd472;
	st.local.u32 	[%rd476], %rd475;
	add.s32 	%r2773, %r2773, 1;
	setp.ne.s32 	%p71, %r2773, 6;
	@%p71 bra 	$L__BB0_72;
	shr.u32 	%r1258, %r117, 23;
	st.local.u32 	[%rd68+24], %rd1233;
	and.b32  	%r121, %r1258, 31;
	and.b32  	%r1259, %r1258, 224;
	add.s32 	%r1260, %r1259, -128;
	shr.u32 	%r1261, %r1260, 5;
	mul.wide.u32 	%rd477, %r1261, 4;
	sub.s64 	%rd107, %rd68, %rd477;
	ld.local.u32 	%r2774, [%rd107+24];
	ld.local.u32 	%r2775, [%rd107+20];
	setp.eq.s32 	%p72, %r121, 0;
	@%p72 bra 	$L__BB0_75;
	shf.l.wrap.b32 	%r2774, %r2775, %r2774, %r121;
	ld.local.u32 	%r1262, [%rd107+16];
	shf.l.wrap.b32 	%r2775, %r1262, %r2775, %r121;
$L__BB0_75:
	shr.u32 	%r1263, %r2774, 30;
	shf.l.wrap.b32 	%r1264, %r2775, %r2774, 2;
	shl.b32 	%r1265, %r2775, 2;
	shr.u32 	%r1266, %r1264, 31;
	add.s32 	%r1267, %r1266, %r1263;
	neg.s32 	%r1268, %r1267;
	setp.lt.s32 	%p73, %r117, 0;
	selp.b32 	%r2776, %r1268, %r1267, %p73;
	xor.b32  	%r1269, %r1264, %r117;
	shr.s32 	%r1270, %r1264, 31;
	xor.b32  	%r1271, %r1270, %r1264;
	xor.b32  	%r1272, %r1270, %r1265;
	cvt.u64.u32 	%rd478, %r1271;
	shl.b64 	%rd479, %rd478, 32;
	cvt.u64.u32 	%rd480, %r1272;
	or.b64  	%rd481, %rd479, %rd480;
	cvt.rn.f64.s64 	%fd17, %rd481;
	mul.f64 	%fd18, %fd17, 0d3BF921FB54442D19;
	cvt.rn.f32.f64 	%f761, %fd18;
	neg.f32 	%f762, %f761;
	setp.lt.s32 	%p74, %r1269, 0;
	selp.f32 	%f2269, %f762, %f761, %p74;
$L__BB0_76:
	mul.rn.f32 	%f764, %f2269, %f2269;
	and.b32  	%r1274, %r2776, 1;
	setp.eq.b32 	%p75, %r1274, 1;
	selp.f32 	%f765, 0f3F800000, %f2269, %p75;
	fma.rn.f32 	%f766, %f764, %f765, 0f00000000;
	fma.rn.f32 	%f767, %f764, 0f37CBAC00, 0fBAB607ED;
	selp.f32 	%f768, %f767, 0fB94D4153, %p75;
	selp.f32 	%f769, 0f3D2AAABB, 0f3C0885E4, %p75;
	fma.rn.f32 	%f770, %f768, %f764, %f769;
	selp.f32 	%f771, 0fBEFFFFFF, 0fBE2AAAA8, %p75;
	fma.rn.f32 	%f772, %f770, %f764, %f771;
	fma.rn.f32 	%f773, %f772, %f766, %f765;
	and.b32  	%r1275, %r2776, 2;
	setp.eq.s32 	%p76, %r1275, 0;
	mov.f32 	%f774, 0f00000000;
	sub.f32 	%f775, %f774, %f773;
	selp.f32 	%f82, %f773, %f775, %p76;
	mul.f32 	%f776, %f69, 0f3F22F983;
	cvt.rni.s32.f32 	%r2780, %f776;
	cvt.rn.f32.s32 	%f777, %r2780;
	fma.rn.f32 	%f778, %f777, 0fBFC90FDA, %f69;
	fma.rn.f32 	%f779, %f777, 0fB3A22168, %f778;
	fma.rn.f32 	%f2270, %f777, 0fA7C234C5, %f779;
	abs.f32 	%f84, %f69;
	setp.ltu.f32 	%p77, %f84, 0f47CE4780;
	@%p77 bra 	$L__BB0_84;
	setp.neu.f32 	%p78, %f84, 0f7F800000;
	@%p78 bra 	$L__BB0_79;
	mov.f32 	%f782, 0f00000000;
	mul.rn.f32 	%f2270, %f69, %f782;
	mov.b32 	%r2780, 0;
	bra.uni 	$L__BB0_84;
$L__BB0_79:
	mov.b32 	%r131, %f69;
	shl.b32 	%r1277, %r131, 8;
	or.b32  	%r132, %r1277, -2147483648;
	mov.b64 	%rd1234, 0;
	mov.b32 	%r2777, 0;
$L__BB0_80:
	.pragma "nounroll";
	mul.wide.u32 	%rd483, %r2777, 4;
	mov.u64 	%rd484, __cudart_i2opi_f;
	add.s64 	%rd485, %rd484, %rd483;
	ld.global.nc.u32 	%r1278, [%rd485];
	mad.wide.u32 	%rd486, %r1278, %r132, %rd1234;
	shr.u64 	%rd1234, %rd486, 32;
	add.s64 	%rd487, %rd67, %rd483;
	st.local.u32 	[%rd487], %rd486;
	add.s32 	%r2777, %r2777, 1;
	setp.ne.s32 	%p79, %r2777, 6;
	@%p79 bra 	$L__BB0_80;
	shr.u32 	%r1279, %r131, 23;
	st.local.u32 	[%rd67+24], %rd1234;
	and.b32  	%r135, %r1279, 31;
	and.b32  	%r1280, %r1279, 224;
	add.s32 	%r1281, %r1280, -128;
	shr.u32 	%r1282, %r1281, 5;
	mul.wide.u32 	%rd488, %r1282, 4;
	sub.s64 	%rd110, %rd67, %rd488;
	ld.local.u32 	%r2778, [%rd110+24];
	ld.local.u32 	%r2779, [%rd110+20];
	setp.eq.s32 	%p80, %r135, 0;
	@%p80 bra 	$L__BB0_83;
	shf.l.wrap.b32 	%r2778, %r2779, %r2778, %r135;
	ld.local.u32 	%r1283, [%rd110+16];
	shf.l.wrap.b32 	%r2779, %r1283, %r2779, %r135;
$L__BB0_83:
	shr.u32 	%r1284, %r2778, 30;
	shf.l.wrap.b32 	%r1285, %r2779, %r2778, 2;
	shl.b32 	%r1286, %r2779, 2;
	shr.u32 	%r1287, %r1285, 31;
	add.s32 	%r1288, %r1287, %r1284;
	neg.s32 	%r1289, %r1288;
	setp.lt.s32 	%p81, %r131, 0;
	selp.b32 	%r2780, %r1289, %r1288, %p81;
	xor.b32  	%r1290, %r1285, %r131;
	shr.s32 	%r1291, %r1285, 31;
	xor.b32  	%r1292, %r1291, %r1285;
	xor.b32  	%r1293, %r1291, %r1286;
	cvt.u64.u32 	%rd489, %r1292;
	shl.b64 	%rd490, %rd489, 32;
	cvt.u64.u32 	%rd491, %r1293;
	or.b64  	%rd492, %rd490, %rd491;
	cvt.rn.f64.s64 	%fd19, %rd492;
	mul.f64 	%fd20, %fd19, 0d3BF921FB54442D19;
	cvt.rn.f32.f64 	%f780, %fd20;
	neg.f32 	%f781, %f780;
	setp.lt.s32 	%p82, %r1290, 0;
	selp.f32 	%f2270, %f781, %f780, %p82;
$L__BB0_84:
	mul.rn.f32 	%f783, %f2270, %f2270;
	and.b32  	%r1295, %r2780, 1;
	setp.eq.b32 	%p83, %r1295, 1;
	selp.f32 	%f784, 0f3F800000, %f2270, %p83;
	fma.rn.f32 	%f785, %f783, %f784, 0f00000000;
	fma.rn.f32 	%f786, %f783, 0f37CBAC00, 0fBAB607ED;
	selp.f32 	%f787, %f786, 0fB94D4153, %p83;
	selp.f32 	%f788, 0f3D2AAABB, 0f3C0885E4, %p83;
	fma.rn.f32 	%f789, %f787, %f783, %f788;
	selp.f32 	%f790, 0fBEFFFFFF, 0fBE2AAAA8, %p83;
	fma.rn.f32 	%f791, %f789, %f783, %f790;
	fma.rn.f32 	%f792, %f791, %f785, %f784;
	and.b32  	%r1296, %r2780, 2;
	setp.eq.s32 	%p84, %r1296, 0;
	mov.f32 	%f793, 0f00000000;
	sub.f32 	%f794, %f793, %f792;
	selp.f32 	%f88, %f792, %f794, %p84;
	mul.f32 	%f795, %f70, 0f3F22F983;
	cvt.rni.s32.f32 	%r2784, %f795;
	cvt.rn.f32.s32 	%f796, %r2784;
	fma.rn.f32 	%f797, %f796, 0fBFC90FDA, %f70;
	fma.rn.f32 	%f798, %f796, 0fB3A22168, %f797;
	fma.rn.f32 	%f2271, %f796, 0fA7C234C5, %f798;
	abs.f32 	%f90, %f70;
	setp.ltu.f32 	%p85, %f90, 0f47CE4780;
	@%p85 bra 	$L__BB0_92;
	setp.neu.f32 	%p86, %f90, 0f7F800000;
	@%p86 bra 	$L__BB0_87;
	mov.f32 	%f801, 0f00000000;
	mul.rn.f32 	%f2271, %f70, %f801;
	mov.b32 	%r2784, 0;
	bra.uni 	$L__BB0_92;
$L__BB0_87:
	mov.b32 	%r145, %f70;
	shl.b32 	%r1298, %r145, 8;
	or.b32  	%r146, %r1298, -2147483648;
	mov.b64 	%rd1235, 0;
	mov.b32 	%r2781, 0;
$L__BB0_88:
	.pragma "nounroll";
	mul.wide.u32 	%rd494, %r2781, 4;
	mov.u64 	%rd495, __cudart_i2opi_f;
	add.s64 	%rd496, %rd495, %rd494;
	ld.global.nc.u32 	%r1299, [%rd496];
	mad.wide.u32 	%rd497, %r1299, %r146, %rd1235;
	shr.u64 	%rd1235, %rd497, 32;
	add.s64 	%rd498, %rd66, %rd494;
	st.local.u32 	[%rd498], %rd497;
	add.s32 	%r2781, %r2781, 1;
	setp.ne.s32 	%p87, %r2781, 6;
	@%p87 bra 	$L__BB0_88;
	shr.u32 	%r1300, %r145, 23;
	st.local.u32 	[%rd66+24], %rd1235;
	and.b32  	%r149, %r1300, 31;
	and.b32  	%r1301, %r1300, 224;
	add.s32 	%r1302, %r1301, -128;
	shr.u32 	%r1303, %r1302, 5;
	mul.wide.u32 	%rd499, %r1303, 4;
	sub.s64 	%rd113, %rd66, %rd499;
	ld.local.u32 	%r2782, [%rd113+24];
	ld.local.u32 	%r2783, [%rd113+20];
	setp.eq.s32 	%p88, %r149, 0;
	@%p88 bra 	$L__BB0_91;
	shf.l.wrap.b32 	%r2782, %r2783, %r2782, %r149;
	ld.local.u32 	%r1304, [%rd113+16];
	shf.l.wrap.b32 	%r2783, %r1304, %r2783, %r149;
$L__BB0_91:
	shr.u32 	%r1305, %r2782, 30;
	shf.l.wrap.b32 	%r1306, %r2783, %r2782, 2;
	shl.b32 	%r1307, %r2783, 2;
	shr.u32 	%r1308, %r1306, 31;
	add.s32 	%r1309, %r1308, %r1305;
	neg.s32 	%r1310, %r1309;
	setp.lt.s32 	%p89, %r145, 0;
	selp.b32 	%r2784, %r1310, %r1309, %p89;
	xor.b32  	%r1311, %r1306, %r145;
	shr.s32 	%r1312, %r1306, 31;
	xor.b32  	%r1313, %r1312, %r1306;
	xor.b32  	%r1314, %r1312, %r1307;
	cvt.u64.u32 	%rd500, %r1313;
	shl.b64 	%rd501, %rd500, 32;
	cvt.u64.u32 	%rd502, %r1314;
	or.b64  	%rd503, %rd501, %rd502;
	cvt.rn.f64.s64 	%fd21, %rd503;
	mul.f64 	%fd22, %fd21, 0d3BF921FB54442D19;
	cvt.rn.f32.f64 	%f799, %fd22;
	neg.f32 	%f800, %f799;
	setp.lt.s32 	%p90, %r1311, 0;
	selp.f32 	%f2271, %f800, %f799, %p90;
$L__BB0_92:
	mul.rn.f32 	%f802, %f2271, %f2271;
	and.b32  	%r1316, %r2784, 1;
	setp.eq.b32 	%p91, %r1316, 1;
	selp.f32 	%f803, 0f3F800000, %f2271, %p91;
	fma.rn.f32 	%f804, %f802, %f803, 0f00000000;
	fma.rn.f32 	%f805, %f802, 0f37CBAC00, 0fBAB607ED;
	selp.f32 	%f806, %f805, 0fB94D4153, %p91;
	selp.f32 	%f807, 0f3D2AAABB, 0f3C0885E4, %p91;
	fma.rn.f32 	%f808, %f806, %f802, %f807;
	selp.f32 	%f809, 0fBEFFFFFF, 0fBE2AAAA8, %p91;
	fma.rn.f32 	%f810, %f808, %f802, %f809;
	fma.rn.f32 	%f811, %f810, %f804, %f803;
	and.b32  	%r1317, %r2784, 2;
	setp.eq.s32 	%p92, %r1317, 0;
	mov.f32 	%f812, 0f00000000;
	sub.f32 	%f813, %f812, %f811;
	selp.f32 	%f94, %f811, %f813, %p92;
	add.f32 	%f95, %f17, 0f3F800000;
	add.f32 	%f96, %f18, 0f3F800000;
	add.f32 	%f97, %f19, 0f3F800000;
	add.f32 	%f98, %f20, 0f3F800000;
	mul.f32 	%f814, %f95, 0f3F22F983;
	cvt.rni.s32.f32 	%r2788, %f814;
	cvt.rn.f32.s32 	%f815, %r2788;
	fma.rn.f32 	%f816, %f815, 0fBFC90FDA, %f95;
	fma.rn.f32 	%f817, %f815, 0fB3A22168, %f816;
	fma.rn.f32 	%f2272, %f815, 0fA7C234C5, %f817;
	abs.f32 	%f100, %f95;
	setp.ltu.f32 	%p93, %f100, 0f47CE4780;
	@%p93 bra 	$L__BB0_100;
	setp.neu.f32 	%p94, %f100, 0f7F800000;
	@%p94 bra 	$L__BB0_95;
	mov.f32 	%f820, 0f00000000;
	mul.rn.f32 	%f2272, %f95, %f820;
	mov.b32 	%r2788, 0;
	bra.uni 	$L__BB0_100;
$L__BB0_95:
	mov.b32 	%r159, %f95;
	shl.b32 	%r1319, %r159, 8;
	or.b32  	%r160, %r1319, -2147483648;
	mov.b64 	%rd1236, 0;
	mov.b32 	%r2785, 0;
$L__BB0_96:
	.pragma "nounroll";
	mul.wide.u32 	%rd505, %r2785, 4;
	mov.u64 	%rd506, __cudart_i2opi_f;
	add.s64 	%rd507, %rd506, %rd505;
	ld.global.nc.u32 	%r1320, [%rd507];
	mad.wide.u32 	%rd508, %r1320, %r160, %rd1236;
	shr.u64 	%rd1236, %rd508, 32;
	add.s64 	%rd509, %rd65, %rd505;
	st.local.u32 	[%rd509], %rd508;
	add.s32 	%r2785, %r2785, 1;
	setp.ne.s32 	%p95, %r2785, 6;
	@%p95 bra 	$L__BB0_96;
	shr.u32 	%r1321, %r159, 23;
	st.local.u32 	[%rd65+24], %rd1236;
	and.b32  	%r163, %r1321, 31;
	and.b32  	%r1322, %r1321, 224;
	add.s32 	%r1323, %r1322, -128;
	shr.u32 	%r1324, %r1323, 5;
	mul.wide.u32 	%rd510, %r1324, 4;
	sub.s64 	%rd116, %rd65, %rd510;
	ld.local.u32 	%r2786, [%rd116+24];
	ld.local.u32 	%r2787, [%rd116+20];
	setp.eq.s32 	%p96, %r163, 0;
	@%p96 bra 	$L__BB0_99;
	shf.l.wrap.b32 	%r2786, %r2787, %r2786, %r163;
	ld.local.u32 	%r1325, [%rd116+16];
	shf.l.wrap.b32 	%r2787, %r1325, %r2787, %r163;
$L__BB0_99:
	shr.u32 	%r1326, %r2786, 30;
	shf.l.wrap.b32 	%r1327, %r2787, %r2786, 2;
	shl.b32 	%r1328, %r2787, 2;
	shr.u32 	%r1329, %r1327, 31;
	add.s32 	%r1330, %r1329, %r1326;
	neg.s32 	%r1331, %r1330;
	setp.lt.s32 	%p97, %r159, 0;
	selp.b32 	%r2788, %r1331, %r1330, %p97;
	xor.b32  	%r1332, %r1327, %r159;
	shr.s32 	%r1333, %r1327, 31;
	xor.b32  	%r1334, %r1333, %r1327;
	xor.b32  	%r1335, %r1333, %r1328;
	cvt.u64.u32 	%rd511, %r1334;
	shl.b64 	%rd512, %rd511, 32;
	cvt.u64.u32 	%rd513, %r1335;
	or.b64  	%rd514, %rd512, %rd513;
	cvt.rn.f64.s64 	%fd23, %rd514;
	mul.f64 	%fd24, %fd23, 0d3BF921FB54442D19;
	cvt.rn.f32.f64 	%f818, %fd24;
	neg.f32 	%f819, %f818;
	setp.lt.s32 	%p98, %r1332, 0;
	selp.f32 	%f2272, %f819, %f818, %p98;
$L__BB0_100:
	add.s32 	%r1337, %r2788, 1;
	mul.rn.f32 	%f821, %f2272, %f2272;
	and.b32  	%r1338, %r2788, 1;
	setp.eq.b32 	%p99, %r1338, 1;
	selp.f32 	%f822, %f2272, 0f3F800000, %p99;
	fma.rn.f32 	%f823, %f821, %f822, 0f00000000;
	fma.rn.f32 	%f824, %f821, 0f37CBAC00, 0fBAB607ED;
	selp.f32 	%f825, 0fB94D4153, %f824, %p99;
	selp.f32 	%f826, 0f3C0885E4, 0f3D2AAABB, %p99;
	fma.rn.f32 	%f827, %f825, %f821, %f826;
	selp.f32 	%f828, 0fBE2AAAA8, 0fBEFFFFFF, %p99;
	fma.rn.f32 	%f829, %f827, %f821, %f828;
	fma.rn.f32 	%f830, %f829, %f823, %f822;
	and.b32  	%r1339, %r1337, 2;
	setp.eq.s32 	%p100, %r1339, 0;
	mov.f32 	%f831, 0f00000000;
	sub.f32 	%f832, %f831, %f830;
	selp.f32 	%f104, %f830, %f832, %p100;
	mul.f32 	%f833, %f96, 0f3F22F983;
	cvt.rni.s32.f32 	%r2792, %f833;
	cvt.rn.f32.s32 	%f834, %r2792;
	fma.rn.f32 	%f835, %f834, 0fBFC90FDA, %f96;
	fma.rn.f32 	%f836, %f834, 0fB3A22168, %f835;
	fma.rn.f32 	%f2273, %f834, 0fA7C234C5, %f836;
	abs.f32 	%f106, %f96;
	setp.ltu.f32 	%p101, %f106, 0f47CE4780;
	@%p101 bra 	$L__BB0_108;
	setp.neu.f32 	%p102, %f106, 0f7F800000;
	@%p102 bra 	$L__BB0_103;
	mov.f32 	%f839, 0f00000000;
	mul.rn.f32 	%f2273, %f96, %f839;
	mov.b32 	%r2792, 0;
	bra.uni 	$L__BB0_108;
$L__BB0_103:
	mov.b32 	%r173, %f96;
	shl.b32 	%r1341, %r173, 8;
	or.b32  	%r174, %r1341, -2147483648;
	mov.b64 	%rd1237, 0;
	mov.b32 	%r2789, 0;
$L__BB0_104:
	.pragma "nounroll";
	mul.wide.u32 	%rd516, %r2789, 4;
	mov.u64 	%rd517, __cudart_i2opi_f;
	add.s64 	%rd518, %rd517, %rd516;
	ld.global.nc.u32 	%r1342, [%rd518];
	mad.wide.u32 	%rd519, %r1342, %r174, %rd1237;
	shr.u64 	%rd1237, %rd519, 32;
	add.s64 	%rd520, %rd64, %rd516;
	st.local.u32 	[%rd520], %rd519;
	add.s32 	%r2789, %r2789, 1;
	setp.ne.s32 	%p103, %r2789, 6;
	@%p103 bra 	$L__BB0_104;
	shr.u32 	%r1343, %r173, 23;
	st.local.u32 	[%rd64+24], %rd1237;
	and.b32  	%r177, %r1343, 31;
	and.b32  	%r1344, %r1343, 224;
	add.s32 	%r1345, %r1344, -128;
	shr.u32 	%r1346, %r1345, 5;
	mul.wide.u32 	%rd521, %r1346, 4;
	sub.s64 	%rd119, %rd64, %rd521;
	ld.local.u32 	%r2790, [%rd119+24];
	ld.local.u32 	%r2791, [%rd119+20];
	setp.eq.s32 	%p104, %r177, 0;
	@%p104 bra 	$L__BB0_107;
	shf.l.wrap.b32 	%r2790, %r2791, %r2790, %r177;
	ld.local.u32 	%r1347, [%rd119+16];
	shf.l.wrap.b32 	%r2791, %r1347, %r2791, %r177;
$L__BB0_107:
	shr.u32 	%r1348, %r2790, 30;
	shf.l.wrap.b32 	%r1349, %r2791, %r2790, 2;
	shl.b32 	%r1350, %r2791, 2;
	shr.u32 	%r1351, %r1349, 31;
	add.s32 	%r1352, %r1351, %r1348;
	neg.s32 	%r1353, %r1352;
	setp.lt.s32 	%p105, %r173, 0;
	selp.b32 	%r2792, %r1353, %r1352, %p105;
	xor.b32  	%r1354, %r1349, %r173;
	shr.s32 	%r1355, %r1349, 31;
	xor.b32  	%r1356, %r1355, %r1349;
	xor.b32  	%r1357, %r1355, %r1350;
	cvt.u64.u32 	%rd522, %r1356;
	shl.b64 	%rd523, %rd522, 32;
	cvt.u64.u32 	%rd524, %r1357;
	or.b64  	%rd525, %rd523, %rd524;
	cvt.rn.f64.s64 	%fd25, %rd525;
	mul.f64 	%fd26, %fd25, 0d3BF921FB54442D19;
	cvt.rn.f32.f64 	%f837, %fd26;
	neg.f32 	%f838, %f837;
	setp.lt.s32 	%p106, %r1354, 0;
	selp.f32 	%f2273, %f838, %f837, %p106;
$L__BB0_108:
	add.s32 	%r1359, %r2792, 1;
	mul.rn.f32 	%f840, %f2273, %f2273;
	and.b32  	%r1360, %r2792, 1;
	setp.eq.b32 	%p107, %r1360, 1;
	selp.f32 	%f841, %f2273, 0f3F800000, %p107;
	fma.rn.f32 	%f842, %f840, %f841, 0f00000000;
	fma.rn.f32 	%f843, %f840, 0f37CBAC00, 0fBAB607ED;
	selp.f32 	%f844, 0fB94D4153, %f843, %p107;
	selp.f32 	%f845, 0f3C0885E4, 0f3D2AAABB, %p107;
	fma.rn.f32 	%f846, %f844, %f840, %f845;
	selp.f32 	%f847, 0fBE2AAAA8, 0fBEFFFFFF, %p107;
	fma.rn.f32 	%f848, %f846, %f840, %f847;
	fma.rn.f32 	%f849, %f848, %f842, %f841;
	and.b32  	%r1361, %r1359, 2;
	setp.eq.s32 	%p108, %r1361, 0;
	mov.f32 	%f850, 0f00000000;
	sub.f32 	%f851, %f850, %f849;
	selp.f32 	%f110, %f849, %f851, %p108;
	mul.f32 	%f852, %f97, 0f3F22F983;
	cvt.rni.s32.f32 	%r2796, %f852;
	cvt.rn.f32.s32 	%f853, %r2796;
	fma.rn.f32 	%f854, %f853, 0fBFC90FDA, %f97;
	fma.rn.f32 	%f855, %f853, 0fB3A22168, %f854;
	fma.rn.f32 	%f2274, %f853, 0fA7C234C5, %f855;
	abs.f32 	%f112, %f97;
	setp.ltu.f32 	%p109, %f112, 0f47CE4780;
	@%p109 bra 	$L__BB0_116;
	setp.neu.f32 	%p110, %f112, 0f7F800000;
	@%p110 bra 	$L__BB0_111;
	mov.f32 	%f858, 0f00000000;
	mul.rn.f32 	%f2274, %f97, %f858;
	mov.b32 	%r2796, 0;
	bra.uni 	$L__BB0_116;
$L__BB0_111:
	mov.b32 	%r187, %f97;
	shl.b32 	%r1363, %r187, 8;
	or.b32  	%r188, %r1363, -2147483648;
	mov.b64 	%rd1238, 0;
	mov.b32 	%r2793, 0;
$L__BB0_112:
	.pragma "nounroll";
	mul.wide.u32 	%rd527, %r2793, 4;
	mov.u64 	%rd528, __cudart_i2opi_f;
	add.s64 	%rd529, %rd528, %rd527;
	ld.global.nc.u32 	%r1364, [%rd529];
	mad.wide.u32 	%rd530, %r1364, %r188, %rd1238;
	shr.u64 	%rd1238, %rd530, 32;
	add.s64 	%rd531, %rd63, %rd527;
	st.local.u32 	[%rd531], %rd530;
	add.s32 	%r2793, %r2793, 1;
	setp.ne.s32 	%p111, %r2793, 6;
	@%p111 bra 	$L__BB0_112;
	shr.u32 	%r1365, %r187, 23;
	st.local.u32 	[%rd63+24], %rd1238;
	and.b32  	%r191, %r1365, 31;
	and.b32  	%r1366, %r1365, 224;
	add.s32 	%r1367, %r1366, -128;
	shr.u32 	%r1368, %r1367, 5;
	mul.wide.u32 	%rd532, %r1368, 4;
	sub.s64 	%rd122, %rd63, %rd532;
	ld.local.u32 	%r2794, [%rd122+24];
	ld.local.u32 	%r2795, [%rd122+20];
	setp.eq.s32 	%p112, %r191, 0;
	@%p112 bra 	$L__BB0_115;
	shf.l.wrap.b32 	%r2794, %r2795, %r2794, %r191;
	ld.local.u32 	%r1369, [%rd122+16];
	shf.l.wrap.b32 	%r2795, %r1369, %r2795, %r191;
$L__BB0_115:
	shr.u32 	%r1370, %r2794, 30;
	shf.l.wrap.b32 	%r1371, %r2795, %r2794, 2;
	shl.b32 	%r1372, %r2795, 2;
	shr.u32 	%r1373, %r1371, 31;
	add.s32 	%r1374, %r1373, %r1370;
	neg.s32 	%r1375, %r1374;
	setp.lt.s32 	%p113, %r187, 0;
	selp.b32 	%r2796, %r1375, %r1374, %p113;
	xor.b32  	%r1376, %r1371, %r187;
	shr.s32 	%r1377, %r1371, 31;
	xor.b32  	%r1378, %r1377, %r1371;
	xor.b32  	%r1379, %r1377, %r1372;
	cvt.u64.u32 	%rd533, %r1378;
	shl.b64 	%rd534, %rd533, 32;
	cvt.u64.u32 	%rd535, %r1379;
	or.b64  	%rd536, %rd534, %rd535;
	cvt.rn.f64.s64 	%fd27, %rd536;
	mul.f64 	%fd28, %fd27, 0d3BF921FB54442D19;
	cvt.rn.f32.f64 	%f856, %fd28;
	neg.f32 	%f857, %f856;
	setp.lt.s32 	%p114, %r1376, 0;
	selp.f32 	%f2274, %f857, %f856, %p114;
$L__BB0_116:
	add.s32 	%r1381, %r2796, 1;
	mul.rn.f32 	%f859, %f2274, %f2274;
	and.b32  	%r1382, %r2796, 1;
	setp.eq.b32 	%p115, %r1382, 1;
	selp.f32 	%f860, %f2274, 0f3F800000, %p115;
	fma.rn.f32 	%f861, %f859, %f860, 0f00000000;
	fma.rn.f32 	%f862, %f859, 0f37CBAC00, 0fBAB607ED;
	selp.f32 	%f863, 0fB94D4153, %f862, %p115;
	selp.f32 	%f864, 0f3C0885E4, 0f3D2AAABB, %p115;
	fma.rn.f32 	%f865, %f863, %f859, %f864;
	selp.f32 	%f866, 0fBE2AAAA8, 0fBEFFFFFF, %p115;
	fma.rn.f32 	%f867, %f865, %f859, %f866;
	fma.rn.f32 	%f868, %f867, %f861, %f860;
	and.b32  	%r1383, %r1381, 2;
	setp.eq.s32 	%p116, %r1383, 0;
	mov.f32 	%f869, 0f00000000;
	sub.f32 	%f870, %f869, %f868;
	selp.f32 	%f116, %f868, %f870, %p116;
	mul.f32 	%f871, %f98, 0f3F22F983;
	cvt.rni.s32.f32 	%r2800, %f871;
	cvt.rn.f32.s32 	%f872, %r2800;
	fma.rn.f32 	%f873, %f872, 0fBFC90FDA, %f98;
	fma.rn.f32 	%f874, %f872, 0fB3A22168, %f873;
	fma.rn.f32 	%f2275, %f872, 0fA7C234C5, %f874;
	abs.f32 	%f118, %f98;
	setp.ltu.f32 	%p117, %f118, 0f47CE4780;
	@%p117 bra 	$L__BB0_124;
	setp.neu.f32 	%p118, %f118, 0f7F800000;
	@%p118 bra 	$L__BB0_119;
	mov.f32 	%f877, 0f00000000;
	mul.rn.f32 	%f2275, %f98, %f877;
	mov.b32 	%r2800, 0;
	bra.uni 	$L__BB0_124;
$L__BB0_119:
	mov.b32 	%r201, %f98;
	shl.b32 	%r1385, %r201, 8;
	or.b32  	%r202, %r1385, -2147483648;
	mov.b64 	%rd1239, 0;
	mov.b32 	%r2797, 0;
$L__BB0_120:
	.pragma "nounroll";
	mul.wide.u32 	%rd538, %r2797, 4;
	mov.u64 	%rd539, __cudart_i2opi_f;
	add.s64 	%rd540, %rd539, %rd538;
	ld.global.nc.u32 	%r1386, [%rd540];
	mad.wide.u32 	%rd541, %r1386, %r202, %rd1239;
	shr.u64 	%rd1239, %rd541, 32;
	add.s64 	%rd542, %rd62, %rd538;
	st.local.u32 	[%rd542], %rd541;
	add.s32 	%r2797, %r2797, 1;
	setp.ne.s32 	%p119, %r2797, 6;
	@%p119 bra 	$L__BB0_120;
	shr.u32 	%r1387, %r201, 23;
	st.local.u32 	[%rd62+24], %rd1239;
	and.b32  	%r205, %r1387, 31;
	and.b32  	%r1388, %r1387, 224;
	add.s32 	%r1389, %r1388, -128;
	shr.u32 	%r1390, %r1389, 5;
	mul.wide.u32 	%rd543, %r1390, 4;
	sub.s64 	%rd125, %rd62, %rd543;
	ld.local.u32 	%r2798, [%rd125+24];
	ld.local.u32 	%r2799, [%rd125+20];
	setp.eq.s32 	%p120, %r205, 0;
	@%p120 bra 	$L__BB0_123;
	shf.l.wrap.b32 	%r2798, %r2799, %r2798, %r205;
	ld.local.u32 	%r1391, [%rd125+16];
	shf.l.wrap.b32 	%r2799, %r1391, %r2799, %r205;
$L__BB0_123:
	shr.u32 	%r1392, %r2798, 30;
	shf.l.wrap.b32 	%r1393, %r2799, %r2798, 2;
	shl.b32 	%r1394, %r2799, 2;
	shr.u32 	%r1395, %r1393, 31;
	add.s32 	%r1396, %r1395, %r1392;
	neg.s32 	%r1397, %r1396;
	setp.lt.s32 	%p121, %r201, 0;
	selp.b32 	%r2800, %r1397, %r1396, %p121;
	xor.b32  	%r1398, %r1393, %r201;
	shr.s32 	%r1399, %r1393, 31;
	xor.b32  	%r1400, %r1399, %r1393;
	xor.b32  	%r1401, %r1399, %r1394;
	cvt.u64.u32 	%rd544, %r1400;
	shl.b64 	%rd545, %rd544, 32;
	cvt.u64.u32 	%rd546, %r1401;
	or.b64  	%rd547, %rd545, %rd546;
	cvt.rn.f64.s64 	%fd29, %rd547;
	mul.f64 	%fd30, %fd29, 0d3BF921FB54442D19;
	cvt.rn.f32.f64 	%f875, %fd30;
	neg.f32 	%f876, %f875;
	setp.lt.s32 	%p122, %r1398, 0;
	selp.f32 	%f2275, %f876, %f875, %p122;
$L__BB0_124:
	add.s32 	%r1403, %r2800, 1;
	mul.rn.f32 	%f878, %f2275, %f2275;
	and.b32  	%r1404, %r2800, 1;
	setp.eq.b32 	%p123, %r1404, 1;
	selp.f32 	%f879, %f2275, 0f3F800000, %p123;
	fma.rn.f32 	%f880, %f878, %f879, 0f00000000;
	fma.rn.f32 	%f881, %f878, 0f37CBAC00, 0fBAB607ED;
	selp.f32 	%f882, 0fB94D4153, %f881, %p123;
	selp.f32 	%f883, 0f3C0885E4, 0f3D2AAABB, %p123;
	fma.rn.f32 	%f884, %f882, %f878, %f883;
	selp.f32 	%f885, 0fBE2AAAA8, 0fBEFFFFFF, %p123;
	fma.rn.f32 	%f886, %f884, %f878, %f885;
	fma.rn.f32 	%f887, %f886, %f880, %f879;
	and.b32  	%r1405, %r1403, 2;
	setp.eq.s32 	%p124, %r1405, 0;
	mov.f32 	%f888, 0f00000000;
	sub.f32 	%f889, %f888, %f887;
	selp.f32 	%f890, %f887, %f889, %p124;
	mul.f32 	%f122, %f95, %f104;
	mul.f32 	%f123, %f96, %f110;
	mul.f32 	%f124, %f97, %f116;
	mul.f32 	%f125, %f98, %f890;
	mul.f32 	%f891, %f122, 0f3F22F983;
	cvt.rni.s32.f32 	%r2804, %f891;
	cvt.rn.f32.s32 	%f892, %r2804;
	fma.rn.f32 	%f893, %f892, 0fBFC90FDA, %f122;
	fma.rn.f32 	%f894, %f892, 0fB3A22168, %f893;
	fma.rn.f32 	%f2276, %f892, 0fA7C234C5, %f894;
	abs.f32 	%f127, %f122;
	setp.ltu.f32 	%p125, %f127, 0f47CE4780;
	@%p125 bra 	$L__BB0_132;
	setp.neu.f32 	%p126, %f127, 0f7F800000;
	@%p126 bra 	$L__BB0_127;
	mov.f32 	%f897, 0f00000000;
	mul.rn.f32 	%f2276, %f122, %f897;
	mov.b32 	%r2804, 0;
	bra.uni 	$L__BB0_132;
$L__BB0_127:
	mov.b32 	%r215, %f122;
	shl.b32 	%r1407, %r215, 8;
	or.b32  	%r216, %r1407, -2147483648;
	mov.b64 	%rd1240, 0;
	mov.b32 	%r2801, 0;
$L__BB0_128:
	.pragma "nounroll";
	mul.wide.u32 	%rd549, %r2801, 4;
	mov.u64 	%rd550, __cudart_i2opi_f;
	add.s64 	%rd551, %rd550, %rd549;
	ld.global.nc.u32 	%r1408, [%rd551];
	mad.wide.u32 	%rd552, %r1408, %r216, %rd1240;
	shr.u64 	%rd1240, %rd552, 32;
	add.s64 	%rd553, %rd61, %rd549;
	st.local.u32 	[%rd553], %rd552;
	add.s32 	%r2801, %r2801, 1;
	setp.ne.s32 	%p127, %r2801, 6;
	@%p127 bra 	$L__BB0_128;
	shr.u32 	%r1409, %r215, 23;
	st.local.u32 	[%rd61+24], %rd1240;
	and.b32  	%r219, %r1409, 31;
	and.b32  	%r1410, %r1409, 224;
	add.s32 	%r1411, %r1410, -128;
	shr.u32 	%r1412, %r1411, 5;
	mul.wide.u32 	%rd554, %r1412, 4;
	sub.s64 	%rd128, %rd61, %rd554;
	ld.local.u32 	%r2802, [%rd128+24];
	ld.local.u32 	%r2803, [%rd128+20];
	setp.eq.s32 	%p128, %r219, 0;
	@%p128 bra 	$L__BB0_131;
	shf.l.wrap.b32 	%r2802, %r2803, %r2802, %r219;
	ld.local.u32 	%r1413, [%rd128+16];
	shf.l.wrap.b32 	%r2803, %r1413, %r2803, %r219;
$L__BB0_131:
	shr.u32 	%r1414, %r2802, 30;
	shf.l.wrap.b32 	%r1415, %r2803, %r2802, 2;
	shl.b32 	%r1416, %r2803, 2;
	shr.u32 	%r1417, %r1415, 31;
	add.s32 	%r1418, %r1417, %r1414;
	neg.s32 	%r1419, %r1418;
	setp.lt.s32 	%p129, %r215, 0;
	selp.b32 	%r2804, %r1419, %r1418, %p129;
	xor.b32  	%r1420, %r1415, %r215;
	shr.s32 	%r1421, %r1415, 31;
	xor.b32  	%r1422, %r1421, %r1415;
	xor.b32  	%r1423, %r1421, %r1416;
	cvt.u64.u32 	%rd555, %r1422;
	shl.b64 	%rd556, %rd555, 32;
	cvt.u64.u32 	%rd557, %r1423;
	or.b64  	%rd558, %rd556, %rd557;
	cvt.rn.f64.s64 	%fd31, %rd558;
	mul.f64 	%fd32, %fd31, 0d3BF921FB54442D19;
	cvt.rn.f32.f64 	%f895, %fd32;
	neg.f32 	%f896, %f895;
	setp.lt.s32 	%p130, %r1420, 0;
	selp.f32 	%f2276, %f896, %f895, %p130;
$L__BB0_132:
	mul.rn.f32 	%f898, %f2276, %f2276;
	and.b32  	%r1425, %r2804, 1;
	setp.eq.b32 	%p131, %r1425, 1;
	selp.f32 	%f899, 0f3F800000, %f2276, %p131;
	fma.rn.f32 	%f900, %f898, %f899, 0f00000000;
	fma.rn.f32 	%f901, %f898, 0f37CBAC00, 0fBAB607ED;
	selp.f32 	%f902, %f901, 0fB94D4153, %p131;
	selp.f32 	%f903, 0f3D2AAABB, 0f3C0885E4, %p131;
	fma.rn.f32 	%f904, %f902, %f898, %f903;
	selp.f32 	%f905, 0fBEFFFFFF, 0fBE2AAAA8, %p131;
	fma.rn.f32 	%f906, %f904, %f898, %f905;
	fma.rn.f32 	%f907, %f906, %f900, %f899;
	and.b32  	%r1426, %r2804, 2;
	setp.eq.s32 	%p132, %r1426, 0;
	mov.f32 	%f908, 0f00000000;
	sub.f32 	%f909, %f908, %f907;
	selp.f32 	%f131, %f907, %f909, %p132;
	mul.f32 	%f910, %f123, 0f3F22F983;
	cvt.rni.s32.f32 	%r2808, %f910;
	cvt.rn.f32.s32 	%f911, %r2808;
	fma.rn.f32 	%f912, %f911, 0fBFC90FDA, %f123;
	fma.rn.f32 	%f913, %f911, 0fB3A22168, %f912;
	fma.rn.f32 	%f2277, %f911, 0fA7C234C5, %f913;
	abs.f32 	%f133, %f123;
	setp.ltu.f32 	%p133, %f133, 0f47CE4780;
	@%p133 bra 	$L__BB0_140;
	setp.neu.f32 	%p134, %f133, 0f7F800000;
	@%p134 bra 	$L__BB0_135;
	mov.f32 	%f916, 0f00000000;
	mul.rn.f32 	%f2277, %f123, %f916;
	mov.b32 	%r2808, 0;
	bra.uni 	$L__BB0_140;
$L__BB0_135:
	mov.b32 	%r229, %f123;
	shl.b32 	%r1428, %r229, 8;
	or.b32  	%r230, %r1428, -2147483648;
	mov.b64 	%rd1241, 0;
	mov.b32 	%r2805, 0;
$L__BB0_136:
	.pragma "nounroll";
	mul.wide.u32 	%rd560, %r2805, 4;
	mov.u64 	%rd561, __cudart_i2opi_f;
	add.s64 	%rd562, %rd561, %rd560;
	ld.global.nc.u32 	%r1429, [%rd562];
	mad.wide.u32 	%rd563, %r1429, %r230, %rd1241;
	shr.u64 	%rd1241, %rd563, 32;
	add.s64 	%rd564, %rd60, %rd560;
	st.local.u32 	[%rd564], %rd563;
	add.s32 	%r2805, %r2805, 1;
	setp.ne.s32 	%p135, %r2805, 6;
	@%p135 bra 	$L__BB0_136;
	shr.u32 	%r1430, %r229, 23;
	st.local.u32 	[%rd60+24], %rd1241;
	and.b32  	%r233, %r1430, 31;
	and.b32  	%r1431, %r1430, 224;
	add.s32 	%r1432, %r1431, -128;
	shr.u32 	%r1433, %r1432, 5;
	mul.wide.u32 	%rd565, %r1433, 4;
	sub.s64 	%rd131, %rd60, %rd565;
	ld.local.u32 	%r2806, [%rd131+24];
	ld.local.u32 	%r2807, [%rd131+20];
	setp.eq.s32 	%p136, %r233, 0;
	@%p136 bra 	$L__BB0_139;
	shf.l.wrap.b32 	%r2806, %r2807, %r2806, %r233;
	ld.local.u32 	%r1434, [%rd131+16];
	shf.l.wrap.b32 	%r2807, %r1434, %r2807, %r233;
$L__BB0_139:
	shr.u32 	%r1435, %r2806, 30;
	shf.l.wrap.b32 	%r1436, %r2807, %r2806, 2;
	shl.b32 	%r1437, %r2807, 2;
	shr.u32 	%r1438, %r1436, 31;
	add.s32 	%r1439, %r1438, %r1435;
	neg.s32 	%r1440, %r1439;
	setp.lt.s32 	%p137, %r229, 0;
	selp.b32 	%r2808, %r1440, %r1439, %p137;
	xor.b32  	%r1441, %r1436, %r229;
	shr.s32 	%r1442, %r1436, 31;
	xor.b32  	%r1443, %r1442, %r1436;
	xor.b32  	%r1444, %r1442, %r1437;
	cvt.u64.u32 	%rd566, %r1443;
	shl.b64 	%rd567, %rd566, 32;
	cvt.u64.u32 	%rd568, %r1444;
	or.b64  	%rd569, %rd567, %rd568;
	cvt.rn.f64.s64 	%fd33, %rd569;
	mul.f64 	%fd34, %fd33, 0d3BF921FB54442D19;
	cvt.rn.f32.f64 	%f914, %fd34;
	neg.f32 	%f915, %f914;
	setp.lt.s32 	%p138, %r1441, 0;
	selp.f32 	%f2277, %f915, %f914, %p138;
$L__BB0_140:
	mul.rn.f32 	%f917, %f2277, %f2277;
	and.b32  	%r1446, %r2808, 1;
	setp.eq.b32 	%p139, %r1446, 1;
	selp.f32 	%f918, 0f3F800000, %f2277, %p139;
	fma.rn.f32 	%f919, %f917, %f918, 0f00000000;
	fma.rn.f32 	%f920, %f917, 0f37CBAC00, 0fBAB607ED;
	selp.f32 	%f921, %f920, 0fB94D4153, %p139;
	selp.f32 	%f922, 0f3D2AAABB, 0f3C0885E4, %p139;
	fma.rn.f32 	%f923, %f921, %f917, %f922;
	selp.f32 	%f924, 0fBEFFFFFF, 0fBE2AAAA8, %p139;
	fma.rn.f32 	%f925, %f923, %f917, %f924;
	fma.rn.f32 	%f926, %f925, %f919, %f918;
	and.b32  	%r1447, %r2808, 2;
	setp.eq.s32 	%p140, %r1447, 0;
	mov.f32 	%f927, 0f00000000;
	sub.f32 	%f928, %f927, %f926;
	selp.f32 	%f137, %f926, %f928, %p140;
	mul.f32 	%f929, %f124, 0f3F22F983;
	cvt.rni.s32.f32 	%r2812, %f929;
	cvt.rn.f32.s32 	%f930, %r2812;
	fma.rn.f32 	%f931, %f930, 0fBFC90FDA, %f124;
	fma.rn.f32 	%f932, %f930, 0fB3A22168, %f931;
	fma.rn.f32 	%f2278, %f930, 0fA7C234C5, %f932;
	abs.f32 	%f139, %f124;
	setp.ltu.f32 	%p141, %f139, 0f47CE4780;
	@%p141 bra 	$L__BB0_148;
	setp.neu.f32 	%p142, %f139, 0f7F800000;
	@%p142 bra 	$L__BB0_143;
	mov.f32 	%f935, 0f00000000;
	mul.rn.f32 	%f2278, %f124, %f935;
	mov.b32 	%r2812, 0;
	bra.uni 	$L__BB0_148;
$L__BB0_143:
	mov.b32 	%r243, %f124;
	shl.b32 	%r1449, %r243, 8;
	or.b32  	%r244, %r1449, -2147483648;
	mov.b64 	%rd1242, 0;
	mov.b32 	%r2809, 0;
$L__BB0_144:
	.pragma "nounroll";
	mul.wide.u32 	%rd571, %r2809, 4;
	mov.u64 	%rd572, __cudart_i2opi_f;
	add.s64 	%rd573, %rd572, %rd571;
	ld.global.nc.u32 	%r1450, [%rd573];
	mad.wide.u32 	%rd574, %r1450, %r244, %rd1242;
	shr.u64 	%rd1242, %rd574, 32;
	add.s64 	%rd575, %rd59, %rd571;
	st.local.u32 	[%rd575], %rd574;
	add.s32 	%r2809, %r2809, 1;
	setp.ne.s32 	%p143, %r2809, 6;
	@%p143 bra 	$L__BB0_144;
	shr.u32 	%r1451, %r243, 23;
	st.local.u32 	[%rd59+24], %rd1242;
	and.b32  	%r247, %r1451, 31;
	and.b32  	%r1452, %r1451, 224;
	add.s32 	%r1453, %r1452, -128;
	shr.u32 	%r1454, %r1453, 5;
	mul.wide.u32 	%rd576, %r1454, 4;
	sub.s64 	%rd134, %rd59, %rd576;
	ld.local.u32 	%r2810, [%rd134+24];
	ld.local.u32 	%r2811, [%rd134+20];
	setp.eq.s32 	%p144, %r247, 0;
	@%p144 bra 	$L__BB0_147;
	shf.l.wrap.b32 	%r2810, %r2811, %r2810, %r247;
	ld.local.u32 	%r1455, [%rd134+16];
	shf.l.wrap.b32 	%r2811, %r1455, %r2811, %r247;
$L__BB0_147:
	shr.u32 	%r1456, %r2810, 30;
	shf.l.wrap.b32 	%r1457, %r2811, %r2810, 2;
	shl.b32 	%r1458, %r2811, 2;
	shr.u32 	%r1459, %r1457, 31;
	add.s32 	%r1460, %r1459, %r1456;
	neg.s32 	%r1461, %r1460;
	setp.lt.s32 	%p145, %r243, 0;
	selp.b32 	%r2812, %r1461, %r1460, %p145;
	xor.b32  	%r1462, %r1457, %r243;
	shr.s32 	%r1463, %r1457, 31;
	xor.b32  	%r1464, %r1463, %r1457;
	xor.b32  	%r1465, %r1463, %r1458;
	cvt.u64.u32 	%rd577, %r1464;
	shl.b64 	%rd578, %rd577, 32;
	cvt.u64.u32 	%rd579, %r1465;
	or.b64  	%rd580, %rd578, %rd579;
	cvt.rn.f64.s64 	%fd35, %rd580;
	mul.f64 	%fd36, %fd35, 0d3BF921FB54442D19;
	cvt.rn.f32.f64 	%f933, %fd36;
	neg.f32 	%f934, %f933;
	setp.lt.s32 	%p146, %r1462, 0;
	selp.f32 	%f2278, %f934, %f933, %p146;
$L__BB0_148:
	mul.rn.f32 	%f936, %f2278, %f2278;
	and.b32  	%r1467, %r2812, 1;
	setp.eq.b32 	%p147, %r1467, 1;
	selp.f32 	%f937, 0f3F800000, %f2278, %p147;
	fma.rn.f32 	%f938, %f936, %f937, 0f00000000;
	fma.rn.f32 	%f939, %f936, 0f37CBAC00, 0fBAB607ED;
	selp.f32 	%f940, %f939, 0fB94D4153, %p147;
	selp.f32 	%f941, 0f3D2AAABB, 0f3C0885E4, %p147;
	fma.rn.f32 	%f942, %f940, %f936, %f941;
	selp.f32 	%f943, 0fBEFFFFFF, 0fBE2AAAA8, %p147;
	fma.rn.f32 	%f944, %f942, %f936, %f943;
	fma.rn.f32 	%f945, %f944, %f938, %f937;
	and.b32  	%r1468, %r2812, 2;
	setp.eq.s32 	%p148, %r1468, 0;
	mov.f32 	%f946, 0f00000000;
	sub.f32 	%f947, %f946, %f945;
	selp.f32 	%f143, %f945, %f947, %p148;
	mul.f32 	%f948, %f125, 0f3F22F983;
	cvt.rni.s32.f32 	%r2816, %f948;
	cvt.rn.f32.s32 	%f949, %r2816;
	fma.rn.f32 	%f950, %f949, 0fBFC90FDA, %f125;
	fma.rn.f32 	%f951, %f949, 0fB3A22168, %f950;
	fma.rn.f32 	%f2279, %f949, 0fA7C234C5, %f951;
	abs.f32 	%f145, %f125;
	setp.ltu.f32 	%p149, %f145, 0f47CE4780;
	@%p149 bra 	$L__BB0_156;
	setp.neu.f32 	%p150, %f145, 0f7F800000;
	@%p150 bra 	$L__BB0_151;
	mov.f32 	%f954, 0f00000000;
	mul.rn.f32 	%f2279, %f125, %f954;
	mov.b32 	%r2816, 0;
	bra.uni 	$L__BB0_156;
$L__BB0_151:
	mov.b32 	%r257, %f125;
	shl.b32 	%r1470, %r257, 8;
	or.b32  	%r258, %r1470, -2147483648;
	mov.b64 	%rd1243, 0;
	mov.b32 	%r2813, 0;
$L__BB0_152:
	.pragma "nounroll";
	mul.wide.u32 	%rd582, %r2813, 4;
	mov.u64 	%rd583, __cudart_i2opi_f;
	add.s64 	%rd584, %rd583, %rd582;
	ld.global.nc.u32 	%r1471, [%rd584];
	mad.wide.u32 	%rd585, %r1471, %r258, %rd1243;
	shr.u64 	%rd1243, %rd585, 32;
	add.s64 	%rd586, %rd58, %rd582;
	st.local.u32 	[%rd586], %rd585;
	add.s32 	%r2813, %r2813, 1;
	setp.ne.s32 	%p151, %r2813, 6;
	@%p151 bra 	$L__BB0_152;
	shr.u32 	%r1472, %r257, 23;
	st.local.u32 	[%rd58+24], %rd1243;
	and.b32  	%r261, %r1472, 31;
	and.b32  	%r1473, %r1472, 224;
	add.s32 	%r1474, %r1473, -128;
	shr.u32 	%r1475, %r1474, 5;
	mul.wide.u32 	%rd587, %r1475, 4;
	sub.s64 	%rd137, %rd58, %rd587;
	ld.local.u32 	%r2814, [%rd137+24];
	ld.local.u32 	%r2815, [%rd137+20];
	setp.eq.s32 	%p152, %r261, 0;
	@%p152 bra 	$L__BB0_155;
	shf.l.wrap.b32 	%r2814, %r2815, %r2814, %r261;
	ld.local.u32 	%r1476, [%rd137+16];
	shf.l.wrap.b32 	%r2815, %r1476, %r2815, %r261;
$L__BB0_155:
	shr.u32 	%r1477, %r2814, 30;
	shf.l.wrap.b32 	%r1478, %r2815, %r2814, 2;
	shl.b32 	%r1479, %r2815, 2;
	shr.u32 	%r1480, %r1478, 31;
	add.s32 	%r1481, %r1480, %r1477;
	neg.s32 	%r1482, %r1481;
	setp.lt.s32 	%p153, %r257, 0;
	selp.b32 	%r2816, %r1482, %r1481, %p153;
	xor.b32  	%r1483, %r1478, %r257;
	shr.s32 	%r1484, %r1478, 31;
	xor.b32  	%r1485, %r1484, %r1478;
	xor.b32  	%r1486, %r1484, %r1479;
	cvt.u64.u32 	%rd588, %r1485;
	shl.b64 	%rd589, %rd588, 32;
	cvt.u64.u32 	%rd590, %r1486;
	or.b64  	%rd591, %rd589, %rd590;
	cvt.rn.f64.s64 	%fd37, %rd591;
	mul.f64 	%fd38, %fd37, 0d3BF921FB54442D19;
	cvt.rn.f32.f64 	%f952, %fd38;
	neg.f32 	%f953, %f952;
	setp.lt.s32 	%p154, %r1483, 0;
	selp.f32 	%f2279, %f953, %f952, %p154;
$L__BB0_156:
	mov.f32 	%f955, 0f3F000000;
	sub.f32 	%f956, %f955, %f41;
	sub.f32 	%f957, %f955, %f42;
	mul.f32 	%f958, %f2260, 0f40400000;
	mul.f32 	%f959, %f2259, 0f40400000;
	mul.f32 	%f960, %f2258, 0f40400000;
	mul.rn.f32 	%f961, %f2279, %f2279;
	and.b32  	%r1488, %r2816, 1;
	setp.eq.b32 	%p155, %r1488, 1;
	selp.f32 	%f962, 0f3F800000, %f2279, %p155;
	fma.rn.f32 	%f963, %f961, %f962, 0f00000000;
	fma.rn.f32 	%f964, %f961, 0f37CBAC00, 0fBAB607ED;
	selp.f32 	%f965, %f964, 0fB94D4153, %p155;
	selp.f32 	%f966, 0f3D2AAABB, 0f3C0885E4, %p155;
	fma.rn.f32 	%f967, %f965, %f961, %f966;
	selp.f32 	%f968, 0fBEFFFFFF, 0fBE2AAAA8, %p155;
	fma.rn.f32 	%f969, %f967, %f961, %f968;
	fma.rn.f32 	%f970, %f969, %f963, %f962;
	and.b32  	%r1489, %r2816, 2;
	setp.eq.s32 	%p156, %r1489, 0;
	mov.f32 	%f971, 0f00000000;
	sub.f32 	%f972, %f971, %f970;
	selp.f32 	%f973, %f970, %f972, %p156;
	sub.f32 	%f974, %f131, %f76;
	fma.rn.f32 	%f975, %f956, %f974, %f76;
	sub.f32 	%f976, %f137, %f82;
	fma.rn.f32 	%f977, %f956, %f976, %f82;
	sub.f32 	%f978, %f143, %f88;
	fma.rn.f32 	%f979, %f956, %f978, %f88;
	sub.f32 	%f980, %f973, %f94;
	fma.rn.f32 	%f981, %f956, %f980, %f94;
	sub.f32 	%f982, %f979, %f975;
	fma.rn.f32 	%f983, %f957, %f982, %f975;
	sub.f32 	%f984, %f981, %f977;
	fma.rn.f32 	%f985, %f957, %f984, %f977;
	sub.f32 	%f986, %f985, %f983;
	sub.f32 	%f987, %f955, %f43;
	fma.rn.f32 	%f149, %f987, %f986, %f983;
	cvt.rmi.f32.f32 	%f988, %f958;
	cvt.rmi.f32.f32 	%f989, %f959;
	cvt.rmi.f32.f32 	%f990, %f960;
	fma.rn.f32 	%f991, %f989, 0f42640000, %f988;
	fma.rn.f32 	%f150, %f990, 0f41A80000, %f991;
	add.f32 	%f151, %f150, 0f42640000;
	add.f32 	%f152, %f150, 0f41A80000;
	add.f32 	%f153, %f150, 0f429C0000;
	sub.f32 	%f992, %f958, %f988;
	sub.f32 	%f993, %f959, %f989;
	sub.f32 	%f994, %f960, %f990;
	mul.f32 	%f154, %f992, 0f40490FDB;
	mul.f32 	%f155, %f993, 0f40490FDB;
	mul.f32 	%f156, %f994, 0f40490FDB;
	mul.f32 	%f995, %f154, 0f3F22F983;
	cvt.rni.s32.f32 	%r2820, %f995;
	cvt.rn.f32.s32 	%f996, %r2820;
	fma.rn.f32 	%f997, %f996, 0fBFC90FDA, %f154;
	fma.rn.f32 	%f998, %f996, 0fB3A22168, %f997;
	fma.rn.f32 	%f2280, %f996, 0fA7C234C5, %f998;
	abs.f32 	%f158, %f154;
	setp.ltu.f32 	%p157, %f158, 0f47CE4780;
	@%p157 bra 	$L__BB0_164;
	setp.neu.f32 	%p158, %f158, 0f7F800000;
	@%p158 bra 	$L__BB0_159;
	mov.f32 	%f1001, 0f00000000;
	mul.rn.f32 	%f2280, %f154, %f1001;
	mov.b32 	%r2820, 0;
	bra.uni 	$L__BB0_164;
$L__BB0_159:
	mov.b32 	%r271, %f154;
	shl.b32 	%r1491, %r271, 8;
	or.b32  	%r272, %r1491, -2147483648;
	mov.b64 	%rd1244, 0;
	mov.b32 	%r2817, 0;
$L__BB0_160:
	.pragma "nounroll";
	mul.wide.u32 	%rd593, %r2817, 4;
	mov.u64 	%rd594, __cudart_i2opi_f;
	add.s64 	%rd595, %rd594, %rd593;
	ld.global.nc.u32 	%r1492, [%rd595];
	mad.wide.u32 	%rd596, %r1492, %r272, %rd1244;
	shr.u64 	%rd1244, %rd596, 32;
	add.s64 	%rd597, %rd57, %rd593;
	st.local.u32 	[%rd597], %rd596;
	add.s32 	%r2817, %r2817, 1;
	setp.ne.s32 	%p159, %r2817, 6;
	@%p159 bra 	$L__BB0_160;
	shr.u32 	%r1493, %r271, 23;
	st.local.u32 	[%rd57+24], %rd1244;
	and.b32  	%r275, %r1493, 31;
	and.b32  	%r1494, %r1493, 224;
	add.s32 	%r1495, %r1494, -128;
	shr.u32 	%r1496, %r1495, 5;
	mul.wide.u32 	%rd598, %r1496, 4;
	sub.s64 	%rd140, %rd57, %rd598;
	ld.local.u32 	%r2818, [%rd140+24];
	ld.local.u32 	%r2819, [%rd140+20];
	setp.eq.s32 	%p160, %r275, 0;
	@%p160 bra 	$L__BB0_163;
	shf.l.wrap.b32 	%r2818, %r2819, %r2818, %r275;
	ld.local.u32 	%r1497, [%rd140+16];
	shf.l.wrap.b32 	%r2819, %r1497, %r2819, %r275;
$L__BB0_163:
	shr.u32 	%r1498, %r2818, 30;
	shf.l.wrap.b32 	%r1499, %r2819, %r2818, 2;
	shl.b32 	%r1500, %r2819, 2;
	shr.u32 	%r1501, %r1499, 31;
	add.s32 	%r1502, %r1501, %r1498;
	neg.s32 	%r1503, %r1502;
	setp.lt.s32 	%p161, %r271, 0;
	selp.b32 	%r2820, %r1503, %r1502, %p161;
	xor.b32  	%r1504, %r1499, %r271;
	shr.s32 	%r1505, %r1499, 31;
	xor.b32  	%r1506, %r1505, %r1499;
	xor.b32  	%r1507, %r1505, %r1500;
	cvt.u64.u32 	%rd599, %r1506;
	shl.b64 	%rd600, %rd599, 32;
	cvt.u64.u32 	%rd601, %r1507;
	or.b64  	%rd602, %rd600, %rd601;
	cvt.rn.f64.s64 	%fd39, %rd602;
	mul.f64 	%fd40, %fd39, 0d3BF921FB54442D19;
	cvt.rn.f32.f64 	%f999, %fd40;
	neg.f32 	%f1000, %f999;
	setp.lt.s32 	%p162, %r1504, 0;
	selp.f32 	%f2280, %f1000, %f999, %p162;
$L__BB0_164:
	add.s32 	%r1509, %r2820, 1;
	mul.rn.f32 	%f1002, %f2280, %f2280;
	and.b32  	%r1510, %r2820, 1;
	setp.eq.b32 	%p163, %r1510, 1;
	selp.f32 	%f1003, %f2280, 0f3F800000, %p163;
	fma.rn.f32 	%f1004, %f1002, %f1003, 0f00000000;
	fma.rn.f32 	%f1005, %f1002, 0f37CBAC00, 0fBAB607ED;
	selp.f32 	%f1006, 0fB94D4153, %f1005, %p163;
	selp.f32 	%f1007, 0f3C0885E4, 0f3D2AAABB, %p163;
	fma.rn.f32 	%f1008, %f1006, %f1002, %f1007;
	selp.f32 	%f1009, 0fBE2AAAA8, 0fBEFFFFFF, %p163;
	fma.rn.f32 	%f1010, %f1008, %f1002, %f1009;
	fma.rn.f32 	%f1011, %f1010, %f1004, %f1003;
	and.b32  	%r1511, %r1509, 2;
	setp.eq.s32 	%p164, %r1511, 0;
	mov.f32 	%f1012, 0f00000000;
	sub.f32 	%f1013, %f1012, %f1011;
	selp.f32 	%f162, %f1011, %f1013, %p164;
	mul.f32 	%f1014, %f155, 0f3F22F983;
	cvt.rni.s32.f32 	%r2824, %f1014;
	cvt.rn.f32.s32 	%f1015, %r2824;
	fma.rn.f32 	%f1016, %f1015, 0fBFC90FDA, %f155;
	fma.rn.f32 	%f1017, %f1015, 0fB3A22168, %f1016;
	fma.rn.f32 	%f2281, %f1015, 0fA7C234C5, %f1017;
	abs.f32 	%f164, %f155;
	setp.ltu.f32 	%p165, %f164, 0f47CE4780;
	@%p165 bra 	$L__BB0_172;
	setp.neu.f32 	%p166, %f164, 0f7F800000;
	@%p166 bra 	$L__BB0_167;
	mov.f32 	%f1020, 0f00000000;
	mul.rn.f32 	%f2281, %f155, %f1020;
	mov.b32 	%r2824, 0;
	bra.uni 	$L__BB0_172;
$L__BB0_167:
	mov.b32 	%r285, %f155;
	shl.b32 	%r1513, %r285, 8;
	or.b32  	%r286, %r1513, -2147483648;
	mov.b64 	%rd1245, 0;
	mov.b32 	%r2821, 0;
$L__BB0_168:
	.pragma "nounroll";
	mul.wide.u32 	%rd604, %r2821, 4;
	mov.u64 	%rd605, __cudart_i2opi_f;
	add.s64 	%rd606, %rd605, %rd604;
	ld.global.nc.u32 	%r1514, [%rd606];
	mad.wide.u32 	%rd607, %r1514, %r286, %rd1245;
	shr.u64 	%rd1245, %rd607, 32;
	add.s64 	%rd608, %rd56, %rd604;
	st.local.u32 	[%rd608], %rd607;
	add.s32 	%r2821, %r2821, 1;
	setp.ne.s32 	%p167, %r2821, 6;
	@%p167 bra 	$L__BB0_168;
	shr.u32 	%r1515, %r285, 23;
	st.local.u32 	[%rd56+24], %rd1245;
	and.b32  	%r289, %r1515, 31;
	and.b32  	%r1516, %r1515, 224;
	add.s32 	%r1517, %r1516, -128;
	shr.u32 	%r1518, %r1517, 5;
	mul.wide.u32 	%rd609, %r1518, 4;
	sub.s64 	%rd143, %rd56, %rd609;
	ld.local.u32 	%r2822, [%rd143+24];
	ld.local.u32 	%r2823, [%rd143+20];
	setp.eq.s32 	%p168, %r289, 0;
	@%p168 bra 	$L__BB0_171;
	shf.l.wrap.b32 	%r2822, %r2823, %r2822, %r289;
	ld.local.u32 	%r1519, [%rd143+16];
	shf.l.wrap.b32 	%r2823, %r1519, %r2823, %r289;
$L__BB0_171:
	shr.u32 	%r1520, %r2822, 30;
	shf.l.wrap.b32 	%r1521, %r2823, %r2822, 2;
	shl.b32 	%r1522, %r2823, 2;
	shr.u32 	%r1523, %r1521, 31;
	add.s32 	%r1524, %r1523, %r1520;
	neg.s32 	%r1525, %r1524;
	setp.lt.s32 	%p169, %r285, 0;
	selp.b32 	%r2824, %r1525, %r1524, %p169;
	xor.b32  	%r1526, %r1521, %r285;
	shr.s32 	%r1527, %r1521, 31;
	xor.b32  	%r1528, %r1527, %r1521;
	xor.b32  	%r1529, %r1527, %r1522;
	cvt.u64.u32 	%rd610, %r1528;
	shl.b64 	%rd611, %rd610, 32;
	cvt.u64.u32 	%rd612, %r1529;
	or.b64  	%rd613, %rd611, %rd612;
	cvt.rn.f64.s64 	%fd41, %rd613;
	mul.f64 	%fd42, %fd41, 0d3BF921FB54442D19;
	cvt.rn.f32.f64 	%f1018, %fd42;
	neg.f32 	%f1019, %f1018;
	setp.lt.s32 	%p170, %r1526, 0;
	selp.f32 	%f2281, %f1019, %f1018, %p170;
$L__BB0_172:
	add.s32 	%r1531, %r2824, 1;
	mul.rn.f32 	%f1021, %f2281, %f2281;
	and.b32  	%r1532, %r2824, 1;
	setp.eq.b32 	%p171, %r1532, 1;
	selp.f32 	%f1022, %f2281, 0f3F800000, %p171;
	fma.rn.f32 	%f1023, %f1021, %f1022, 0f00000000;
	fma.rn.f32 	%f1024, %f1021, 0f37CBAC00, 0fBAB607ED;
	selp.f32 	%f1025, 0fB94D4153, %f1024, %p171;
	selp.f32 	%f1026, 0f3C0885E4, 0f3D2AAABB, %p171;
	fma.rn.f32 	%f1027, %f1025, %f1021, %f1026;
	selp.f32 	%f1028, 0fBE2AAAA8, 0fBEFFFFFF, %p171;
	fma.rn.f32 	%f1029, %f1027, %f1021, %f1028;
	fma.rn.f32 	%f1030, %f1029, %f1023, %f1022;
	and.b32  	%r1533, %r1531, 2;
	setp.eq.s32 	%p172, %r1533, 0;
	mov.f32 	%f1031, 0f00000000;
	sub.f32 	%f1032, %f1031, %f1030;
	selp.f32 	%f168, %f1030, %f1032, %p172;
	mul.f32 	%f1033, %f156, 0f3F22F983;
	cvt.rni.s32.f32 	%r2828, %f1033;
	cvt.rn.f32.s32 	%f1034, %r2828;
	fma.rn.f32 	%f1035, %f1034, 0fBFC90FDA, %f156;
	fma.rn.f32 	%f1036, %f1034, 0fB3A22168, %f1035;
	fma.rn.f32 	%f2282, %f1034, 0fA7C234C5, %f1036;
	abs.f32 	%f170, %f156;
	setp.ltu.f32 	%p173, %f170, 0f47CE4780;
	@%p173 bra 	$L__BB0_180;
	setp.neu.f32 	%p174, %f170, 0f7F800000;
	@%p174 bra 	$L__BB0_175;
	mov.f32 	%f1039, 0f00000000;
	mul.rn.f32 	%f2282, %f156, %f1039;
	mov.b32 	%r2828, 0;
	bra.uni 	$L__BB0_180;
$L__BB0_175:
	mov.b32 	%r299, %f156;
	shl.b32 	%r1535, %r299, 8;
	or.b32  	%r300, %r1535, -2147483648;
	mov.b64 	%rd1246, 0;
	mov.b32 	%r2825, 0;
$L__BB0_176:
	.pragma "nounroll";
	mul.wide.u32 	%rd615, %r2825, 4;
	mov.u64 	%rd616, __cudart_i2opi_f;
	add.s64 	%rd617, %rd616, %rd615;
	ld.global.nc.u32 	%r1536, [%rd617];
	mad.wide.u32 	%rd618, %r1536, %r300, %rd1246;
	shr.u64 	%rd1246, %rd618, 32;
	add.s64 	%rd619, %rd55, %rd615;
	st.local.u32 	[%rd619], %rd618;
	add.s32 	%r2825, %r2825, 1;
	setp.ne.s32 	%p175, %r2825, 6;
	@%p175 bra 	$L__BB0_176;
	shr.u32 	%r1537, %r299, 23;
	st.local.u32 	[%rd55+24], %rd1246;
	and.b32  	%r303, %r1537, 31;
	and.b32  	%r1538, %r1537, 224;
	add.s32 	%r1539, %r1538, -128;
	shr.u32 	%r1540, %r1539, 5;
	mul.wide.u32 	%rd620, %r1540, 4;
	sub.s64 	%rd146, %rd55, %rd620;
	ld.local.u32 	%r2826, [%rd146+24];
	ld.local.u32 	%r2827, [%rd146+20];
	setp.eq.s32 	%p176, %r303, 0;
	@%p176 bra 	$L__BB0_179;
	shf.l.wrap.b32 	%r2826, %r2827, %r2826, %r303;
	ld.local.u32 	%r1541, [%rd146+16];
	shf.l.wrap.b32 	%r2827, %r1541, %r2827, %r303;
$L__BB0_179:
	shr.u32 	%r1542, %r2826, 30;
	shf.l.wrap.b32 	%r1543, %r2827, %r2826, 2;
	shl.b32 	%r1544, %r2827, 2;
	shr.u32 	%r1545, %r1543, 31;
	add.s32 	%r1546, %r1545, %r1542;
	neg.s32 	%r1547, %r1546;
	setp.lt.s32 	%p177, %r299, 0;
	selp.b32 	%r2828, %r1547, %r1546, %p177;
	xor.b32  	%r1548, %r1543, %r299;
	shr.s32 	%r1549, %r1543, 31;
	xor.b32  	%r1550, %r1549, %r1543;
	xor.b32  	%r1551, %r1549, %r1544;
	cvt.u64.u32 	%rd621, %r1550;
	shl.b64 	%rd622, %rd621, 32;
	cvt.u64.u32 	%rd623, %r1551;
	or.b64  	%rd624, %rd622, %rd623;
	cvt.rn.f64.s64 	%fd43, %rd624;
	mul.f64 	%fd44, %fd43, 0d3BF921FB54442D19;
	cvt.rn.f32.f64 	%f1037, %fd44;
	neg.f32 	%f1038, %f1037;
	setp.lt.s32 	%p178, %r1548, 0;
	selp.f32 	%f2282, %f1038, %f1037, %p178;
$L__BB0_180:
	add.s32 	%r1553, %r2828, 1;
	mul.rn.f32 	%f1040, %f2282, %f2282;
	and.b32  	%r1554, %r2828, 1;
	setp.eq.b32 	%p179, %r1554, 1;
	selp.f32 	%f1041, %f2282, 0f3F800000, %p179;
	fma.rn.f32 	%f1042, %f1040, %f1041, 0f00000000;
	fma.rn.f32 	%f1043, %f1040, 0f37CBAC00, 0fBAB607ED;
	selp.f32 	%f1044, 0fB94D4153, %f1043, %p179;
	selp.f32 	%f1045, 0f3C0885E4, 0f3D2AAABB, %p179;
	fma.rn.f32 	%f1046, %f1044, %f1040, %f1045;
	selp.f32 	%f1047, 0fBE2AAAA8, 0fBEFFFFFF, %p179;
	fma.rn.f32 	%f1048, %f1046, %f1040, %f1047;
	fma.rn.f32 	%f1049, %f1048, %f1042, %f1041;
	and.b32  	%r1555, %r1553, 2;
	setp.eq.s32 	%p180, %r1555, 0;
	mov.f32 	%f1050, 0f00000000;
	sub.f32 	%f1051, %f1050, %f1049;
	selp.f32 	%f1052, %f1049, %f1051, %p180;
	mul.f32 	%f174, %f162, 0f3F000000;
	mul.f32 	%f175, %f168, 0f3F000000;
	mul.f32 	%f176, %f1052, 0f3F000000;
	mul.f32 	%f1053, %f150, 0f3F22F983;
	cvt.rni.s32.f32 	%r2832, %f1053;
	cvt.rn.f32.s32 	%f1054, %r2832;
	fma.rn.f32 	%f1055, %f1054, 0fBFC90FDA, %f150;
	fma.rn.f32 	%f1056, %f1054, 0fB3A22168, %f1055;
	fma.rn.f32 	%f2283, %f1054, 0fA7C234C5, %f1056;
	abs.f32 	%f178, %f150;
	setp.ltu.f32 	%p181, %f178, 0f47CE4780;
	@%p181 bra 	$L__BB0_188;
	setp.neu.f32 	%p182, %f178, 0f7F800000;
	@%p182 bra 	$L__BB0_183;
	mov.f32 	%f1059, 0f00000000;
	mul.rn.f32 	%f2283, %f150, %f1059;
	mov.b32 	%r2832, 0;
	bra.uni 	$L__BB0_188;
$L__BB0_183:
	mov.b32 	%r313, %f150;
	shl.b32 	%r1557, %r313, 8;
	or.b32  	%r314, %r1557, -2147483648;
	mov.b64 	%rd1247, 0;
	mov.b32 	%r2829, 0;
$L__BB0_184:
	.pragma "nounroll";
	mul.wide.u32 	%rd626, %r2829, 4;
	mov.u64 	%rd627, __cudart_i2opi_f;
	add.s64 	%rd628, %rd627, %rd626;
	ld.global.nc.u32 	%r1558, [%rd628];
	mad.wide.u32 	%rd629, %r1558, %r314, %rd1247;
	shr.u64 	%rd1247, %rd629, 32;
	add.s64 	%rd630, %rd54, %rd626;
	st.local.u32 	[%rd630], %rd629;
	add.s32 	%r2829, %r2829, 1;
	setp.ne.s32 	%p183, %r2829, 6;
	@%p183 bra 	$L__BB0_184;
	shr.u32 	%r1559, %r313, 23;
	st.local.u32 	[%rd54+24], %rd1247;
	and.b32  	%r317, %r1559, 31;
	and.b32  	%r1560, %r1559, 224;
	add.s32 	%r1561, %r1560, -128;
	shr.u32 	%r1562, %r1561, 5;
	mul.wide.u32 	%rd631, %r1562, 4;
	sub.s64 	%rd149, %rd54, %rd631;
	ld.local.u32 	%r2830, [%rd149+24];
	ld.local.u32 	%r2831, [%rd149+20];
	setp.eq.s32 	%p184, %r317, 0;
	@%p184 bra 	$L__BB0_187;
	shf.l.wrap.b32 	%r2830, %r2831, %r2830, %r317;
	ld.local.u32 	%r1563, [%rd149+16];
	shf.l.wrap.b32 	%r2831, %r1563, %r2831, %r317;
$L__BB0_187:
	shr.u32 	%r1564, %r2830, 30;
	shf.l.wrap.b32 	%r1565, %r2831, %r2830, 2;
	shl.b32 	%r1566, %r2831, 2;
	shr.u32 	%r1567, %r1565, 31;
	add.s32 	%r1568, %r1567, %r1564;
	neg.s32 	%r1569, %r1568;
	setp.lt.s32 	%p185, %r313, 0;
	selp.b32 	%r2832, %r1569, %r1568, %p185;
	xor.b32  	%r1570, %r1565, %r313;
	shr.s32 	%r1571, %r1565, 31;
	xor.b32  	%r1572, %r1571, %r1565;
	xor.b32  	%r1573, %r1571, %r1566;
	cvt.u64.u32 	%rd632, %r1572;
	shl.b64 	%rd633, %rd632, 32;
	cvt.u64.u32 	%rd634, %r1573;
	or.b64  	%rd635, %rd633, %rd634;
	cvt.rn.f64.s64 	%fd45, %rd635;
	mul.f64 	%fd46, %fd45, 0d3BF921FB54442D19;
	cvt.rn.f32.f64 	%f1057, %fd46;
	neg.f32 	%f1058, %f1057;
	setp.lt.s32 	%p186, %r1570, 0;
	selp.f32 	%f2283, %f1058, %f1057, %p186;
$L__BB0_188:
	add.s32 	%r1575, %r2832, 1;
	mul.rn.f32 	%f1060, %f2283, %f2283;
	and.b32  	%r1576, %r2832, 1;
	setp.eq.b32 	%p187, %r1576, 1;
	selp.f32 	%f1061, %f2283, 0f3F800000, %p187;
	fma.rn.f32 	%f1062, %f1060, %f1061, 0f00000000;
	fma.rn.f32 	%f1063, %f1060, 0f37CBAC00, 0fBAB607ED;
	selp.f32 	%f1064, 0fB94D4153, %f1063, %p187;
	selp.f32 	%f1065, 0f3C0885E4, 0f3D2AAABB, %p187;
	fma.rn.f32 	%f1066, %f1064, %f1060, %f1065;
	selp.f32 	%f1067, 0fBE2AAAA8, 0fBEFFFFFF, %p187;
	fma.rn.f32 	%f1068, %f1066, %f1060, %f1067;
	fma.rn.f32 	%f1069, %f1068, %f1062, %f1061;
	and.b32  	%r1577, %r1575, 2;
	setp.eq.s32 	%p188, %r1577, 0;
	mov.f32 	%f1070, 0f00000000;
	sub.f32 	%f1071, %f1070, %f1069;
	selp.f32 	%f182, %f1069, %f1071, %p188;
	mul.f32 	%f1072, %f151, 0f3F22F983;
	cvt.rni.s32.f32 	%r2836, %f1072;
	cvt.rn.f32.s32 	%f1073, %r2836;
	fma.rn.f32 	%f1074, %f1073, 0fBFC90FDA, %f151;
	fma.rn.f32 	%f1075, %f1073, 0fB3A22168, %f1074;
	fma.rn.f32 	%f2284, %f1073, 0fA7C234C5, %f1075;
	abs.f32 	%f184, %f151;
	setp.ltu.f32 	%p189, %f184, 0f47CE4780;
	@%p189 bra 	$L__BB0_196;
	setp.neu.f32 	%p190, %f184, 0f7F800000;
	@%p190 bra 	$L__BB0_191;
	mov.f32 	%f1078, 0f00000000;
	mul.rn.f32 	%f2284, %f151, %f1078;
	mov.b32 	%r2836, 0;
	bra.uni 	$L__BB0_196;
$L__BB0_191:
	mov.b32 	%r327, %f151;
	shl.b32 	%r1579, %r327, 8;
	or.b32  	%r328, %r1579, -2147483648;
	mov.b64 	%rd1248, 0;
	mov.b32 	%r2833, 0;
$L__BB0_192:
	.pragma "nounroll";
	mul.wide.u32 	%rd637, %r2833, 4;
	mov.u64 	%rd638, __cudart_i2opi_f;
	add.s64 	%rd639, %rd638, %rd637;
	ld.global.nc.u32 	%r1580, [%rd639];
	mad.wide.u32 	%rd640, %r1580, %r328, %rd1248;
	shr.u64 	%rd1248, %rd640, 32;
	add.s64 	%rd641, %rd53, %rd637;
	st.local.u32 	[%rd641], %rd640;
	add.s32 	%r2833, %r2833, 1;
	setp.ne.s32 	%p191, %r2833, 6;
	@%p191 bra 	$L__BB0_192;
	shr.u32 	%r1581, %r327, 23;
	st.local.u32 	[%rd53+24], %rd1248;
	and.b32  	%r331, %r1581, 31;
	and.b32  	%r1582, %r1581, 224;
	add.s32 	%r1583, %r1582, -128;
	shr.u32 	%r1584, %r1583, 5;
	mul.wide.u32 	%rd642, %r1584, 4;
	sub.s64 	%rd152, %rd53, %rd642;
	ld.local.u32 	%r2834, [%rd152+24];
	ld.local.u32 	%r2835, [%rd152+20];
	setp.eq.s32 	%p192, %r331, 0;
	@%p192 bra 	$L__BB0_195;
	shf.l.wrap.b32 	%r2834, %r2835, %r2834, %r331;
	ld.local.u32 	%r1585, [%rd152+16];
	shf.l.wrap.b32 	%r2835, %r1585, %r2835, %r331;
$L__BB0_195:
	shr.u32 	%r1586, %r2834, 30;
	shf.l.wrap.b32 	%r1587, %r2835, %r2834, 2;
	shl.b32 	%r1588, %r2835, 2;
	shr.u32 	%r1589, %r1587, 31;
	add.s32 	%r1590, %r1589, %r1586;
	neg.s32 	%r1591, %r1590;
	setp.lt.s32 	%p193, %r327, 0;
	selp.b32 	%r2836, %r1591, %r1590, %p193;
	xor.b32  	%r1592, %r1587, %r327;
	shr.s32 	%r1593, %r1587, 31;
	xor.b32  	%r1594, %r1593, %r1587;
	xor.b32  	%r1595, %r1593, %r1588;
	cvt.u64.u32 	%rd643, %r1594;
	shl.b64 	%rd644, %rd643, 32;
	cvt.u64.u32 	%rd645, %r1595;
	or.b64  	%rd646, %rd644, %rd645;
	cvt.rn.f64.s64 	%fd47, %rd646;
	mul.f64 	%fd48, %fd47, 0d3BF921FB54442D19;
	cvt.rn.f32.f64 	%f1076, %fd48;
	neg.f32 	%f1077, %f1076;
	setp.lt.s32 	%p194, %r1592, 0;
	selp.f32 	%f2284, %f1077, %f1076, %p194;
$L__BB0_196:
	add.s32 	%r1597, %r2836, 1;
	mul.rn.f32 	%f1079, %f2284, %f2284;
	and.b32  	%r1598, %r2836, 1;
	setp.eq.b32 	%p195, %r1598, 1;
	selp.f32 	%f1080, %f2284, 0f3F800000, %p195;
	fma.rn.f32 	%f1081, %f1079, %f1080, 0f00000000;
	fma.rn.f32 	%f1082, %f1079, 0f37CBAC00, 0fBAB607ED;
	selp.f32 	%f1083, 0fB94D4153, %f1082, %p195;
	selp.f32 	%f1084, 0f3C0885E4, 0f3D2AAABB, %p195;
	fma.rn.f32 	%f1085, %f1083, %f1079, %f1084;
	selp.f32 	%f1086, 0fBE2AAAA8, 0fBEFFFFFF, %p195;
	fma.rn.f32 	%f1087, %f1085, %f1079, %f1086;
	fma.rn.f32 	%f1088, %f1087, %f1081, %f1080;
	and.b32  	%r1599, %r1597, 2;
	setp.eq.s32 	%p196, %r1599, 0;
	mov.f32 	%f1089, 0f00000000;
	sub.f32 	%f1090, %f1089, %f1088;
	selp.f32 	%f188, %f1088, %f1090, %p196;
	mul.f32 	%f1091, %f152, 0f3F22F983;
	cvt.rni.s32.f32 	%r2840, %f1091;
	cvt.rn.f32.s32 	%f1092, %r2840;
	fma.rn.f32 	%f1093, %f1092, 0fBFC90FDA, %f152;
	fma.rn.f32 	%f1094, %f1092, 0fB3A22168, %f1093;
	fma.rn.f32 	%f2285, %f1092, 0fA7C234C5, %f1094;
	abs.f32 	%f190, %f152;
	setp.ltu.f32 	%p197, %f190, 0f47CE4780;
	@%p197 bra 	$L__BB0_204;
	setp.neu.f32 	%p198, %f190, 0f7F800000;
	@%p198 bra 	$L__BB0_199;
	mov.f32 	%f1097, 0f00000000;
	mul.rn.f32 	%f2285, %f152, %f1097;
	mov.b32 	%r2840, 0;
	bra.uni 	$L__BB0_204;
$L__BB0_199:
	mov.b32 	%r341, %f152;
	shl.b32 	%r1601, %r341, 8;
	or.b32  	%r342, %r1601, -2147483648;
	mov.b64 	%rd1249, 0;
	mov.b32 	%r2837, 0;
$L__BB0_200:
	.pragma "nounroll";
	mul.wide.u32 	%rd648, %r2837, 4;
	mov.u64 	%rd649, __cudart_i2opi_f;
	add.s64 	%rd650, %rd649, %rd648;
	ld.global.nc.u32 	%r1602, [%rd650];
	mad.wide.u32 	%rd651, %r1602, %r342, %rd1249;
	shr.u64 	%rd1249, %rd651, 32;
	add.s64 	%rd652, %rd52, %rd648;
	st.local.u32 	[%rd652], %rd651;
	add.s32 	%r2837, %r2837, 1;
	setp.ne.s32 	%p199, %r2837, 6;
	@%p199 bra 	$L__BB0_200;
	shr.u32 	%r1603, %r341, 23;
	st.local.u32 	[%rd52+24], %rd1249;
	and.b32  	%r345, %r1603, 31;
	and.b32  	%r1604, %r1603, 224;
	add.s32 	%r1605, %r1604, -128;
	shr.u32 	%r1606, %r1605, 5;
	mul.wide.u32 	%rd653, %r1606, 4;
	sub.s64 	%rd155, %rd52, %rd653;
	ld.local.u32 	%r2838, [%rd155+24];
	ld.local.u32 	%r2839, [%rd155+20];
	setp.eq.s32 	%p200, %r345, 0;
	@%p200 bra 	$L__BB0_203;
	shf.l.wrap.b32 	%r2838, %r2839, %r2838, %r345;
	ld.local.u32 	%r1607, [%rd155+16];
	shf.l.wrap.b32 	%r2839, %r1607, %r2839, %r345;
$L__BB0_203:
	shr.u32 	%r1608, %r2838, 30;
	shf.l.wrap.b32 	%r1609, %r2839, %r2838, 2;
	shl.b32 	%r1610, %r2839, 2;
	shr.u32 	%r1611, %r1609, 31;
	add.s32 	%r1612, %r1611, %r1608;
	neg.s32 	%r1613, %r1612;
	setp.lt.s32 	%p201, %r341, 0;
	selp.b32 	%r2840, %r1613, %r1612, %p201;
	xor.b32  	%r1614, %r1609, %r341;
	shr.s32 	%r1615, %r1609, 31;
	xor.b32  	%r1616, %r1615, %r1609;
	xor.b32  	%r1617, %r1615, %r1610;
	cvt.u64.u32 	%rd654, %r1616;
	shl.b64 	%rd655, %rd654, 32;
	cvt.u64.u32 	%rd656, %r1617;
	or.b64  	%rd657, %rd655, %rd656;
	cvt.rn.f64.s64 	%fd49, %rd657;
	mul.f64 	%fd50, %fd49, 0d3BF921FB54442D19;
	cvt.rn.f32.f64 	%f1095, %fd50;
	neg.f32 	%f1096, %f1095;
	setp.lt.s32 	%p202, %r1614, 0;
	selp.f32 	%f2285, %f1096, %f1095, %p202;
$L__BB0_204:
	add.s32 	%r1619, %r2840, 1;
	mul.rn.f32 	%f1098, %f2285, %f2285;
	and.b32  	%r1620, %r2840, 1;
	setp.eq.b32 	%p203, %r1620, 1;
	selp.f32 	%f1099, %f2285, 0f3F800000, %p203;
	fma.rn.f32 	%f1100, %f1098, %f1099, 0f00000000;
	fma.rn.f32 	%f1101, %f1098, 0f37CBAC00, 0fBAB607ED;
	selp.f32 	%f1102, 0fB94D4153, %f1101, %p203;
	selp.f32 	%f1103, 0f3C0885E4, 0f3D2AAABB, %p203;
	fma.rn.f32 	%f1104, %f1102, %f1098, %f1103;
	selp.f32 	%f1105, 0fBE2AAAA8, 0fBEFFFFFF, %p203;
	fma.rn.f32 	%f1106, %f1104, %f1098, %f1105;
	fma.rn.f32 	%f1107, %f1106, %f1100, %f1099;
	and.b32  	%r1621, %r1619, 2;
	setp.eq.s32 	%p204, %r1621, 0;
	mov.f32 	%f1108, 0f00000000;
	sub.f32 	%f1109, %f1108, %f1107;
	selp.f32 	%f194, %f1107, %f1109, %p204;
	mul.f32 	%f1110, %f153, 0f3F22F983;
	cvt.rni.s32.f32 	%r2844, %f1110;
	cvt.rn.f32.s32 	%f1111, %r2844;
	fma.rn.f32 	%f1112, %f1111, 0fBFC90FDA, %f153;
	fma.rn.f32 	%f1113, %f1111, 0fB3A22168, %f1112;
	fma.rn.f32 	%f2286, %f1111, 0fA7C234C5, %f1113;
	abs.f32 	%f196, %f153;
	setp.ltu.f32 	%p205, %f196, 0f47CE4780;
	@%p205 bra 	$L__BB0_212;
	setp.neu.f32 	%p206, %f196, 0f7F800000;
	@%p206 bra 	$L__BB0_207;
	mov.f32 	%f1116, 0f00000000;
	mul.rn.f32 	%f2286, %f153, %f1116;
	mov.b32 	%r2844, 0;
	bra.uni 	$L__BB0_212;
$L__BB0_207:
	mov.b32 	%r355, %f153;
	shl.b32 	%r1623, %r355, 8;
	or.b32  	%r356, %r1623, -2147483648;
	mov.b64 	%rd1250, 0;
	mov.b32 	%r2841, 0;
$L__BB0_208:
	.pragma "nounroll";
	mul.wide.u32 	%rd659, %r2841, 4;
	mov.u64 	%rd660, __cudart_i2opi_f;
	add.s64 	%rd661, %rd660, %rd659;
	ld.global.nc.u32 	%r1624, [%rd661];
	mad.wide.u32 	%rd662, %r1624, %r356, %rd1250;
	shr.u64 	%rd1250, %rd662, 32;
	add.s64 	%rd663, %rd51, %rd659;
	st.local.u32 	[%rd663], %rd662;
	add.s32 	%r2841, %r2841, 1;
	setp.ne.s32 	%p207, %r2841, 6;
	@%p207 bra 	$L__BB0_208;
	shr.u32 	%r1625, %r355, 23;
	st.local.u32 	[%rd51+24], %rd1250;
	and.b32  	%r359, %r1625, 31;
	and.b32  	%r1626, %r1625, 224;
	add.s32 	%r1627, %r1626, -128;
	shr.u32 	%r1628, %r1627, 5;
	mul.wide.u32 	%rd664, %r1628, 4;
	sub.s64 	%rd158, %rd51, %rd664;
	ld.local.u32 	%r2842, [%rd158+24];
	ld.local.u32 	%r2843, [%rd158+20];
	setp.eq.s32 	%p208, %r359, 0;
	@%p208 bra 	$L__BB0_211;
	shf.l.wrap.b32 	%r2842, %r2843, %r2842, %r359;
	ld.local.u32 	%r1629, [%rd158+16];
	shf.l.wrap.b32 	%r2843, %r1629, %r2843, %r359;
$L__BB0_211:
	shr.u32 	%r1630, %r2842, 30;
	shf.l.wrap.b32 	%r1631, %r2843, %r2842, 2;
	shl.b32 	%r1632, %r2843, 2;
	shr.u32 	%r1633, %r1631, 31;
	add.s32 	%r1634, %r1633, %r1630;
	neg.s32 	%r1635, %r1634;
	setp.lt.s32 	%p209, %r355, 0;
	selp.b32 	%r2844, %r1635, %r1634, %p209;
	xor.b32  	%r1636, %r1631, %r355;
	shr.s32 	%r1637, %r1631, 31;
	xor.b32  	%r1638, %r1637, %r1631;
	xor.b32  	%r1639, %r1637, %r1632;
	cvt.u64.u32 	%rd665, %r1638;
	shl.b64 	%rd666, %rd665, 32;
	cvt.u64.u32 	%rd667, %r1639;
	or.b64  	%rd668, %rd666, %rd667;
	cvt.rn.f64.s64 	%fd51, %rd668;
	mul.f64 	%fd52, %fd51, 0d3BF921FB54442D19;
	cvt.rn.f32.f64 	%f1114, %fd52;
	neg.f32 	%f1115, %f1114;
	setp.lt.s32 	%p210, %r1636, 0;
	selp.f32 	%f2286, %f1115, %f1114, %p210;
$L__BB0_212:
	add.s32 	%r1641, %r2844, 1;
	mul.rn.f32 	%f1117, %f2286, %f2286;
	and.b32  	%r1642, %r2844, 1;
	setp.eq.b32 	%p211, %r1642, 1;
	selp.f32 	%f1118, %f2286, 0f3F800000, %p211;
	fma.rn.f32 	%f1119, %f1117, %f1118, 0f00000000;
	fma.rn.f32 	%f1120, %f1117, 0f37CBAC00, 0fBAB607ED;
	selp.f32 	%f1121, 0fB94D4153, %f1120, %p211;
	selp.f32 	%f1122, 0f3C0885E4, 0f3D2AAABB, %p211;
	fma.rn.f32 	%f1123, %f1121, %f1117, %f1122;
	selp.f32 	%f1124, 0fBE2AAAA8, 0fBEFFFFFF, %p211;
	fma.rn.f32 	%f1125, %f1123, %f1117, %f1124;
	fma.rn.f32 	%f1126, %f1125, %f1119, %f1118;
	and.b32  	%r1643, %r1641, 2;
	setp.eq.s32 	%p212, %r1643, 0;
	mov.f32 	%f1127, 0f00000000;
	sub.f32 	%f1128, %f1127, %f1126;
	selp.f32 	%f1129, %f1126, %f1128, %p212;
	mul.f32 	%f200, %f150, %f182;
	mul.f32 	%f201, %f151, %f188;
	mul.f32 	%f202, %f152, %f194;
	mul.f32 	%f203, %f153, %f1129;
	mul.f32 	%f1130, %f200, 0f3F22F983;
	cvt.rni.s32.f32 	%r2848, %f1130;
	cvt.rn.f32.s32 	%f1131, %r2848;
	fma.rn.f32 	%f1132, %f1131, 0fBFC90FDA, %f200;
	fma.rn.f32 	%f1133, %f1131, 0fB3A22168, %f1132;
	fma.rn.f32 	%f2287, %f1131, 0fA7C234C5, %f1133;
	abs.f32 	%f205, %f200;
	setp.ltu.f32 	%p213, %f205, 0f47CE4780;
	@%p213 bra 	$L__BB0_220;
	setp.neu.f32 	%p214, %f205, 0f7F800000;
	@%p214 bra 	$L__BB0_215;
	mov.f32 	%f1136, 0f00000000;
	mul.rn.f32 	%f2287, %f200, %f1136;
	mov.b32 	%r2848, 0;
	bra.uni 	$L__BB0_220;
$L__BB0_215:
	mov.b32 	%r369, %f200;
	shl.b32 	%r1645, %r369, 8;
	or.b32  	%r370, %r1645, -2147483648;
	mov.b64 	%rd1251, 0;
	mov.b32 	%r2845, 0;
$L__BB0_216:
	.pragma "nounroll";
	mul.wide.u32 	%rd670, %r2845, 4;
	mov.u64 	%rd671, __cudart_i2opi_f;
	add.s64 	%rd672, %rd671, %rd670;
	ld.global.nc.u32 	%r1646, [%rd672];
	mad.wide.u32 	%rd673, %r1646, %r370, %rd1251;
	shr.u64 	%rd1251, %rd673, 32;
	add.s64 	%rd674, %rd50, %rd670;
	st.local.u32 	[%rd674], %rd673;
	add.s32 	%r2845, %r2845, 1;
	setp.ne.s32 	%p215, %r2845, 6;
	@%p215 bra 	$L__BB0_216;
	shr.u32 	%r1647, %r369, 23;
	st.local.u32 	[%rd50+24], %rd1251;
	and.b32  	%r373, %r1647, 31;
	and.b32  	%r1648, %r1647, 224;
	add.s32 	%r1649, %r1648, -128;
	shr.u32 	%r1650, %r1649, 5;
	mul.wide.u32 	%rd675, %r1650, 4;
	sub.s64 	%rd161, %rd50, %rd675;
	ld.local.u32 	%r2846, [%rd161+24];
	ld.local.u32 	%r2847, [%rd161+20];
	setp.eq.s32 	%p216, %r373, 0;
	@%p216 bra 	$L__BB0_219;
	shf.l.wrap.b32 	%r2846, %r2847, %r2846, %r373;
	ld.local.u32 	%r1651, [%rd161+16];
	shf.l.wrap.b32 	%r2847, %r1651, %r2847, %r373;
$L__BB0_219:
	shr.u32 	%r1652, %r2846, 30;
	shf.l.wrap.b32 	%r1653, %r2847, %r2846, 2;
	shl.b32 	%r1654, %r2847, 2;
	shr.u32 	%r1655, %r1653, 31;
	add.s32 	%r1656, %r1655, %r1652;
	neg.s32 	%r1657, %r1656;
	setp.lt.s32 	%p217, %r369, 0;
	selp.b32 	%r2848, %r1657, %r1656, %p217;
	xor.b32  	%r1658, %r1653, %r369;
	shr.s32 	%r1659, %r1653, 31;
	xor.b32  	%r1660, %r1659, %r1653;
	xor.b32  	%r1661, %r1659, %r1654;
	cvt.u64.u32 	%rd676, %r1660;
	shl.b64 	%rd677, %rd676, 32;
	cvt.u64.u32 	%rd678, %r1661;
	or.b64  	%rd679, %rd677, %rd678;
	cvt.rn.f64.s64 	%fd53, %rd679;
	mul.f64 	%fd54, %fd53, 0d3BF921FB54442D19;
	cvt.rn.f32.f64 	%f1134, %fd54;
	neg.f32 	%f1135, %f1134;
	setp.lt.s32 	%p218, %r1658, 0;
	selp.f32 	%f2287, %f1135, %f1134, %p218;
$L__BB0_220:
	mul.rn.f32 	%f1137, %f2287, %f2287;
	and.b32  	%r1663, %r2848, 1;
	setp.eq.b32 	%p219, %r1663, 1;
	selp.f32 	%f1138, 0f3F800000, %f2287, %p219;
	fma.rn.f32 	%f1139, %f1137, %f1138, 0f00000000;
	fma.rn.f32 	%f1140, %f1137, 0f37CBAC00, 0fBAB607ED;
	selp.f32 	%f1141, %f1140, 0fB94D4153, %p219;
	selp.f32 	%f1142, 0f3D2AAABB, 0f3C0885E4, %p219;
	fma.rn.f32 	%f1143, %f1141, %f1137, %f1142;
	selp.f32 	%f1144, 0fBEFFFFFF, 0fBE2AAAA8, %p219;
	fma.rn.f32 	%f1145, %f1143, %f1137, %f1144;
	fma.rn.f32 	%f1146, %f1145, %f1139, %f1138;
	and.b32  	%r1664, %r2848, 2;
	setp.eq.s32 	%p220, %r1664, 0;
	mov.f32 	%f1147, 0f00000000;
	sub.f32 	%f1148, %f1147, %f1146;
	selp.f32 	%f209, %f1146, %f1148, %p220;
	mul.f32 	%f1149, %f201, 0f3F22F983;
	cvt.rni.s32.f32 	%r2852, %f1149;
	cvt.rn.f32.s32 	%f1150, %r2852;
	fma.rn.f32 	%f1151, %f1150, 0fBFC90FDA, %f201;
	fma.rn.f32 	%f1152, %f1150, 0fB3A22168, %f1151;
	fma.rn.f32 	%f2288, %f1150, 0fA7C234C5, %f1152;
	abs.f32 	%f211, %f201;
	setp.ltu.f32 	%p221, %f211, 0f47CE4780;
	@%p221 bra 	$L__BB0_228;
	setp.neu.f32 	%p222, %f211, 0f7F800000;
	@%p222 bra 	$L__BB0_223;
	mov.f32 	%f1155, 0f00000000;
	mul.rn.f32 	%f2288, %f201, %f1155;
	mov.b32 	%r2852, 0;
	bra.uni 	$L__BB0_228;
$L__BB0_223:
	mov.b32 	%r383, %f201;
	shl.b32 	%r1666, %r383, 8;
	or.b32  	%r384, %r1666, -2147483648;
	mov.b64 	%rd1252, 0;
	mov.b32 	%r2849, 0;
$L__BB0_224:
	.pragma "nounroll";
	mul.wide.u32 	%rd681, %r2849, 4;
	mov.u64 	%rd682, __cudart_i2opi_f;
	add.s64 	%rd683, %rd682, %rd681;
	ld.global.nc.u32 	%r1667, [%rd683];
	mad.wide.u32 	%rd684, %r1667, %r384, %rd1252;
	shr.u64 	%rd1252, %rd684, 32;
	add.s64 	%rd685, %rd49, %rd681;
	st.local.u32 	[%rd685], %rd684;
	add.s32 	%r2849, %r2849, 1;
	setp.ne.s32 	%p223, %r2849, 6;
	@%p223 bra 	$L__BB0_224;
	shr.u32 	%r1668, %r383, 23;
	st.local.u32 	[%rd49+24], %rd1252;
	and.b32  	%r387, %r1668, 31;
	and.b32  	%r1669, %r1668, 224;
	add.s32 	%r1670, %r1669, -128;
	shr.u32 	%r1671, %r1670, 5;
	mul.wide.u32 	%rd686, %r1671, 4;
	sub.s64 	%rd164, %rd49, %rd686;
	ld.local.u32 	%r2850, [%rd164+24];
	ld.local.u32 	%r2851, [%rd164+20];
	setp.eq.s32 	%p224, %r387, 0;
	@%p224 bra 	$L__BB0_227;
	shf.l.wrap.b32 	%r2850, %r2851, %r2850, %r387;
	ld.local.u32 	%r1672, [%rd164+16];
	shf.l.wrap.b32 	%r2851, %r1672, %r2851, %r387;
$L__BB0_227:
	shr.u32 	%r1673, %r2850, 30;
	shf.l.wrap.b32 	%r1674, %r2851, %r2850, 2;
	shl.b32 	%r1675, %r2851, 2;
	shr.u32 	%r1676, %r1674, 31;
	add.s32 	%r1677, %r1676, %r1673;
	neg.s32 	%r1678, %r1677;
	setp.lt.s32 	%p225, %r383, 0;
	selp.b32 	%r2852, %r1678, %r1677, %p225;
	xor.b32  	%r1679, %r1674, %r383;
	shr.s32 	%r1680, %r1674, 31;
	xor.b32  	%r1681, %r1680, %r1674;
	xor.b32  	%r1682, %r1680, %r1675;
	cvt.u64.u32 	%rd687, %r1681;
	shl.b64 	%rd688, %rd687, 32;
	cvt.u64.u32 	%rd689, %r1682;
	or.b64  	%rd690, %rd688, %rd689;
	cvt.rn.f64.s64 	%fd55, %rd690;
	mul.f64 	%fd56, %fd55, 0d3BF921FB54442D19;
	cvt.rn.f32.f64 	%f1153, %fd56;
	neg.f32 	%f1154, %f1153;
	setp.lt.s32 	%p226, %r1679, 0;
	selp.f32 	%f2288, %f1154, %f1153, %p226;
$L__BB0_228:
	mul.rn.f32 	%f1156, %f2288, %f2288;
	and.b32  	%r1684, %r2852, 1;
	setp.eq.b32 	%p227, %r1684, 1;
	selp.f32 	%f1157, 0f3F800000, %f2288, %p227;
	fma.rn.f32 	%f1158, %f1156, %f1157, 0f00000000;
	fma.rn.f32 	%f1159, %f1156, 0f37CBAC00, 0fBAB607ED;
	selp.f32 	%f1160, %f1159, 0fB94D4153, %p227;
	selp.f32 	%f1161, 0f3D2AAABB, 0f3C0885E4, %p227;
	fma.rn.f32 	%f1162, %f1160, %f1156, %f1161;
	selp.f32 	%f1163, 0fBEFFFFFF, 0fBE2AAAA8, %p227;
	fma.rn.f32 	%f1164, %f1162, %f1156, %f1163;
	fma.rn.f32 	%f1165, %f1164, %f1158, %f1157;
	and.b32  	%r1685, %r2852, 2;
	setp.eq.s32 	%p228, %r1685, 0;
	mov.f32 	%f1166, 0f00000000;
	sub.f32 	%f1167, %f1166, %f1165;
	selp.f32 	%f215, %f1165, %f1167, %p228;
	mul.f32 	%f1168, %f202, 0f3F22F983;
	cvt.rni.s32.f32 	%r2856, %f1168;
	cvt.rn.f32.s32 	%f1169, %r2856;
	fma.rn.f32 	%f1170, %f1169, 0fBFC90FDA, %f202;
	fma.rn.f32 	%f1171, %f1169, 0fB3A22168, %f1170;
	fma.rn.f32 	%f2289, %f1169, 0fA7C234C5, %f1171;
	abs.f32 	%f217, %f202;
	setp.ltu.f32 	%p229, %f217, 0f47CE4780;
	@%p229 bra 	$L__BB0_236;
	setp.neu.f32 	%p230, %f217, 0f7F800000;
	@%p230 bra 	$L__BB0_231;
	mov.f32 	%f1174, 0f00000000;
	mul.rn.f32 	%f2289, %f202, %f1174;
	mov.b32 	%r2856, 0;
	bra.uni 	$L__BB0_236;
$L__BB0_231:
	mov.b32 	%r397, %f202;
	shl.b32 	%r1687, %r397, 8;
	or.b32  	%r398, %r1687, -2147483648;
	mov.b64 	%rd1253, 0;
	mov.b32 	%r2853, 0;
$L__BB0_232:
	.pragma "nounroll";
	mul.wide.u32 	%rd692, %r2853, 4;
	mov.u64 	%rd693, __cudart_i2opi_f;
	add.s64 	%rd694, %rd693, %rd692;
	ld.global.nc.u32 	%r1688, [%rd694];
	mad.wide.u32 	%rd695, %r1688, %r398, %rd1253;
	shr.u64 	%rd1253, %rd695, 32;
	add.s64 	%rd696, %rd48, %rd692;
	st.local.u32 	[%rd696], %rd695;
	add.s32 	%r2853, %r2853, 1;
	setp.ne.s32 	%p231, %r2853, 6;
	@%p231 bra 	$L__BB0_232;
	shr.u32 	%r1689, %r397, 23;
	st.local.u32 	[%rd48+24], %rd1253;
	and.b32  	%r401, %r1689, 31;
	and.b32  	%r1690, %r1689, 224;
	add.s32 	%r1691, %r1690, -128;
	shr.u32 	%r1692, %r1691, 5;
	mul.wide.u32 	%rd697, %r1692, 4;
	sub.s64 	%rd167, %rd48, %rd697;
	ld.local.u32 	%r2854, [%rd167+24];
	ld.local.u32 	%r2855, [%rd167+20];
	setp.eq.s32 	%p232, %r401, 0;
	@%p232 bra 	$L__BB0_235;
	shf.l.wrap.b32 	%r2854, %r2855, %r2854, %r401;
	ld.local.u32 	%r1693, [%rd167+16];
	shf.l.wrap.b32 	%r2855, %r1693, %r2855, %r401;
$L__BB0_235:
	shr.u32 	%r1694, %r2854, 30;
	shf.l.wrap.b32 	%r1695, %r2855, %r2854, 2;
	shl.b32 	%r1696, %r2855, 2;
	shr.u32 	%r1697, %r1695, 31;
	add.s32 	%r1698, %r1697, %r1694;
	neg.s32 	%r1699, %r1698;
	setp.lt.s32 	%p233, %r397, 0;
	selp.b32 	%r2856, %r1699, %r1698, %p233;
	xor.b32  	%r1700, %r1695, %r397;
	shr.s32 	%r1701, %r1695, 31;
	xor.b32  	%r1702, %r1701, %r1695;
	xor.b32  	%r1703, %r1701, %r1696;
	cvt.u64.u32 	%rd698, %r1702;
	shl.b64 	%rd699, %rd698, 32;
	cvt.u64.u32 	%rd700, %r1703;
	or.b64  	%rd701, %rd699, %rd700;
	cvt.rn.f64.s64 	%fd57, %rd701;
	mul.f64 	%fd58, %fd57, 0d3BF921FB54442D19;
	cvt.rn.f32.f64 	%f1172, %fd58;
	neg.f32 	%f1173, %f1172;
	setp.lt.s32 	%p234, %r1700, 0;
	selp.f32 	%f2289, %f1173, %f1172, %p234;
$L__BB0_236:
	mul.rn.f32 	%f1175, %f2289, %f2289;
	and.b32  	%r1705, %r2856, 1;
	setp.eq.b32 	%p235, %r1705, 1;
	selp.f32 	%f1176, 0f3F800000, %f2289, %p235;
	fma.rn.f32 	%f1177, %f1175, %f1176, 0f00000000;
	fma.rn.f32 	%f1178, %f1175, 0f37CBAC00, 0fBAB607ED;
	selp.f32 	%f1179, %f1178, 0fB94D4153, %p235;
	selp.f32 	%f1180, 0f3D2AAABB, 0f3C0885E4, %p235;
	fma.rn.f32 	%f1181, %f1179, %f1175, %f1180;
	selp.f32 	%f1182, 0fBEFFFFFF, 0fBE2AAAA8, %p235;
	fma.rn.f32 	%f1183, %f1181, %f1175, %f1182;
	fma.rn.f32 	%f1184, %f1183, %f1177, %f1176;
	and.b32  	%r1706, %r2856, 2;
	setp.eq.s32 	%p236, %r1706, 0;
	mov.f32 	%f1185, 0f00000000;
	sub.f32 	%f1186, %f1185, %f1184;
	selp.f32 	%f221, %f1184, %f1186, %p236;
	mul.f32 	%f1187, %f203, 0f3F22F983;
	cvt.rni.s32.f32 	%r2860, %f1187;
	cvt.rn.f32.s32 	%f1188, %r2860;
	fma.rn.f32 	%f1189, %f1188, 0fBFC90FDA, %f203;
	fma.rn.f32 	%f1190, %f1188, 0fB3A22168, %f1189;
	fma.rn.f32 	%f2290, %f1188, 0fA7C234C5, %f1190;
	abs.f32 	%f223, %f203;
	setp.ltu.f32 	%p237, %f223, 0f47CE4780;
	@%p237 bra 	$L__BB0_244;
	setp.neu.f32 	%p238, %f223, 0f7F800000;
	@%p238 bra 	$L__BB0_239;
	mov.f32 	%f1193, 0f00000000;
	mul.rn.f32 	%f2290, %f203, %f1193;
	mov.b32 	%r2860, 0;
	bra.uni 	$L__BB0_244;
$L__BB0_239:
	mov.b32 	%r411, %f203;
	shl.b32 	%r1708, %r411, 8;
	or.b32  	%r412, %r1708, -2147483648;
	mov.b64 	%rd1254, 0;
	mov.b32 	%r2857, 0;
$L__BB0_240:
	.pragma "nounroll";
	mul.wide.u32 	%rd703, %r2857, 4;
	mov.u64 	%rd704, __cudart_i2opi_f;
	add.s64 	%rd705, %rd704, %rd703;
	ld.global.nc.u32 	%r1709, [%rd705];
	mad.wide.u32 	%rd706, %r1709, %r412, %rd1254;
	shr.u64 	%rd1254, %rd706, 32;
	add.s64 	%rd707, %rd47, %rd703;
	st.local.u32 	[%rd707], %rd706;
	add.s32 	%r2857, %r2857, 1;
	setp.ne.s32 	%p239, %r2857, 6;
	@%p239 bra 	$L__BB0_240;
	shr.u32 	%r1710, %r411, 23;
	st.local.u32 	[%rd47+24], %rd1254;
	and.b32  	%r415, %r1710, 31;
	and.b32  	%r1711, %r1710, 224;
	add.s32 	%r1712, %r1711, -128;
	shr.u32 	%r1713, %r1712, 5;
	mul.wide.u32 	%rd708, %r1713, 4;
	sub.s64 	%rd170, %rd47, %rd708;
	ld.local.u32 	%r2858, [%rd170+24];
	ld.local.u32 	%r2859, [%rd170+20];
	setp.eq.s32 	%p240, %r415, 0;
	@%p240 bra 	$L__BB0_243;
	shf.l.wrap.b32 	%r2858, %r2859, %r2858, %r415;
	ld.local.u32 	%r1714, [%rd170+16];
	shf.l.wrap.b32 	%r2859, %r1714, %r2859, %r415;
$L__BB0_243:
	shr.u32 	%r1715, %r2858, 30;
	shf.l.wrap.b32 	%r1716, %r2859, %r2858, 2;
	shl.b32 	%r1717, %r2859, 2;
	shr.u32 	%r1718, %r1716, 31;
	add.s32 	%r1719, %r1718, %r1715;
	neg.s32 	%r1720, %r1719;
	setp.lt.s32 	%p241, %r411, 0;
	selp.b32 	%r2860, %r1720, %r1719, %p241;
	xor.b32  	%r1721, %r1716, %r411;
	shr.s32 	%r1722, %r1716, 31;
	xor.b32  	%r1723, %r1722, %r1716;
	xor.b32  	%r1724, %r1722, %r1717;
	cvt.u64.u32 	%rd709, %r1723;
	shl.b64 	%rd710, %rd709, 32;
	cvt.u64.u32 	%rd711, %r1724;
	or.b64  	%rd712, %rd710, %rd711;
	cvt.rn.f64.s64 	%fd59, %rd712;
	mul.f64 	%fd60, %fd59, 0d3BF921FB54442D19;
	cvt.rn.f32.f64 	%f1191, %fd60;
	neg.f32 	%f1192, %f1191;
	setp.lt.s32 	%p242, %r1721, 0;
	selp.f32 	%f2290, %f1192, %f1191, %p242;
$L__BB0_244:
	mul.rn.f32 	%f1194, %f2290, %f2290;
	and.b32  	%r1726, %r2860, 1;
	setp.eq.b32 	%p243, %r1726, 1;
	selp.f32 	%f1195, 0f3F800000, %f2290, %p243;
	fma.rn.f32 	%f1196, %f1194, %f1195, 0f00000000;
	fma.rn.f32 	%f1197, %f1194, 0f37CBAC00, 0fBAB607ED;
	selp.f32 	%f1198, %f1197, 0fB94D4153, %p243;
	selp.f32 	%f1199, 0f3D2AAABB, 0f3C0885E4, %p243;
	fma.rn.f32 	%f1200, %f1198, %f1194, %f1199;
	selp.f32 	%f1201, 0fBEFFFFFF, 0fBE2AAAA8, %p243;
	fma.rn.f32 	%f1202, %f1200, %f1194, %f1201;
	fma.rn.f32 	%f1203, %f1202, %f1196, %f1195;
	and.b32  	%r1727, %r2860, 2;
	setp.eq.s32 	%p244, %r1727, 0;
	mov.f32 	%f1204, 0f00000000;
	sub.f32 	%f1205, %f1204, %f1203;
	selp.f32 	%f227, %f1203, %f1205, %p244;
	add.f32 	%f228, %f150, 0f3F800000;
	add.f32 	%f229, %f151, 0f3F800000;
	add.f32 	%f230, %f152, 0f3F800000;
	add.f32 	%f231, %f153, 0f3F800000;
	mul.f32 	%f1206, %f228, 0f3F22F983;
	cvt.rni.s32.f32 	%r2864, %f1206;
	cvt.rn.f32.s32 	%f1207, %r2864;
	fma.rn.f32 	%f1208, %f1207, 0fBFC90FDA, %f228;
	fma.rn.f32 	%f1209, %f1207, 0fB3A22168, %f1208;
	fma.rn.f32 	%f2291, %f1207, 0fA7C234C5, %f1209;
	abs.f32 	%f233, %f228;
	setp.ltu.f32 	%p245, %f233, 0f47CE4780;
	@%p245 bra 	$L__BB0_252;
	setp.neu.f32 	%p246, %f233, 0f7F800000;
	@%p246 bra 	$L__BB0_247;
	mov.f32 	%f1212, 0f00000000;
	mul.rn.f32 	%f2291, %f228, %f1212;
	mov.b32 	%r2864, 0;
	bra.uni 	$L__BB0_252;
$L__BB0_247:
	mov.b32 	%r425, %f228;
	shl.b32 	%r1729, %r425, 8;
	or.b32  	%r426, %r1729, -2147483648;
	mov.b64 	%rd1255, 0;
	mov.b32 	%r2861, 0;
$L__BB0_248:
	.pragma "nounroll";
	mul.wide.u32 	%rd714, %r2861, 4;
	mov.u64 	%rd715, __cudart_i2opi_f;
	add.s64 	%rd716, %rd715, %rd714;
	ld.global.nc.u32 	%r1730, [%rd716];
	mad.wide.u32 	%rd717, %r1730, %r426, %rd1255;
	shr.u64 	%rd1255, %rd717, 32;
	add.s64 	%rd718, %rd46, %rd714;
	st.local.u32 	[%rd718], %rd717;
	add.s32 	%r2861, %r2861, 1;
	setp.ne.s32 	%p247, %r2861, 6;
	@%p247 bra 	$L__BB0_248;
	shr.u32 	%r1731, %r425, 23;
	st.local.u32 	[%rd46+24], %rd1255;
	and.b32  	%r429, %r1731, 31;
	and.b32  	%r1732, %r1731, 224;
	add.s32 	%r1733, %r1732, -128;
	shr.u32 	%r1734, %r1733, 5;
	mul.wide.u32 	%rd719, %r1734, 4;
	sub.s64 	%rd173, %rd46, %rd719;
	ld.local.u32 	%r2862, [%rd173+24];
	ld.local.u32 	%r2863, [%rd173+20];
	setp.eq.s32 	%p248, %r429, 0;
	@%p248 bra 	$L__BB0_251;
	shf.l.wrap.b32 	%r2862, %r2863, %r2862, %r429;
	ld.local.u32 	%r1735, [%rd173+16];
	shf.l.wrap.b32 	%r2863, %r1735, %r2863, %r429;
$L__BB0_251:
	shr.u32 	%r1736, %r2862, 30;
	shf.l.wrap.b32 	%r1737, %r2863, %r2862, 2;
	shl.b32 	%r1738, %r2863, 2;
	shr.u32 	%r1739, %r1737, 31;
	add.s32 	%r1740, %r1739, %r1736;
	neg.s32 	%r1741, %r1740;
	setp.lt.s32 	%p249, %r425, 0;
	selp.b32 	%r2864, %r1741, %r1740, %p249;
	xor.b32  	%r1742, %r1737, %r425;
	shr.s32 	%r1743, %r1737, 31;
	xor.b32  	%r1744, %r1743, %r1737;
	xor.b32  	%r1745, %r1743, %r1738;
	cvt.u64.u32 	%rd720, %r1744;
	shl.b64 	%rd721, %rd720, 32;
	cvt.u64.u32 	%rd722, %r1745;
	or.b64  	%rd723, %rd721, %rd722;
	cvt.rn.f64.s64 	%fd61, %rd723;
	mul.f64 	%fd62, %fd61, 0d3BF921FB54442D19;
	cvt.rn.f32.f64 	%f1210, %fd62;
	neg.f32 	%f1211, %f1210;
	setp.lt.s32 	%p250, %r1742, 0;
	selp.f32 	%f2291, %f1211, %f1210, %p250;
$L__BB0_252:
	add.s32 	%r1747, %r2864, 1;
	mul.rn.f32 	%f1213, %f2291, %f2291;
	and.b32  	%r1748, %r2864, 1;
	setp.eq.b32 	%p251, %r1748, 1;
	selp.f32 	%f1214, %f2291, 0f3F800000, %p251;
	fma.rn.f32 	%f1215, %f1213, %f1214, 0f00000000;
	fma.rn.f32 	%f1216, %f1213, 0f37CBAC00, 0fBAB607ED;
	selp.f32 	%f1217, 0fB94D4153, %f1216, %p251;
	selp.f32 	%f1218, 0f3C0885E4, 0f3D2AAABB, %p251;
	fma.rn.f32 	%f1219, %f1217, %f1213, %f1218;
	selp.f32 	%f1220, 0fBE2AAAA8, 0fBEFFFFFF, %p251;
	fma.rn.f32 	%f1221, %f1219, %f1213, %f1220;
	fma.rn.f32 	%f1222, %f1221, %f1215, %f1214;
	and.b32  	%r1749, %r1747, 2;
	setp.eq.s32 	%p252, %r1749, 0;
	mov.f32 	%f1223, 0f00000000;
	sub.f32 	%f1224, %f1223, %f1222;
	selp.f32 	%f237, %f1222, %f1224, %p252;
	mul.f32 	%f1225, %f229, 0f3F22F983;
	cvt.rni.s32.f32 	%r2868, %f1225;
	cvt.rn.f32.s32 	%f1226, %r2868;
	fma.rn.f32 	%f1227, %f1226, 0fBFC90FDA, %f229;
	fma.rn.f32 	%f1228, %f1226, 0fB3A22168, %f1227;
	fma.rn.f32 	%f2292, %f1226, 0fA7C234C5, %f1228;
	abs.f32 	%f239, %f229;
	setp.ltu.f32 	%p253, %f239, 0f47CE4780;
	@%p253 bra 	$L__BB0_260;
	setp.neu.f32 	%p254, %f239, 0f7F800000;
	@%p254 bra 	$L__BB0_255;
	mov.f32 	%f1231, 0f00000000;
	mul.rn.f32 	%f2292, %f229, %f1231;
	mov.b32 	%r2868, 0;
	bra.uni 	$L__BB0_260;
$L__BB0_255:
	mov.b32 	%r439, %f229;
	shl.b32 	%r1751, %r439, 8;
	or.b32  	%r440, %r1751, -2147483648;
	mov.b64 	%rd1256, 0;
	mov.b32 	%r2865, 0;
$L__BB0_256:
	.pragma "nounroll";
	mul.wide.u32 	%rd725, %r2865, 4;
	mov.u64 	%rd726, __cudart_i2opi_f;
	add.s64 	%rd727, %rd726, %rd725;
	ld.global.nc.u32 	%r1752, [%rd727];
	mad.wide.u32 	%rd728, %r1752, %r440, %rd1256;
	shr.u64 	%rd1256, %rd728, 32;
	add.s64 	%rd729, %rd45, %rd725;
	st.local.u32 	[%rd729], %rd728;
	add.s32 	%r2865, %r2865, 1;
	setp.ne.s32 	%p255, %r2865, 6;
	@%p255 bra 	$L__BB0_256;
	shr.u32 	%r1753, %r439, 23;
	st.local.u32 	[%rd45+24], %rd1256;
	and.b32  	%r443, %r1753, 31;
	and.b32  	%r1754, %r1753, 224;
	add.s32 	%r1755, %r1754, -128;
	shr.u32 	%r1756, %r1755, 5;
	mul.wide.u32 	%rd730, %r1756, 4;
	sub.s64 	%rd176, %rd45, %rd730;
	ld.local.u32 	%r2866, [%rd176+24];
	ld.local.u32 	%r2867, [%rd176+20];
	setp.eq.s32 	%p256, %r443, 0;
	@%p256 bra 	$L__BB0_259;
	shf.l.wrap.b32 	%r2866, %r2867, %r2866, %r443;
	ld.local.u32 	%r1757, [%rd176+16];
	shf.l.wrap.b32 	%r2867, %r1757, %r2867, %r443;
$L__BB0_259:
	shr.u32 	%r1758, %r2866, 30;
	shf.l.wrap.b32 	%r1759, %r2867, %r2866, 2;
	shl.b32 	%r1760, %r2867, 2;
	shr.u32 	%r1761, %r1759, 31;
	add.s32 	%r1762, %r1761, %r1758;
	neg.s32 	%r1763, %r1762;
	setp.lt.s32 	%p257, %r439, 0;
	selp.b32 	%r2868, %r1763, %r1762, %p257;
	xor.b32  	%r1764, %r1759, %r439;
	shr.s32 	%r1765, %r1759, 31;
	xor.b32  	%r1766, %r1765, %r1759;
	xor.b32  	%r1767, %r1765, %r1760;
	cvt.u64.u32 	%rd731, %r1766;
	shl.b64 	%rd732, %rd731, 32;
	cvt.u64.u32 	%rd733, %r1767;
	or.b64  	%rd734, %rd732, %rd733;
	cvt.rn.f64.s64 	%fd63, %rd734;
	mul.f64 	%fd64, %fd63, 0d3BF921FB54442D19;
	cvt.rn.f32.f64 	%f1229, %fd64;
	neg.f32 	%f1230, %f1229;
	setp.lt.s32 	%p258, %r1764, 0;
	selp.f32 	%f2292, %f1230, %f1229, %p258;
$L__BB0_260:
	add.s32 	%r1769, %r2868, 1;
	mul.rn.f32 	%f1232, %f2292, %f2292;
	and.b32  	%r1770, %r2868, 1;
	setp.eq.b32 	%p259, %r1770, 1;
	selp.f32 	%f1233, %f2292, 0f3F800000, %p259;
	fma.rn.f32 	%f1234, %f1232, %f1233, 0f00000000;
	fma.rn.f32 	%f1235, %f1232, 0f37CBAC00, 0fBAB607ED;
	selp.f32 	%f1236, 0fB94D4153, %f1235, %p259;
	selp.f32 	%f1237, 0f3C0885E4, 0f3D2AAABB, %p259;
	fma.rn.f32 	%f1238, %f1236, %f1232, %f1237;
	selp.f32 	%f1239, 0fBE2AAAA8, 0fBEFFFFFF, %p259;
	fma.rn.f32 	%f1240, %f1238, %f1232, %f1239;
	fma.rn.f32 	%f1241, %f1240, %f1234, %f1233;
	and.b32  	%r1771, %r1769, 2;
	setp.eq.s32 	%p260, %r1771, 0;
	mov.f32 	%f1242, 0f00000000;
	sub.f32 	%f1243, %f1242, %f1241;
	selp.f32 	%f243, %f1241, %f1243, %p260;
	mul.f32 	%f1244, %f230, 0f3F22F983;
	cvt.rni.s32.f32 	%r2872, %f1244;
	cvt.rn.f32.s32 	%f1245, %r2872;
	fma.rn.f32 	%f1246, %f1245, 0fBFC90FDA, %f230;
	fma.rn.f32 	%f1247, %f1245, 0fB3A22168, %f1246;
	fma.rn.f32 	%f2293, %f1245, 0fA7C234C5, %f1247;
	abs.f32 	%f245, %f230;
	setp.ltu.f32 	%p261, %f245, 0f47CE4780;
	@%p261 bra 	$L__BB0_268;
	setp.neu.f32 	%p262, %f245, 0f7F800000;
	@%p262 bra 	$L__BB0_263;
	mov.f32 	%f1250, 0f00000000;
	mul.rn.f32 	%f2293, %f230, %f1250;
	mov.b32 	%r2872, 0;
	bra.uni 	$L__BB0_268;
$L__BB0_263:
	mov.b32 	%r453, %f230;
	shl.b32 	%r1773, %r453, 8;
	or.b32  	%r454, %r1773, -2147483648;
	mov.b64 	%rd1257, 0;
	mov.b32 	%r2869, 0;
$L__BB0_264:
	.pragma "nounroll";
	mul.wide.u32 	%rd736, %r2869, 4;
	mov.u64 	%rd737, __cudart_i2opi_f;
	add.s64 	%rd738, %rd737, %rd736;
	ld.global.nc.u32 	%r1774, [%rd738];
	mad.wide.u32 	%rd739, %r1774, %r454, %rd1257;
	shr.u64 	%rd1257, %rd739, 32;
	add.s64 	%rd740, %rd44, %rd736;
	st.local.u32 	[%rd740], %rd739;
	add.s32 	%r2869, %r2869, 1;
	setp.ne.s32 	%p263, %r2869, 6;
	@%p263 bra 	$L__BB0_264;
	shr.u32 	%r1775, %r453, 23;
	st.local.u32 	[%rd44+24], %rd1257;
	and.b32  	%r457, %r1775, 31;
	and.b32  	%r1776, %r1775, 224;
	add.s32 	%r1777, %r1776, -128;
	shr.u32 	%r1778, %r1777, 5;
	mul.wide.u32 	%rd741, %r1778, 4;
	sub.s64 	%rd179, %rd44, %rd741;
	ld.local.u32 	%r2870, [%rd179+24];
	ld.local.u32 	%r2871, [%rd179+20];
	setp.eq.s32 	%p264, %r457, 0;
	@%p264 bra 	$L__BB0_267;
	shf.l.wrap.b32 	%r2870, %r2871, %r2870, %r457;
	ld.local.u32 	%r1779, [%rd179+16];
	shf.l.wrap.b32 	%r2871, %r1779, %r2871, %r457;
$L__BB0_267:
	shr.u32 	%r1780, %r2870, 30;
	shf.l.wrap.b32 	%r1781, %r2871, %r2870, 2;
	shl.b32 	%r1782, %r2871, 2;
	shr.u32 	%r1783, %r1781, 31;
	add.s32 	%r1784, %r1783, %r1780;
	neg.s32 	%r1785, %r1784;
	setp.lt.s32 	%p265, %r453, 0;
	selp.b32 	%r2872, %r1785, %r1784, %p265;
	xor.b32  	%r1786, %r1781, %r453;
	shr.s32 	%r1787, %r1781, 31;
	xor.b32  	%r1788, %r1787, %r1781;
	xor.b32  	%r1789, %r1787, %r1782;
	cvt.u64.u32 	%rd742, %r1788;
	shl.b64 	%rd743, %rd742, 32;
	cvt.u64.u32 	%rd744, %r1789;
	or.b64  	%rd745, %rd743, %rd744;
	cvt.rn.f64.s64 	%fd65, %rd745;
	mul.f64 	%fd66, %fd65, 0d3BF921FB54442D19;
	cvt.rn.f32.f64 	%f1248, %fd66;
	neg.f32 	%f1249, %f1248;
	setp.lt.s32 	%p266, %r1786, 0;
	selp.f32 	%f2293, %f1249, %f1248, %p266;
$L__BB0_268:
	add.s32 	%r1791, %r2872, 1;
	mul.rn.f32 	%f1251, %f2293, %f2293;
	and.b32  	%r1792, %r2872, 1;
	setp.eq.b32 	%p267, %r1792, 1;
	selp.f32 	%f1252, %f2293, 0f3F800000, %p267;
	fma.rn.f32 	%f1253, %f1251, %f1252, 0f00000000;
	fma.rn.f32 	%f1254, %f1251, 0f37CBAC00, 0fBAB607ED;
	selp.f32 	%f1255, 0fB94D4153, %f1254, %p267;
	selp.f32 	%f1256, 0f3C0885E4, 0f3D2AAABB, %p267;
	fma.rn.f32 	%f1257, %f1255, %f1251, %f1256;
	selp.f32 	%f1258, 0fBE2AAAA8, 0fBEFFFFFF, %p267;
	fma.rn.f32 	%f1259, %f1257, %f1251, %f1258;
	fma.rn.f32 	%f1260, %f1259, %f1253, %f1252;
	and.b32  	%r1793, %r1791, 2;
	setp.eq.s32 	%p268, %r1793, 0;
	mov.f32 	%f1261, 0f00000000;
	sub.f32 	%f1262, %f1261, %f1260;
	selp.f32 	%f249, %f1260, %f1262, %p268;
	mul.f32 	%f1263, %f231, 0f3F22F983;
	cvt.rni.s32.f32 	%r2876, %f1263;
	cvt.rn.f32.s32 	%f1264, %r2876;
	fma.rn.f32 	%f1265, %f1264, 0fBFC90FDA, %f231;
	fma.rn.f32 	%f1266, %f1264, 0fB3A22168, %f1265;
	fma.rn.f32 	%f2294, %f1264, 0fA7C234C5, %f1266;
	abs.f32 	%f251, %f231;
	setp.ltu.f32 	%p269, %f251, 0f47CE4780;
	@%p269 bra 	$L__BB0_276;
	setp.neu.f32 	%p270, %f251, 0f7F800000;
	@%p270 bra 	$L__BB0_271;
	mov.f32 	%f1269, 0f00000000;
	mul.rn.f32 	%f2294, %f231, %f1269;
	mov.b32 	%r2876, 0;
	bra.uni 	$L__BB0_276;
$L__BB0_271:
	mov.b32 	%r467, %f231;
	shl.b32 	%r1795, %r467, 8;
	or.b32  	%r468, %r1795, -2147483648;
	mov.b64 	%rd1258, 0;
	mov.b32 	%r2873, 0;
$L__BB0_272:
	.pragma "nounroll";
	mul.wide.u32 	%rd747, %r2873, 4;
	mov.u64 	%rd748, __cudart_i2opi_f;
	add.s64 	%rd749, %rd748, %rd747;
	ld.global.nc.u32 	%r1796, [%rd749];
	mad.wide.u32 	%rd750, %r1796, %r468, %rd1258;
	shr.u64 	%rd1258, %rd750, 32;
	add.s64 	%rd751, %rd43, %rd747;
	st.local.u32 	[%rd751], %rd750;
	add.s32 	%r2873, %r2873, 1;
	setp.ne.s32 	%p271, %r2873, 6;
	@%p271 bra 	$L__BB0_272;
	shr.u32 	%r1797, %r467, 23;
	st.local.u32 	[%rd43+24], %rd1258;
	and.b32  	%r471, %r1797, 31;
	and.b32  	%r1798, %r1797, 224;
	add.s32 	%r1799, %r1798, -128;
	shr.u32 	%r1800, %r1799, 5;
	mul.wide.u32 	%rd752, %r1800, 4;
	sub.s64 	%rd182, %rd43, %rd752;
	ld.local.u32 	%r2874, [%rd182+24];
	ld.local.u32 	%r2875, [%rd182+20];
	setp.eq.s32 	%p272, %r471, 0;
	@%p272 bra 	$L__BB0_275;
	shf.l.wrap.b32 	%r2874, %r2875, %r2874, %r471;
	ld.local.u32 	%r1801, [%rd182+16];
	shf.l.wrap.b32 	%r2875, %r1801, %r2875, %r471;
$L__BB0_275:
	shr.u32 	%r1802, %r2874, 30;
	shf.l.wrap.b32 	%r1803, %r2875, %r2874, 2;
	shl.b32 	%r1804, %r2875, 2;
	shr.u32 	%r1805, %r1803, 31;
	add.s32 	%r1806, %r1805, %r1802;
	neg.s32 	%r1807, %r1806;
	setp.lt.s32 	%p273, %r467, 0;
	selp.b32 	%r2876, %r1807, %r1806, %p273;
	xor.b32  	%r1808, %r1803, %r467;
	shr.s32 	%r1809, %r1803, 31;
	xor.b32  	%r1810, %r1809, %r1803;
	xor.b32  	%r1811, %r1809, %r1804;
	cvt.u64.u32 	%rd753, %r1810;
	shl.b64 	%rd754, %rd753, 32;
	cvt.u64.u32 	%rd755, %r1811;
	or.b64  	%rd756, %rd754, %rd755;
	cvt.rn.f64.s64 	%fd67, %rd756;
	mul.f64 	%fd68, %fd67, 0d3BF921FB54442D19;
	cvt.rn.f32.f64 	%f1267, %fd68;
	neg.f32 	%f1268, %f1267;
	setp.lt.s32 	%p274, %r1808, 0;
	selp.f32 	%f2294, %f1268, %f1267, %p274;
$L__BB0_276:
	add.s32 	%r1813, %r2876, 1;
	mul.rn.f32 	%f1270, %f2294, %f2294;
	and.b32  	%r1814, %r2876, 1;
	setp.eq.b32 	%p275, %r1814, 1;
	selp.f32 	%f1271, %f2294, 0f3F800000, %p275;
	fma.rn.f32 	%f1272, %f1270, %f1271, 0f00000000;
	fma.rn.f32 	%f1273, %f1270, 0f37CBAC00, 0fBAB607ED;
	selp.f32 	%f1274, 0fB94D4153, %f1273, %p275;
	selp.f32 	%f1275, 0f3C0885E4, 0f3D2AAABB, %p275;
	fma.rn.f32 	%f1276, %f1274, %f1270, %f1275;
	selp.f32 	%f1277, 0fBE2AAAA8, 0fBEFFFFFF, %p275;
	fma.rn.f32 	%f1278, %f1276, %f1270, %f1277;
	fma.rn.f32 	%f1279, %f1278, %f1272, %f1271;
	and.b32  	%r1815, %r1813, 2;
	setp.eq.s32 	%p276, %r1815, 0;
	mov.f32 	%f1280, 0f00000000;
	sub.f32 	%f1281, %f1280, %f1279;
	selp.f32 	%f1282, %f1279, %f1281, %p276;
	mul.f32 	%f255, %f228, %f237;
	mul.f32 	%f256, %f229, %f243;
	mul.f32 	%f257, %f230, %f249;
	mul.f32 	%f258, %f231, %f1282;
	mul.f32 	%f1283, %f255, 0f3F22F983;
	cvt.rni.s32.f32 	%r2880, %f1283;
	cvt.rn.f32.s32 	%f1284, %r2880;
	fma.rn.f32 	%f1285, %f1284, 0fBFC90FDA, %f255;
	fma.rn.f32 	%f1286, %f1284, 0fB3A22168, %f1285;
	fma.rn.f32 	%f2295, %f1284, 0fA7C234C5, %f1286;
	abs.f32 	%f260, %f255;
	setp.ltu.f32 	%p277, %f260, 0f47CE4780;
	@%p277 bra 	$L__BB0_284;
	setp.neu.f32 	%p278, %f260, 0f7F800000;
	@%p278 bra 	$L__BB0_279;
	mov.f32 	%f1289, 0f00000000;
	mul.rn.f32 	%f2295, %f255, %f1289;
	mov.b32 	%r2880, 0;
	bra.uni 	$L__BB0_284;
$L__BB0_279:
	mov.b32 	%r481, %f255;
	shl.b32 	%r1817, %r481, 8;
	or.b32  	%r482, %r1817, -2147483648;
	mov.b64 	%rd1259, 0;
	mov.b32 	%r2877, 0;
$L__BB0_280:
	.pragma "nounroll";
	mul.wide.u32 	%rd758, %r2877, 4;
	mov.u64 	%rd759, __cudart_i2opi_f;
	add.s64 	%rd760, %rd759, %rd758;
	ld.global.nc.u32 	%r1818, [%rd760];
	mad.wide.u32 	%rd761, %r1818, %r482, %rd1259;
	shr.u64 	%rd1259, %rd761, 32;
	add.s64 	%rd762, %rd42, %rd758;
	st.local.u32 	[%rd762], %rd761;
	add.s32 	%r2877, %r2877, 1;
	setp.ne.s32 	%p279, %r2877, 6;
	@%p279 bra 	$L__BB0_280;
	shr.u32 	%r1819, %r481, 23;
	st.local.u32 	[%rd42+24], %rd1259;
	and.b32  	%r485, %r1819, 31;
	and.b32  	%r1820, %r1819, 224;
	add.s32 	%r1821, %r1820, -128;
	shr.u32 	%r1822, %r1821, 5;
	mul.wide.u32 	%rd763, %r1822, 4;
	sub.s64 	%rd185, %rd42, %rd763;
	ld.local.u32 	%r2878, [%rd185+24];
	ld.local.u32 	%r2879, [%rd185+20];
	setp.eq.s32 	%p280, %r485, 0;
	@%p280 bra 	$L__BB0_283;
	shf.l.wrap.b32 	%r2878, %r2879, %r2878, %r485;
	ld.local.u32 	%r1823, [%rd185+16];
	shf.l.wrap.b32 	%r2879, %r1823, %r2879, %r485;
$L__BB0_283:
	shr.u32 	%r1824, %r2878, 30;
	shf.l.wrap.b32 	%r1825, %r2879, %r2878, 2;
	shl.b32 	%r1826, %r2879, 2;
	shr.u32 	%r1827, %r1825, 31;
	add.s32 	%r1828, %r1827, %r1824;
	neg.s32 	%r1829, %r1828;
	setp.lt.s32 	%p281, %r481, 0;
	selp.b32 	%r2880, %r1829, %r1828, %p281;
	xor.b32  	%r1830, %r1825, %r481;
	shr.s32 	%r1831, %r1825, 31;
	xor.b32  	%r1832, %r1831, %r1825;
	xor.b32  	%r1833, %r1831, %r1826;
	cvt.u64.u32 	%rd764, %r1832;
	shl.b64 	%rd765, %rd764, 32;
	cvt.u64.u32 	%rd766, %r1833;
	or.b64  	%rd767, %rd765, %rd766;
	cvt.rn.f64.s64 	%fd69, %rd767;
	mul.f64 	%fd70, %fd69, 0d3BF921FB54442D19;
	cvt.rn.f32.f64 	%f1287, %fd70;
	neg.f32 	%f1288, %f1287;
	setp.lt.s32 	%p282, %r1830, 0;
	selp.f32 	%f2295, %f1288, %f1287, %p282;
$L__BB0_284:
	mul.rn.f32 	%f1290, %f2295, %f2295;
	and.b32  	%r1835, %r2880, 1;
	setp.eq.b32 	%p283, %r1835, 1;
	selp.f32 	%f1291, 0f3F800000, %f2295, %p283;
	fma.rn.f32 	%f1292, %f1290, %f1291, 0f00000000;
	fma.rn.f32 	%f1293, %f1290, 0f37CBAC00, 0fBAB607ED;
	selp.f32 	%f1294, %f1293, 0fB94D4153, %p283;
	selp.f32 	%f1295, 0f3D2AAABB, 0f3C0885E4, %p283;
	fma.rn.f32 	%f1296, %f1294, %f1290, %f1295;
	selp.f32 	%f1297, 0fBEFFFFFF, 0fBE2AAAA8, %p283;
	fma.rn.f32 	%f1298, %f1296, %f1290, %f1297;
	fma.rn.f32 	%f1299, %f1298, %f1292, %f1291;
	and.b32  	%r1836, %r2880, 2;
	setp.eq.s32 	%p284, %r1836, 0;
	mov.f32 	%f1300, 0f00000000;
	sub.f32 	%f1301, %f1300, %f1299;
	selp.f32 	%f264, %f1299, %f1301, %p284;
	mul.f32 	%f1302, %f256, 0f3F22F983;
	cvt.rni.s32.f32 	%r2884, %f1302;
	cvt.rn.f32.s32 	%f1303, %r2884;
	fma.rn.f32 	%f1304, %f1303, 0fBFC90FDA, %f256;
	fma.rn.f32 	%f1305, %f1303, 0fB3A22168, %f1304;
	fma.rn.f32 	%f2296, %f1303, 0fA7C234C5, %f1305;
	abs.f32 	%f266, %f256;
	setp.ltu.f32 	%p285, %f266, 0f47CE4780;
	@%p285 bra 	$L__BB0_292;
	setp.neu.f32 	%p286, %f266, 0f7F800000;
	@%p286 bra 	$L__BB0_287;
	mov.f32 	%f1308, 0f00000000;
	mul.rn.f32 	%f2296, %f256, %f1308;
	mov.b32 	%r2884, 0;
	bra.uni 	$L__BB0_292;
$L__BB0_287:
	mov.b32 	%r495, %f256;
	shl.b32 	%r1838, %r495, 8;
	or.b32  	%r496, %r1838, -2147483648;
	mov.b64 	%rd1260, 0;
	mov.b32 	%r2881, 0;
$L__BB0_288:
	.pragma "nounroll";
	mul.wide.u32 	%rd769, %r2881, 4;
	mov.u64 	%rd770, __cudart_i2opi_f;
	add.s64 	%rd771, %rd770, %rd769;
	ld.global.nc.u32 	%r1839, [%rd771];
	mad.wide.u32 	%rd772, %r1839, %r496, %rd1260;
	shr.u64 	%rd1260, %rd772, 32;
	add.s64 	%rd773, %rd41, %rd769;
	st.local.u32 	[%rd773], %rd772;
	add.s32 	%r2881, %r2881, 1;
	setp.ne.s32 	%p287, %r2881, 6;
	@%p287 bra 	$L__BB0_288;
	shr.u32 	%r1840, %r495, 23;
	st.local.u32 	[%rd41+24], %rd1260;
	and.b32  	%r499, %r1840, 31;
	and.b32  	%r1841, %r1840, 224;
	add.s32 	%r1842, %r1841, -128;
	shr.u32 	%r1843, %r1842, 5;
	mul.wide.u32 	%rd774, %r1843, 4;
	sub.s64 	%rd188, %rd41, %rd774;
	ld.local.u32 	%r2882, [%rd188+24];
	ld.local.u32 	%r2883, [%rd188+20];
	setp.eq.s32 	%p288, %r499, 0;
	@%p288 bra 	$L__BB0_291;
	shf.l.wrap.b32 	%r2882, %r2883, %r2882, %r499;
	ld.local.u32 	%r1844, [%rd188+16];
	shf.l.wrap.b32 	%r2883, %r1844, %r2883, %r499;
$L__BB0_291:
	shr.u32 	%r1845, %r2882, 30;
	shf.l.wrap.b32 	%r1846, %r2883, %r2882, 2;
	shl.b32 	%r1847, %r2883, 2;
	shr.u32 	%r1848, %r1846, 31;
	add.s32 	%r1849, %r1848, %r1845;
	neg.s32 	%r1850, %r1849;
	setp.lt.s32 	%p289, %r495, 0;
	selp.b32 	%r2884, %r1850, %r1849, %p289;
	xor.b32  	%r1851, %r1846, %r495;
	shr.s32 	%r1852, %r1846, 31;
	xor.b32  	%r1853, %r1852, %r1846;
	xor.b32  	%r1854, %r1852, %r1847;
	cvt.u64.u32 	%rd775, %r1853;
	shl.b64 	%rd776, %rd775, 32;
	cvt.u64.u32 	%rd777, %r1854;
	or.b64  	%rd778, %rd776, %rd777;
	cvt.rn.f64.s64 	%fd71, %rd778;
	mul.f64 	%fd72, %fd71, 0d3BF921FB54442D19;
	cvt.rn.f32.f64 	%f1306, %fd72;
	neg.f32 	%f1307, %f1306;
	setp.lt.s32 	%p290, %r1851, 0;
	selp.f32 	%f2296, %f1307, %f1306, %p290;
$L__BB0_292:
	mul.rn.f32 	%f1309, %f2296, %f2296;
	and.b32  	%r1856, %r2884, 1;
	setp.eq.b32 	%p291, %r1856, 1;
	selp.f32 	%f1310, 0f3F800000, %f2296, %p291;
	fma.rn.f32 	%f1311, %f1309, %f1310, 0f00000000;
	fma.rn.f32 	%f1312, %f1309, 0f37CBAC00, 0fBAB607ED;
	selp.f32 	%f1313, %f1312, 0fB94D4153, %p291;
	selp.f32 	%f1314, 0f3D2AAABB, 0f3C0885E4, %p291;
	fma.rn.f32 	%f1315, %f1313, %f1309, %f1314;
	selp.f32 	%f1316, 0fBEFFFFFF, 0fBE2AAAA8, %p291;
	fma.rn.f32 	%f1317, %f1315, %f1309, %f1316;
	fma.rn.f32 	%f1318, %f1317, %f1311, %f1310;
	and.b32  	%r1857, %r2884, 2;
	setp.eq.s32 	%p292, %r1857, 0;
	mov.f32 	%f1319, 0f00000000;
	sub.f32 	%f1320, %f1319, %f1318;
	selp.f32 	%f270, %f1318, %f1320, %p292;
	mul.f32 	%f1321, %f257, 0f3F22F983;
	cvt.rni.s32.f32 	%r2888, %f1321;
	cvt.rn.f32.s32 	%f1322, %r2888;
	fma.rn.f32 	%f1323, %f1322, 0fBFC90FDA, %f257;
	fma.rn.f32 	%f1324, %f1322, 0fB3A22168, %f1323;
	fma.rn.f32 	%f2297, %f1322, 0fA7C234C5, %f1324;
	abs.f32 	%f272, %f257;
	setp.ltu.f32 	%p293, %f272, 0f47CE4780;
	@%p293 bra 	$L__BB0_300;
	setp.neu.f32 	%p294, %f272, 0f7F800000;
	@%p294 bra 	$L__BB0_295;
	mov.f32 	%f1327, 0f00000000;
	mul.rn.f32 	%f2297, %f257, %f1327;
	mov.b32 	%r2888, 0;
	bra.uni 	$L__BB0_300;
$L__BB0_295:
	mov.b32 	%r509, %f257;
	shl.b32 	%r1859, %r509, 8;
	or.b32  	%r510, %r1859, -2147483648;
	mov.b64 	%rd1261, 0;
	mov.b32 	%r2885, 0;
$L__BB0_296:
	.pragma "nounroll";
	mul.wide.u32 	%rd780, %r2885, 4;
	mov.u64 	%rd781, __cudart_i2opi_f;
	add.s64 	%rd782, %rd781, %rd780;
	ld.global.nc.u32 	%r1860, [%rd782];
	mad.wide.u32 	%rd783, %r1860, %r510, %rd1261;
	shr.u64 	%rd1261, %rd783, 32;
	add.s64 	%rd784, %rd40, %rd780;
	st.local.u32 	[%rd784], %rd783;
	add.s32 	%r2885, %r2885, 1;
	setp.ne.s32 	%p295, %r2885, 6;
	@%p295 bra 	$L__BB0_296;
	shr.u32 	%r1861, %r509, 23;
	st.local.u32 	[%rd40+24], %rd1261;
	and.b32  	%r513, %r1861, 31;
	and.b32  	%r1862, %r1861, 224;
	add.s32 	%r1863, %r1862, -128;
	shr.u32 	%r1864, %r1863, 5;
	mul.wide.u32 	%rd785, %r1864, 4;
	sub.s64 	%rd191, %rd40, %rd785;
	ld.local.u32 	%r2886, [%rd191+24];
	ld.local.u32 	%r2887, [%rd191+20];
	setp.eq.s32 	%p296, %r513, 0;
	@%p296 bra 	$L__BB0_299;
	shf.l.wrap.b32 	%r2886, %r2887, %r2886, %r513;
	ld.local.u32 	%r1865, [%rd191+16];
	shf.l.wrap.b32 	%r2887, %r1865, %r2887, %r513;
$L__BB0_299:
	shr.u32 	%r1866, %r2886, 30;
	shf.l.wrap.b32 	%r1867, %r2887, %r2886, 2;
	shl.b32 	%r1868, %r2887, 2;
	shr.u32 	%r1869, %r1867, 31;
	add.s32 	%r1870, %r1869, %r1866;
	neg.s32 	%r1871, %r1870;
	setp.lt.s32 	%p297, %r509, 0;
	selp.b32 	%r2888, %r1871, %r1870, %p297;
	xor.b32  	%r1872, %r1867, %r509;
	shr.s32 	%r1873, %r1867, 31;
	xor.b32  	%r1874, %r1873, %r1867;
	xor.b32  	%r1875, %r1873, %r1868;
	cvt.u64.u32 	%rd786, %r1874;
	shl.b64 	%rd787, %rd786, 32;
	cvt.u64.u32 	%rd788, %r1875;
	or.b64  	%rd789, %rd787, %rd788;
	cvt.rn.f64.s64 	%fd73, %rd789;
	mul.f64 	%fd74, %fd73, 0d3BF921FB54442D19;
	cvt.rn.f32.f64 	%f1325, %fd74;
	neg.f32 	%f1326, %f1325;
	setp.lt.s32 	%p298, %r1872, 0;
	selp.f32 	%f2297, %f1326, %f1325, %p298;
$L__BB0_300:
	mul.rn.f32 	%f1328, %f2297, %f2297;
	and.b32  	%r1877, %r2888, 1;
	setp.eq.b32 	%p299, %r1877, 1;
	selp.f32 	%f1329, 0f3F800000, %f2297, %p299;
	fma.rn.f32 	%f1330, %f1328, %f1329, 0f00000000;
	fma.rn.f32 	%f1331, %f1328, 0f37CBAC00, 0fBAB607ED;
	selp.f32 	%f1332, %f1331, 0fB94D4153, %p299;
	selp.f32 	%f1333, 0f3D2AAABB, 0f3C0885E4, %p299;
	fma.rn.f32 	%f1334, %f1332, %f1328, %f1333;
	selp.f32 	%f1335, 0fBEFFFFFF, 0fBE2AAAA8, %p299;
	fma.rn.f32 	%f1336, %f1334, %f1328, %f1335;
	fma.rn.f32 	%f1337, %f1336, %f1330, %f1329;
	and.b32  	%r1878, %r2888, 2;
	setp.eq.s32 	%p300, %r1878, 0;
	mov.f32 	%f1338, 0f00000000;
	sub.f32 	%f1339, %f1338, %f1337;
	selp.f32 	%f276, %f1337, %f1339, %p300;
	mul.f32 	%f1340, %f258, 0f3F22F983;
	cvt.rni.s32.f32 	%r2892, %f1340;
	cvt.rn.f32.s32 	%f1341, %r2892;
	fma.rn.f32 	%f1342, %f1341, 0fBFC90FDA, %f258;
	fma.rn.f32 	%f1343, %f1341, 0fB3A22168, %f1342;
	fma.rn.f32 	%f2298, %f1341, 0fA7C234C5, %f1343;
	abs.f32 	%f278, %f258;
	setp.ltu.f32 	%p301, %f278, 0f47CE4780;
	@%p301 bra 	$L__BB0_308;
	setp.neu.f32 	%p302, %f278, 0f7F800000;
	@%p302 bra 	$L__BB0_303;
	mov.f32 	%f1346, 0f00000000;
	mul.rn.f32 	%f2298, %f258, %f1346;
	mov.b32 	%r2892, 0;
	bra.uni 	$L__BB0_308;
$L__BB0_303:
	mov.b32 	%r523, %f258;
	shl.b32 	%r1880, %r523, 8;
	or.b32  	%r524, %r1880, -2147483648;
	mov.b64 	%rd1262, 0;
	mov.b32 	%r2889, 0;
$L__BB0_304:
	.pragma "nounroll";
	mul.wide.u32 	%rd791, %r2889, 4;
	mov.u64 	%rd792, __cudart_i2opi_f;
	add.s64 	%rd793, %rd792, %rd791;
	ld.global.nc.u32 	%r1881, [%rd793];
	mad.wide.u32 	%rd794, %r1881, %r524, %rd1262;
	shr.u64 	%rd1262, %rd794, 32;
	add.s64 	%rd795, %rd39, %rd791;
	st.local.u32 	[%rd795], %rd794;
	add.s32 	%r2889, %r2889, 1;
	setp.ne.s32 	%p303, %r2889, 6;
	@%p303 bra 	$L__BB0_304;
	shr.u32 	%r1882, %r523, 23;
	st.local.u32 	[%rd39+24], %rd1262;
	and.b32  	%r527, %r1882, 31;
	and.b32  	%r1883, %r1882, 224;
	add.s32 	%r1884, %r1883, -128;
	shr.u32 	%r1885, %r1884, 5;
	mul.wide.u32 	%rd796, %r1885, 4;
	sub.s64 	%rd194, %rd39, %rd796;
	ld.local.u32 	%r2890, [%rd194+24];
	ld.local.u32 	%r2891, [%rd194+20];
	setp.eq.s32 	%p304, %r527, 0;
	@%p304 bra 	$L__BB0_307;
	shf.l.wrap.b32 	%r2890, %r2891, %r2890, %r527;
	ld.local.u32 	%r1886, [%rd194+16];
	shf.l.wrap.b32 	%r2891, %r1886, %r2891, %r527;
$L__BB0_307:
	shr.u32 	%r1887, %r2890, 30;
	shf.l.wrap.b32 	%r1888, %r2891, %r2890, 2;
	shl.b32 	%r1889, %r2891, 2;
	shr.u32 	%r1890, %r1888, 31;
	add.s32 	%r1891, %r1890, %r1887;
	neg.s32 	%r1892, %r1891;
	setp.lt.s32 	%p305, %r523, 0;
	selp.b32 	%r2892, %r1892, %r1891, %p305;
	xor.b32  	%r1893, %r1888, %r523;
	shr.s32 	%r1894, %r1888, 31;
	xor.b32  	%r1895, %r1894, %r1888;
	xor.b32  	%r1896, %r1894, %r1889;
	cvt.u64.u32 	%rd797, %r1895;
	shl.b64 	%rd798, %rd797, 32;
	cvt.u64.u32 	%rd799, %r1896;
	or.b64  	%rd800, %rd798, %rd799;
	cvt.rn.f64.s64 	%fd75, %rd800;
	mul.f64 	%fd76, %fd75, 0d3BF921FB54442D19;
	cvt.rn.f32.f64 	%f1344, %fd76;
	neg.f32 	%f1345, %f1344;
	setp.lt.s32 	%p306, %r1893, 0;
	selp.f32 	%f2298, %f1345, %f1344, %p306;
$L__BB0_308:
	mov.f32 	%f1347, 0f3F000000;
	sub.f32 	%f1348, %f1347, %f174;
	sub.f32 	%f1349, %f1347, %f175;
	mul.rn.f32 	%f1350, %f2298, %f2298;
	and.b32  	%r1898, %r2892, 1;
	setp.eq.b32 	%p307, %r1898, 1;
	selp.f32 	%f1351, 0f3F800000, %f2298, %p307;
	fma.rn.f32 	%f1352, %f1350, %f1351, 0f00000000;
	fma.rn.f32 	%f1353, %f1350, 0f37CBAC00, 0fBAB607ED;
	selp.f32 	%f1354, %f1353, 0fB94D4153, %p307;
	selp.f32 	%f1355, 0f3D2AAABB, 0f3C0885E4, %p307;
	fma.rn.f32 	%f1356, %f1354, %f1350, %f1355;
	selp.f32 	%f1357, 0fBEFFFFFF, 0fBE2AAAA8, %p307;
	fma.rn.f32 	%f1358, %f1356, %f1350, %f1357;
	fma.rn.f32 	%f1359, %f1358, %f1352, %f1351;
	and.b32  	%r1899, %r2892, 2;
	setp.eq.s32 	%p308, %r1899, 0;
	mov.f32 	%f1360, 0f00000000;
	sub.f32 	%f1361, %f1360, %f1359;
	selp.f32 	%f1362, %f1359, %f1361, %p308;
	sub.f32 	%f1363, %f264, %f209;
	fma.rn.f32 	%f1364, %f1348, %f1363, %f209;
	sub.f32 	%f1365, %f270, %f215;
	fma.rn.f32 	%f1366, %f1348, %f1365, %f215;
	sub.f32 	%f1367, %f276, %f221;
	fma.rn.f32 	%f1368, %f1348, %f1367, %f221;
	sub.f32 	%f1369, %f1362, %f227;
	fma.rn.f32 	%f1370, %f1348, %f1369, %f227;
	sub.f32 	%f1371, %f1368, %f1364;
	fma.rn.f32 	%f1372, %f1349, %f1371, %f1364;
	sub.f32 	%f1373, %f1370, %f1366;
	fma.rn.f32 	%f1374, %f1349, %f1373, %f1366;
	sub.f32 	%f1375, %f1374, %f1372;
	sub.f32 	%f1376, %f1347, %f176;
	fma.rn.f32 	%f1377, %f1376, %f1375, %f1372;
	fma.rn.f32 	%f1378, %f1377, 0f3F000000, %f149;
	mul.f32 	%f1379, %f1378, 0f3E800000;
	add.f32 	%f1380, %f16, 0fBF800000;
	fma.rn.f32 	%f1381, %f2259, %f1379, %f1380;
	abs.f32 	%f1382, %f1381;
	mov.f32 	%f1383, 0f42C80000;
	sub.f32 	%f1384, %f1383, %f15;
	min.f32 	%f1385, %f1384, %f1382;
	add.f32 	%f1386, %f1385, 0f3CA3D70A;
	fma.rn.f32 	%f2260, %f2256, %f1386, %f2260;
	fma.rn.f32 	%f2259, %f2255, %f1386, %f2259;
	fma.rn.f32 	%f2258, %f2254, %f1386, %f2258;
	setp.leu.f32 	%p309, %f1386, 0f3CA3D70A;
	@%p309 bra 	$L__BB0_615;
	mov.f32 	%f1387, 0f00000000;
	sub.f32 	%f1388, %f1387, %f2260;
	fma.rn.f32 	%f1389, %f2259, 0fBF000000, 0fBF800000;
	sub.f32 	%f1390, %f1387, %f2258;
	mul.f32 	%f1391, %f1389, %f1389;
	fma.rn.f32 	%f1392, %f1388, %f1388, %f1391;
	fma.rn.f32 	%f1393, %f1390, %f1390, %f1392;
	sqrt.rn.f32 	%f285, %f1393;
	add.f32 	%f1394, %f2260, 0f00000000;
	add.f32 	%f1395, %f10, %f2259;
	add.f32 	%f1396, %f2258, 0f00000000;
	cvt.rmi.f32.f32 	%f1397, %f1394;
	cvt.rmi.f32.f32 	%f1398, %f1395;
	cvt.rmi.f32.f32 	%f1399, %f1396;
	fma.rn.f32 	%f1400, %f1398, 0f42640000, %f1397;
	fma.rn.f32 	%f286, %f1399, 0f41A80000, %f1400;
	add.f32 	%f287, %f286, 0f42640000;
	add.f32 	%f288, %f286, 0f41A80000;
	add.f32 	%f289, %f286, 0f429C0000;
	sub.f32 	%f1401, %f1394, %f1397;
	sub.f32 	%f1402, %f1395, %f1398;
	sub.f32 	%f1403, %f1396, %f1399;
	mul.f32 	%f290, %f1401, 0f40490FDB;
	mul.f32 	%f291, %f1402, 0f40490FDB;
	mul.f32 	%f292, %f1403, 0f40490FDB;
	mul.f32 	%f1404, %f290, 0f3F22F983;
	cvt.rni.s32.f32 	%r2896, %f1404;
	cvt.rn.f32.s32 	%f1405, %r2896;
	fma.rn.f32 	%f1406, %f1405, 0fBFC90FDA, %f290;
	fma.rn.f32 	%f1407, %f1405, 0fB3A22168, %f1406;
	fma.rn.f32 	%f2299, %f1405, 0fA7C234C5, %f1407;
	abs.f32 	%f294, %f290;
	setp.ltu.f32 	%p310, %f294, 0f47CE4780;
	@%p310 bra 	$L__BB0_317;
	setp.neu.f32 	%p311, %f294, 0f7F800000;
	@%p311 bra 	$L__BB0_312;
	mov.f32 	%f1410, 0f00000000;
	mul.rn.f32 	%f2299, %f290, %f1410;
	mov.b32 	%r2896, 0;
	bra.uni 	$L__BB0_317;
$L__BB0_312:
	mov.b32 	%r537, %f290;
	shl.b32 	%r1901, %r537, 8;
	or.b32  	%r538, %r1901, -2147483648;
	mov.b64 	%rd1263, 0;
	mov.b32 	%r2893, 0;
$L__BB0_313:
	.pragma "nounroll";
	mul.wide.u32 	%rd802, %r2893, 4;
	mov.u64 	%rd803, __cudart_i2opi_f;
	add.s64 	%rd804, %rd803, %rd802;
	ld.global.nc.u32 	%r1902, [%rd804];
	mad.wide.u32 	%rd805, %r1902, %r538, %rd1263;
	shr.u64 	%rd1263, %rd805, 32;
	add.s64 	%rd806, %rd38, %rd802;
	st.local.u32 	[%rd806], %rd805;
	add.s32 	%r2893, %r2893, 1;
	setp.ne.s32 	%p312, %r2893, 6;
	@%p312 bra 	$L__BB0_313;
	shr.u32 	%r1903, %r537, 23;
	st.local.u32 	[%rd38+24], %rd1263;
	and.b32  	%r541, %r1903, 31;
	and.b32  	%r1904, %r1903, 224;
	add.s32 	%r1905, %r1904, -128;
	shr.u32 	%r1906, %r1905, 5;
	mul.wide.u32 	%rd807, %r1906, 4;
	sub.s64 	%rd197, %rd38, %rd807;
	ld.local.u32 	%r2894, [%rd197+24];
	ld.local.u32 	%r2895, [%rd197+20];
	setp.eq.s32 	%p313, %r541, 0;
	@%p313 bra 	$L__BB0_316;
	shf.l.wrap.b32 	%r2894, %r2895, %r2894, %r541;
	ld.local.u32 	%r1907, [%rd197+16];
	shf.l.wrap.b32 	%r2895, %r1907, %r2895, %r541;
$L__BB0_316:
	shr.u32 	%r1908, %r2894, 30;
	shf.l.wrap.b32 	%r1909, %r2895, %r2894, 2;
	shl.b32 	%r1910, %r2895, 2;
	shr.u32 	%r1911, %r1909, 31;
	add.s32 	%r1912, %r1911, %r1908;
	neg.s32 	%r1913, %r1912;
	setp.lt.s32 	%p314, %r537, 0;
	selp.b32 	%r2896, %r1913, %r1912, %p314;
	xor.b32  	%r1914, %r1909, %r537;
	shr.s32 	%r1915, %r1909, 31;
	xor.b32  	%r1916, %r1915, %r1909;
	xor.b32  	%r1917, %r1915, %r1910;
	cvt.u64.u32 	%rd808, %r1916;
	shl.b64 	%rd809, %rd808, 32;
	cvt.u64.u32 	%rd810, %r1917;
	or.b64  	%rd811, %rd809, %rd810;
	cvt.rn.f64.s64 	%fd77, %rd811;
	mul.f64 	%fd78, %fd77, 0d3BF921FB54442D19;
	cvt.rn.f32.f64 	%f1408, %fd78;
	neg.f32 	%f1409, %f1408;
	setp.lt.s32 	%p315, %r1914, 0;
	selp.f32 	%f2299, %f1409, %f1408, %p315;
$L__BB0_317:
	add.s32 	%r1919, %r2896, 1;
	mul.rn.f32 	%f1411, %f2299, %f2299;
	and.b32  	%r1920, %r2896, 1;
	setp.eq.b32 	%p316, %r1920, 1;
	selp.f32 	%f1412, %f2299, 0f3F800000, %p316;
	fma.rn.f32 	%f1413, %f1411, %f1412, 0f00000000;
	fma.rn.f32 	%f1414, %f1411, 0f37CBAC00, 0fBAB607ED;
	selp.f32 	%f1415, 0fB94D4153, %f1414, %p316;
	selp.f32 	%f1416, 0f3C0885E4, 0f3D2AAABB, %p316;
	fma.rn.f32 	%f1417, %f1415, %f1411, %f1416;
	selp.f32 	%f1418, 0fBE2AAAA8, 0fBEFFFFFF, %p316;
	fma.rn.f32 	%f1419, %f1417, %f1411, %f1418;
	fma.rn.f32 	%f1420, %f1419, %f1413, %f1412;
	and.b32  	%r1921, %r1919, 2;
	setp.eq.s32 	%p317, %r1921, 0;
	mov.f32 	%f1421, 0f00000000;
	sub.f32 	%f1422, %f1421, %f1420;
	selp.f32 	%f298, %f1420, %f1422, %p317;
	mul.f32 	%f1423, %f291, 0f3F22F983;
	cvt.rni.s32.f32 	%r2900, %f1423;
	cvt.rn.f32.s32 	%f1424, %r2900;
	fma.rn.f32 	%f1425, %f1424, 0fBFC90FDA, %f291;
	fma.rn.f32 	%f1426, %f1424, 0fB3A22168, %f1425;
	fma.rn.f32 	%f2300, %f1424, 0fA7C234C5, %f1426;
	abs.f32 	%f300, %f291;
	setp.ltu.f32 	%p318, %f300, 0f47CE4780;
	@%p318 bra 	$L__BB0_325;
	setp.neu.f32 	%p319, %f300, 0f7F800000;
	@%p319 bra 	$L__BB0_320;
	mov.f32 	%f1429, 0f00000000;
	mul.rn.f32 	%f2300, %f291, %f1429;
	mov.b32 	%r2900, 0;
	bra.uni 	$L__BB0_325;
$L__BB0_320:
	mov.b32 	%r551, %f291;
	shl.b32 	%r1923, %r551, 8;
	or.b32  	%r552, %r1923, -2147483648;
	mov.b64 	%rd1264, 0;
	mov.b32 	%r2897, 0;
$L__BB0_321:
	.pragma "nounroll";
	mul.wide.u32 	%rd813, %r2897, 4;
	mov.u64 	%rd814, __cudart_i2opi_f;
	add.s64 	%rd815, %rd814, %rd813;
	ld.global.nc.u32 	%r1924, [%rd815];
	mad.wide.u32 	%rd816, %r1924, %r552, %rd1264;
	shr.u64 	%rd1264, %rd816, 32;
	add.s64 	%rd817, %rd37, %rd813;
	st.local.u32 	[%rd817], %rd816;
	add.s32 	%r2897, %r2897, 1;
	setp.ne.s32 	%p320, %r2897, 6;
	@%p320 bra 	$L__BB0_321;
	shr.u32 	%r1925, %r551, 23;
	st.local.u32 	[%rd37+24], %rd1264;
	and.b32  	%r555, %r1925, 31;
	and.b32  	%r1926, %r1925, 224;
	add.s32 	%r1927, %r1926, -128;
	shr.u32 	%r1928, %r1927, 5;
	mul.wide.u32 	%rd818, %r1928, 4;
	sub.s64 	%rd200, %rd37, %rd818;
	ld.local.u32 	%r2898, [%rd200+24];
	ld.local.u32 	%r2899, [%rd200+20];
	setp.eq.s32 	%p321, %r555, 0;
	@%p321 bra 	$L__BB0_324;
	shf.l.wrap.b32 	%r2898, %r2899, %r2898, %r555;
	ld.local.u32 	%r1929, [%rd200+16];
	shf.l.wrap.b32 	%r2899, %r1929, %r2899, %r555;
$L__BB0_324:
	shr.u32 	%r1930, %r2898, 30;
	shf.l.wrap.b32 	%r1931, %r2899, %r2898, 2;
	shl.b32 	%r1932, %r2899, 2;
	shr.u32 	%r1933, %r1931, 31;
	add.s32 	%r1934, %r1933, %r1930;
	neg.s32 	%r1935, %r1934;
	setp.lt.s32 	%p322, %r551, 0;
	selp.b32 	%r2900, %r1935, %r1934, %p322;
	xor.b32  	%r1936, %r1931, %r551;
	shr.s32 	%r1937, %r1931, 31;
	xor.b32  	%r1938, %r1937, %r1931;
	xor.b32  	%r1939, %r1937, %r1932;
	cvt.u64.u32 	%rd819, %r1938;
	shl.b64 	%rd820, %rd819, 32;
	cvt.u64.u32 	%rd821, %r1939;
	or.b64  	%rd822, %rd820, %rd821;
	cvt.rn.f64.s64 	%fd79, %rd822;
	mul.f64 	%fd80, %fd79, 0d3BF921FB54442D19;
	cvt.rn.f32.f64 	%f1427, %fd80;
	neg.f32 	%f1428, %f1427;
	setp.lt.s32 	%p323, %r1936, 0;
	selp.f32 	%f2300, %f1428, %f1427, %p323;
$L__BB0_325:
	add.s32 	%r1941, %r2900, 1;
	mul.rn.f32 	%f1430, %f2300, %f2300;
	and.b32  	%r1942, %r2900, 1;
	setp.eq.b32 	%p324, %r1942, 1;
	selp.f32 	%f1431, %f2300, 0f3F800000, %p324;
	fma.rn.f32 	%f1432, %f1430, %f1431, 0f00000000;
	fma.rn.f32 	%f1433, %f1430, 0f37CBAC00, 0fBAB607ED;
	selp.f32 	%f1434, 0fB94D4153, %f1433, %p324;
	selp.f32 	%f1435, 0f3C0885E4, 0f3D2AAABB, %p324;
	fma.rn.f32 	%f1436, %f1434, %f1430, %f1435;
	selp.f32 	%f1437, 0fBE2AAAA8, 0fBEFFFFFF, %p324;
	fma.rn.f32 	%f1438, %f1436, %f1430, %f1437;
	fma.rn.f32 	%f1439, %f1438, %f1432, %f1431;
	and.b32  	%r1943, %r1941, 2;
	setp.eq.s32 	%p325, %r1943, 0;
	mov.f32 	%f1440, 0f00000000;
	sub.f32 	%f1441, %f1440, %f1439;
	selp.f32 	%f304, %f1439, %f1441, %p325;
	mul.f32 	%f1442, %f292, 0f3F22F983;
	cvt.rni.s32.f32 	%r2904, %f1442;
	cvt.rn.f32.s32 	%f1443, %r2904;
	fma.rn.f32 	%f1444, %f1443, 0fBFC90FDA, %f292;
	fma.rn.f32 	%f1445, %f1443, 0fB3A22168, %f1444;
	fma.rn.f32 	%f2301, %f1443, 0fA7C234C5, %f1445;
	abs.f32 	%f306, %f292;
	setp.ltu.f32 	%p326, %f306, 0f47CE4780;
	@%p326 bra 	$L__BB0_333;
	setp.neu.f32 	%p327, %f306, 0f7F800000;
	@%p327 bra 	$L__BB0_328;
	mov.f32 	%f1448, 0f00000000;
	mul.rn.f32 	%f2301, %f292, %f1448;
	mov.b32 	%r2904, 0;
	bra.uni 	$L__BB0_333;
$L__BB0_328:
	mov.b32 	%r565, %f292;
	shl.b32 	%r1945, %r565, 8;
	or.b32  	%r566, %r1945, -2147483648;
	mov.b64 	%rd1265, 0;
	mov.b32 	%r2901, 0;
$L__BB0_329:
	.pragma "nounroll";
	mul.wide.u32 	%rd824, %r2901, 4;
	mov.u64 	%rd825, __cudart_i2opi_f;
	add.s64 	%rd826, %rd825, %rd824;
	ld.global.nc.u32 	%r1946, [%rd826];
	mad.wide.u32 	%rd827, %r1946, %r566, %rd1265;
	shr.u64 	%rd1265, %rd827, 32;
	add.s64 	%rd828, %rd36, %rd824;
	st.local.u32 	[%rd828], %rd827;
	add.s32 	%r2901, %r2901, 1;
	setp.ne.s32 	%p328, %r2901, 6;
	@%p328 bra 	$L__BB0_329;
	shr.u32 	%r1947, %r565, 23;
	st.local.u32 	[%rd36+24], %rd1265;
	and.b32  	%r569, %r1947, 31;
	and.b32  	%r1948, %r1947, 224;
	add.s32 	%r1949, %r1948, -128;
	shr.u32 	%r1950, %r1949, 5;
	mul.wide.u32 	%rd829, %r1950, 4;
	sub.s64 	%rd203, %rd36, %rd829;
	ld.local.u32 	%r2902, [%rd203+24];
	ld.local.u32 	%r2903, [%rd203+20];
	setp.eq.s32 	%p329, %r569, 0;
	@%p329 bra 	$L__BB0_332;
	shf.l.wrap.b32 	%r2902, %r2903, %r2902, %r569;
	ld.local.u32 	%r1951, [%rd203+16];
	shf.l.wrap.b32 	%r2903, %r1951, %r2903, %r569;
$L__BB0_332:
	shr.u32 	%r1952, %r2902, 30;
	shf.l.wrap.b32 	%r1953, %r2903, %r2902, 2;
	shl.b32 	%r1954, %r2903, 2;
	shr.u32 	%r1955, %r1953, 31;
	add.s32 	%r1956, %r1955, %r1952;
	neg.s32 	%r1957, %r1956;
	setp.lt.s32 	%p330, %r565, 0;
	selp.b32 	%r2904, %r1957, %r1956, %p330;
	xor.b32  	%r1958, %r1953, %r565;
	shr.s32 	%r1959, %r1953, 31;
	xor.b32  	%r1960, %r1959, %r1953;
	xor.b32  	%r1961, %r1959, %r1954;
	cvt.u64.u32 	%rd830, %r1960;
	shl.b64 	%rd831, %rd830, 32;
	cvt.u64.u32 	%rd832, %r1961;
	or.b64  	%rd833, %rd831, %rd832;
	cvt.rn.f64.s64 	%fd81, %rd833;
	mul.f64 	%fd82, %fd81, 0d3BF921FB54442D19;
	cvt.rn.f32.f64 	%f1446, %fd82;
	neg.f32 	%f1447, %f1446;
	setp.lt.s32 	%p331, %r1958, 0;
	selp.f32 	%f2301, %f1447, %f1446, %p331;
$L__BB0_333:
	add.s32 	%r1963, %r2904, 1;
	mul.rn.f32 	%f1449, %f2301, %f2301;
	and.b32  	%r1964, %r2904, 1;
	setp.eq.b32 	%p332, %r1964, 1;
	selp.f32 	%f1450, %f2301, 0f3F800000, %p332;
	fma.rn.f32 	%f1451, %f1449, %f1450, 0f00000000;
	fma.rn.f32 	%f1452, %f1449, 0f37CBAC00, 0fBAB607ED;
	selp.f32 	%f1453, 0fB94D4153, %f1452, %p332;
	selp.f32 	%f1454, 0f3C0885E4, 0f3D2AAABB, %p332;
	fma.rn.f32 	%f1455, %f1453, %f1449, %f1454;
	selp.f32 	%f1456, 0fBE2AAAA8, 0fBEFFFFFF, %p332;
	fma.rn.f32 	%f1457, %f1455, %f1449, %f1456;
	fma.rn.f32 	%f1458, %f1457, %f1451, %f1450;
	and.b32  	%r1965, %r1963, 2;
	setp.eq.s32 	%p333, %r1965, 0;
	mov.f32 	%f1459, 0f00000000;
	sub.f32 	%f1460, %f1459, %f1458;
	selp.f32 	%f1461, %f1458, %f1460, %p333;
	mul.f32 	%f310, %f298, 0f3F000000;
	mul.f32 	%f311, %f304, 0f3F000000;
	mul.f32 	%f312, %f1461, 0f3F000000;
	mul.f32 	%f1462, %f286, 0f3F22F983;
	cvt.rni.s32.f32 	%r2908, %f1462;
	cvt.rn.f32.s32 	%f1463, %r2908;
	fma.rn.f32 	%f1464, %f1463, 0fBFC90FDA, %f286;
	fma.rn.f32 	%f1465, %f1463, 0fB3A22168, %f1464;
	fma.rn.f32 	%f2302, %f1463, 0fA7C234C5, %f1465;
	abs.f32 	%f314, %f286;
	setp.ltu.f32 	%p334, %f314, 0f47CE4780;
	@%p334 bra 	$L__BB0_341;
	setp.neu.f32 	%p335, %f314, 0f7F800000;
	@%p335 bra 	$L__BB0_336;
	mov.f32 	%f1468, 0f00000000;
	mul.rn.f32 	%f2302, %f286, %f1468;
	mov.b32 	%r2908, 0;
	bra.uni 	$L__BB0_341;
$L__BB0_336:
	mov.b32 	%r579, %f286;
	shl.b32 	%r1967, %r579, 8;
	or.b32  	%r580, %r1967, -2147483648;
	mov.b64 	%rd1266, 0;
	mov.b32 	%r2905, 0;
$L__BB0_337:
	.pragma "nounroll";
	mul.wide.u32 	%rd835, %r2905, 4;
	mov.u64 	%rd836, __cudart_i2opi_f;
	add.s64 	%rd837, %rd836, %rd835;
	ld.global.nc.u32 	%r1968, [%rd837];
	mad.wide.u32 	%rd838, %r1968, %r580, %rd1266;
	shr.u64 	%rd1266, %rd838, 32;
	add.s64 	%rd839, %rd35, %rd835;
	st.local.u32 	[%rd839], %rd838;
	add.s32 	%r2905, %r2905, 1;
	setp.ne.s32 	%p336, %r2905, 6;
	@%p336 bra 	$L__BB0_337;
	shr.u32 	%r1969, %r579, 23;
	st.local.u32 	[%rd35+24], %rd1266;
	and.b32  	%r583, %r1969, 31;
	and.b32  	%r1970, %r1969, 224;
	add.s32 	%r1971, %r1970, -128;
	shr.u32 	%r1972, %r1971, 5;
	mul.wide.u32 	%rd840, %r1972, 4;
	sub.s64 	%rd206, %rd35, %rd840;
	ld.local.u32 	%r2906, [%rd206+24];
	ld.local.u32 	%r2907, [%rd206+20];
	setp.eq.s32 	%p337, %r583, 0;
	@%p337 bra 	$L__BB0_340;
	shf.l.wrap.b32 	%r2906, %r2907, %r2906, %r583;
	ld.local.u32 	%r1973, [%rd206+16];
	shf.l.wrap.b32 	%r2907, %r1973, %r2907, %r583;
$L__BB0_340:
	shr.u32 	%r1974, %r2906, 30;
	shf.l.wrap.b32 	%r1975, %r2907, %r2906, 2;
	shl.b32 	%r1976, %r2907, 2;
	shr.u32 	%r1977, %r1975, 31;
	add.s32 	%r1978, %r1977, %r1974;
	neg.s32 	%r1979, %r1978;
	setp.lt.s32 	%p338, %r579, 0;
	selp.b32 	%r2908, %r1979, %r1978, %p338;
	xor.b32  	%r1980, %r1975, %r579;
	shr.s32 	%r1981, %r1975, 31;
	xor.b32  	%r1982, %r1981, %r1975;
	xor.b32  	%r1983, %r1981, %r1976;
	cvt.u64.u32 	%rd841, %r1982;
	shl.b64 	%rd842, %rd841, 32;
	cvt.u64.u32 	%rd843, %r1983;
	or.b64  	%rd844, %rd842, %rd843;
	cvt.rn.f64.s64 	%fd83, %rd844;
	mul.f64 	%fd84, %fd83, 0d3BF921FB54442D19;
	cvt.rn.f32.f64 	%f1466, %fd84;
	neg.f32 	%f1467, %f1466;
	setp.lt.s32 	%p339, %r1980, 0;
	selp.f32 	%f2302, %f1467, %f1466, %p339;
$L__BB0_341:
	add.s32 	%r1985, %r2908, 1;
	mul.rn.f32 	%f1469, %f2302, %f2302;
	and.b32  	%r1986, %r2908, 1;
	setp.eq.b32 	%p340, %r1986, 1;
	selp.f32 	%f1470, %f2302, 0f3F800000, %p340;
	fma.rn.f32 	%f1471, %f1469, %f1470, 0f00000000;
	fma.rn.f32 	%f1472, %f1469, 0f37CBAC00, 0fBAB607ED;
	selp.f32 	%f1473, 0fB94D4153, %f1472, %p340;
	selp.f32 	%f1474, 0f3C0885E4, 0f3D2AAABB, %p340;
	fma.rn.f32 	%f1475, %f1473, %f1469, %f1474;
	selp.f32 	%f1476, 0fBE2AAAA8, 0fBEFFFFFF, %p340;
	fma.rn.f32 	%f1477, %f1475, %f1469, %f1476;
	fma.rn.f32 	%f1478, %f1477, %f1471, %f1470;
	and.b32  	%r1987, %r1985, 2;
	setp.eq.s32 	%p341, %r1987, 0;
	mov.f32 	%f1479, 0f00000000;
	sub.f32 	%f1480, %f1479, %f1478;
	selp.f32 	%f318, %f1478, %f1480, %p341;
	mul.f32 	%f1481, %f287, 0f3F22F983;
	cvt.rni.s32.f32 	%r2912, %f1481;
	cvt.rn.f32.s32 	%f1482, %r2912;
	fma.rn.f32 	%f1483, %f1482, 0fBFC90FDA, %f287;
	fma.rn.f32 	%f1484, %f1482, 0fB3A22168, %f1483;
	fma.rn.f32 	%f2303, %f1482, 0fA7C234C5, %f1484;
	abs.f32 	%f320, %f287;
	setp.ltu.f32 	%p342, %f320, 0f47CE4780;
	@%p342 bra 	$L__BB0_349;
	setp.neu.f32 	%p343, %f320, 0f7F800000;
	@%p343 bra 	$L__BB0_344;
	mov.f32 	%f1487, 0f00000000;
	mul.rn.f32 	%f2303, %f287, %f1487;
	mov.b32 	%r2912, 0;
	bra.uni 	$L__BB0_349;
$L__BB0_344:
	mov.b32 	%r593, %f287;
	shl.b32 	%r1989, %r593, 8;
	or.b32  	%r594, %r1989, -2147483648;
	mov.b64 	%rd1267, 0;
	mov.b32 	%r2909, 0;
$L__BB0_345:
	.pragma "nounroll";
	mul.wide.u32 	%rd846, %r2909, 4;
	mov.u64 	%rd847, __cudart_i2opi_f;
	add.s64 	%rd848, %rd847, %rd846;
	ld.global.nc.u32 	%r1990, [%rd848];
	mad.wide.u32 	%rd849, %r1990, %r594, %rd1267;
	shr.u64 	%rd1267, %rd849, 32;
	add.s64 	%rd850, %rd34, %rd846;
	st.local.u32 	[%rd850], %rd849;
	add.s32 	%r2909, %r2909, 1;
	setp.ne.s32 	%p344, %r2909, 6;
	@%p344 bra 	$L__BB0_345;
	shr.u32 	%r1991, %r593, 23;
	st.local.u32 	[%rd34+24], %rd1267;
	and.b32  	%r597, %r1991, 31;
	and.b32  	%r1992, %r1991, 224;
	add.s32 	%r1993, %r1992, -128;
	shr.u32 	%r1994, %r1993, 5;
	mul.wide.u32 	%rd851, %r1994, 4;
	sub.s64 	%rd209, %rd34, %rd851;
	ld.local.u32 	%r2910, [%rd209+24];
	ld.local.u32 	%r2911, [%rd209+20];
	setp.eq.s32 	%p345, %r597, 0;
	@%p345 bra 	$L__BB0_348;
	shf.l.wrap.b32 	%r2910, %r2911, %r2910, %r597;
	ld.local.u32 	%r1995, [%rd209+16];
	shf.l.wrap.b32 	%r2911, %r1995, %r2911, %r597;
$L__BB0_348:
	shr.u32 	%r1996, %r2910, 30;
	shf.l.wrap.b32 	%r1997, %r2911, %r2910, 2;
	shl.b32 	%r1998, %r2911, 2;
	shr.u32 	%r1999, %r1997, 31;
	add.s32 	%r2000, %r1999, %r1996;
	neg.s32 	%r2001, %r2000;
	setp.lt.s32 	%p346, %r593, 0;
	selp.b32 	%r2912, %r2001, %r2000, %p346;
	xor.b32  	%r2002, %r1997, %r593;
	shr.s32 	%r2003, %r1997, 31;
	xor.b32  	%r2004, %r2003, %r1997;
	xor.b32  	%r2005, %r2003, %r1998;
	cvt.u64.u32 	%rd852, %r2004;
	shl.b64 	%rd853, %rd852, 32;
	cvt.u64.u32 	%rd854, %r2005;
	or.b64  	%rd855, %rd853, %rd854;
	cvt.rn.f64.s64 	%fd85, %rd855;
	mul.f64 	%fd86, %fd85, 0d3BF921FB54442D19;
	cvt.rn.f32.f64 	%f1485, %fd86;
	neg.f32 	%f1486, %f1485;
	setp.lt.s32 	%p347, %r2002, 0;
	selp.f32 	%f2303, %f1486, %f1485, %p347;
$L__BB0_349:
	add.s32 	%r2007, %r2912, 1;
	mul.rn.f32 	%f1488, %f2303, %f2303;
	and.b32  	%r2008, %r2912, 1;
	setp.eq.b32 	%p348, %r2008, 1;
	selp.f32 	%f1489, %f2303, 0f3F800000, %p348;
	fma.rn.f32 	%f1490, %f1488, %f1489, 0f00000000;
	fma.rn.f32 	%f1491, %f1488, 0f37CBAC00, 0fBAB607ED;
	selp.f32 	%f1492, 0fB94D4153, %f1491, %p348;
	selp.f32 	%f1493, 0f3C0885E4, 0f3D2AAABB, %p348;
	fma.rn.f32 	%f1494, %f1492, %f1488, %f1493;
	selp.f32 	%f1495, 0fBE2AAAA8, 0fBEFFFFFF, %p348;
	fma.rn.f32 	%f1496, %f1494, %f1488, %f1495;
	fma.rn.f32 	%f1497, %f1496, %f1490, %f1489;
	and.b32  	%r2009, %r2007, 2;
	setp.eq.s32 	%p349, %r2009, 0;
	mov.f32 	%f1498, 0f00000000;
	sub.f32 	%f1499, %f1498, %f1497;
	selp.f32 	%f324, %f1497, %f1499, %p349;
	mul.f32 	%f1500, %f288, 0f3F22F983;
	cvt.rni.s32.f32 	%r2916, %f1500;
	cvt.rn.f32.s32 	%f1501, %r2916;
	fma.rn.f32 	%f1502, %f1501, 0fBFC90FDA, %f288;
	fma.rn.f32 	%f1503, %f1501, 0fB3A22168, %f1502;
	fma.rn.f32 	%f2304, %f1501, 0fA7C234C5, %f1503;
	abs.f32 	%f326, %f288;
	setp.ltu.f32 	%p350, %f326, 0f47CE4780;
	@%p350 bra 	$L__BB0_357;
	setp.neu.f32 	%p351, %f326, 0f7F800000;
	@%p351 bra 	$L__BB0_352;
	mov.f32 	%f1506, 0f00000000;
	mul.rn.f32 	%f2304, %f288, %f1506;
	mov.b32 	%r2916, 0;
	bra.uni 	$L__BB0_357;
$L__BB0_352:
	mov.b32 	%r607, %f288;
	shl.b32 	%r2011, %r607, 8;
	or.b32  	%r608, %r2011, -2147483648;
	mov.b64 	%rd1268, 0;
	mov.b32 	%r2913, 0;
$L__BB0_353:
	.pragma "nounroll";
	mul.wide.u32 	%rd857, %r2913, 4;
	mov.u64 	%rd858, __cudart_i2opi_f;
	add.s64 	%rd859, %rd858, %rd857;
	ld.global.nc.u32 	%r2012, [%rd859];
	mad.wide.u32 	%rd860, %r2012, %r608, %rd1268;
	shr.u64 	%rd1268, %rd860, 32;
	add.s64 	%rd861, %rd33, %rd857;
	st.local.u32 	[%rd861], %rd860;
	add.s32 	%r2913, %r2913, 1;
	setp.ne.s32 	%p352, %r2913, 6;
	@%p352 bra 	$L__BB0_353;
	shr.u32 	%r2013, %r607, 23;
	st.local.u32 	[%rd33+24], %rd1268;
	and.b32  	%r611, %r2013, 31;
	and.b32  	%r2014, %r2013, 224;
	add.s32 	%r2015, %r2014, -128;
	shr.u32 	%r2016, %r2015, 5;
	mul.wide.u32 	%rd862, %r2016, 4;
	sub.s64 	%rd212, %rd33, %rd862;
	ld.local.u32 	%r2914, [%rd212+24];
	ld.local.u32 	%r2915, [%rd212+20];
	setp.eq.s32 	%p353, %r611, 0;
	@%p353 bra 	$L__BB0_356;
	shf.l.wrap.b32 	%r2914, %r2915, %r2914, %r611;
	ld.local.u32 	%r2017, [%rd212+16];
	shf.l.wrap.b32 	%r2915, %r2017, %r2915, %r611;
$L__BB0_356:
	shr.u32 	%r2018, %r2914, 30;
	shf.l.wrap.b32 	%r2019, %r2915, %r2914, 2;
	shl.b32 	%r2020, %r2915, 2;
	shr.u32 	%r2021, %r2019, 31;
	add.s32 	%r2022, %r2021, %r2018;
	neg.s32 	%r2023, %r2022;
	setp.lt.s32 	%p354, %r607, 0;
	selp.b32 	%r2916, %r2023, %r2022, %p354;
	xor.b32  	%r2024, %r2019, %r607;
	shr.s32 	%r2025, %r2019, 31;
	xor.b32  	%r2026, %r2025, %r2019;
	xor.b32  	%r2027, %r2025, %r2020;
	cvt.u64.u32 	%rd863, %r2026;
	shl.b64 	%rd864, %rd863, 32;
	cvt.u64.u32 	%rd865, %r2027;
	or.b64  	%rd866, %rd864, %rd865;
	cvt.rn.f64.s64 	%fd87, %rd866;
	mul.f64 	%fd88, %fd87, 0d3BF921FB54442D19;
	cvt.rn.f32.f64 	%f1504, %fd88;
	neg.f32 	%f1505, %f1504;
	setp.lt.s32 	%p355, %r2024, 0;
	selp.f32 	%f2304, %f1505, %f1504, %p355;
$L__BB0_357:
	add.s32 	%r2029, %r2916, 1;
	mul.rn.f32 	%f1507, %f2304, %f2304;
	and.b32  	%r2030, %r2916, 1;
	setp.eq.b32 	%p356, %r2030, 1;
	selp.f32 	%f1508, %f2304, 0f3F800000, %p356;
	fma.rn.f32 	%f1509, %f1507, %f1508, 0f00000000;
	fma.rn.f32 	%f1510, %f1507, 0f37CBAC00, 0fBAB607ED;
	selp.f32 	%f1511, 0fB94D4153, %f1510, %p356;
	selp.f32 	%f1512, 0f3C0885E4, 0f3D2AAABB, %p356;
	fma.rn.f32 	%f1513, %f1511, %f1507, %f1512;
	selp.f32 	%f1514, 0fBE2AAAA8, 0fBEFFFFFF, %p356;
	fma.rn.f32 	%f1515, %f1513, %f1507, %f1514;
	fma.rn.f32 	%f1516, %f1515, %f1509, %f1508;
	and.b32  	%r2031, %r2029, 2;
	setp.eq.s32 	%p357, %r2031, 0;
	mov.f32 	%f1517, 0f00000000;
	sub.f32 	%f1518, %f1517, %f1516;
	selp.f32 	%f330, %f1516, %f1518, %p357;
	mul.f32 	%f1519, %f289, 0f3F22F983;
	cvt.rni.s32.f32 	%r2920, %f1519;
	cvt.rn.f32.s32 	%f1520, %r2920;
	fma.rn.f32 	%f1521, %f1520, 0fBFC90FDA, %f289;
	fma.rn.f32 	%f1522, %f1520, 0fB3A22168, %f1521;
	fma.rn.f32 	%f2305, %f1520, 0fA7C234C5, %f1522;
	abs.f32 	%f332, %f289;
	setp.ltu.f32 	%p358, %f332, 0f47CE4780;
	@%p358 bra 	$L__BB0_365;
	setp.neu.f32 	%p359, %f332, 0f7F800000;
	@%p359 bra 	$L__BB0_360;
	mov.f32 	%f1525, 0f00000000;
	mul.rn.f32 	%f2305, %f289, %f1525;
	mov.b32 	%r2920, 0;
	bra.uni 	$L__BB0_365;
$L__BB0_360:
	mov.b32 	%r621, %f289;
	shl.b32 	%r2033, %r621, 8;
	or.b32  	%r622, %r2033, -2147483648;
	mov.b64 	%rd1269, 0;
	mov.b32 	%r2917, 0;
$L__BB0_361:
	.pragma "nounroll";
	mul.wide.u32 	%rd868, %r2917, 4;
	mov.u64 	%rd869, __cudart_i2opi_f;
	add.s64 	%rd870, %rd869, %rd868;
	ld.global.nc.u32 	%r2034, [%rd870];
	mad.wide.u32 	%rd871, %r2034, %r622, %rd1269;
	shr.u64 	%rd1269, %rd871, 32;
	add.s64 	%rd872, %rd32, %rd868;
	st.local.u32 	[%rd872], %rd871;
	add.s32 	%r2917, %r2917, 1;
	setp.ne.s32 	%p360, %r2917, 6;
	@%p360 bra 	$L__BB0_361;
	shr.u32 	%r2035, %r621, 23;
	st.local.u32 	[%rd32+24], %rd1269;
	and.b32  	%r625, %r2035, 31;
	and.b32  	%r2036, %r2035, 224;
	add.s32 	%r2037, %r2036, -128;
	shr.u32 	%r2038, %r2037, 5;
	mul.wide.u32 	%rd873, %r2038, 4;
	sub.s64 	%rd215, %rd32, %rd873;
	ld.local.u32 	%r2918, [%rd215+24];
	ld.local.u32 	%r2919, [%rd215+20];
	setp.eq.s32 	%p361, %r625, 0;
	@%p361 bra 	$L__BB0_364;
	shf.l.wrap.b32 	%r2918, %r2919, %r2918, %r625;
	ld.local.u32 	%r2039, [%rd215+16];
	shf.l.wrap.b32 	%r2919, %r2039, %r2919, %r625;
$L__BB0_364:
	shr.u32 	%r2040, %r2918, 30;
	shf.l.wrap.b32 	%r2041, %r2919, %r2918, 2;
	shl.b32 	%r2042, %r2919, 2;
	shr.u32 	%r2043, %r2041, 31;
	add.s32 	%r2044, %r2043, %r2040;
	neg.s32 	%r2045, %r2044;
	setp.lt.s32 	%p362, %r621, 0;
	selp.b32 	%r2920, %r2045, %r2044, %p362;
	xor.b32  	%r2046, %r2041, %r621;
	shr.s32 	%r2047, %r2041, 31;
	xor.b32  	%r2048, %r2047, %r2041;
	xor.b32  	%r2049, %r2047, %r2042;
	cvt.u64.u32 	%rd874, %r2048;
	shl.b64 	%rd875, %rd874, 32;
	cvt.u64.u32 	%rd876, %r2049;
	or.b64  	%rd877, %rd875, %rd876;
	cvt.rn.f64.s64 	%fd89, %rd877;
	mul.f64 	%fd90, %fd89, 0d3BF921FB54442D19;
	cvt.rn.f32.f64 	%f1523, %fd90;
	neg.f32 	%f1524, %f1523;
	setp.lt.s32 	%p363, %r2046, 0;
	selp.f32 	%f2305, %f1524, %f1523, %p363;
$L__BB0_365:
	add.s32 	%r2051, %r2920, 1;
	mul.rn.f32 	%f1526, %f2305, %f2305;
	and.b32  	%r2052, %r2920, 1;
	setp.eq.b32 	%p364, %r2052, 1;
	selp.f32 	%f1527, %f2305, 0f3F800000, %p364;
	fma.rn.f32 	%f1528, %f1526, %f1527, 0f00000000;
	fma.rn.f32 	%f1529, %f1526, 0f37CBAC00, 0fBAB607ED;
	selp.f32 	%f1530, 0fB94D4153, %f1529, %p364;
	selp.f32 	%f1531, 0f3C0885E4, 0f3D2AAABB, %p364;
	fma.rn.f32 	%f1532, %f1530, %f1526, %f1531;
	selp.f32 	%f1533, 0fBE2AAAA8, 0fBEFFFFFF, %p364;
	fma.rn.f32 	%f1534, %f1532, %f1526, %f1533;
	fma.rn.f32 	%f1535, %f1534, %f1528, %f1527;
	and.b32  	%r2053, %r2051, 2;
	setp.eq.s32 	%p365, %r2053, 0;
	mov.f32 	%f1536, 0f00000000;
	sub.f32 	%f1537, %f1536, %f1535;
	selp.f32 	%f1538, %f1535, %f1537, %p365;
	mul.f32 	%f336, %f286, %f318;
	mul.f32 	%f337, %f287, %f324;
	mul.f32 	%f338, %f288, %f330;
	mul.f32 	%f339, %f289, %f1538;
	mul.f32 	%f1539, %f336, 0f3F22F983;
	cvt.rni.s32.f32 	%r2924, %f1539;
	cvt.rn.f32.s32 	%f1540, %r2924;
	fma.rn.f32 	%f1541, %f1540, 0fBFC90FDA, %f336;
	fma.rn.f32 	%f1542, %f1540, 0fB3A22168, %f1541;
	fma.rn.f32 	%f2306, %f1540, 0fA7C234C5, %f1542;
	abs.f32 	%f341, %f336;
	setp.ltu.f32 	%p366, %f341, 0f47CE4780;
	@%p366 bra 	$L__BB0_373;
	setp.neu.f32 	%p367, %f341, 0f7F800000;
	@%p367 bra 	$L__BB0_368;
	mov.f32 	%f1545, 0f00000000;
	mul.rn.f32 	%f2306, %f336, %f1545;
	mov.b32 	%r2924, 0;
	bra.uni 	$L__BB0_373;
$L__BB0_368:
	mov.b32 	%r635, %f336;
	shl.b32 	%r2055, %r635, 8;
	or.b32  	%r636, %r2055, -2147483648;
	mov.b64 	%rd1270, 0;
	mov.b32 	%r2921, 0;
$L__BB0_369:
	.pragma "nounroll";
	mul.wide.u32 	%rd879, %r2921, 4;
	mov.u64 	%rd880, __cudart_i2opi_f;
	add.s64 	%rd881, %rd880, %rd879;
	ld.global.nc.u32 	%r2056, [%rd881];
	mad.wide.u32 	%rd882, %r2056, %r636, %rd1270;
	shr.u64 	%rd1270, %rd882, 32;
	add.s64 	%rd883, %rd31, %rd879;
	st.local.u32 	[%rd883], %rd882;
	add.s32 	%r2921, %r2921, 1;
	setp.ne.s32 	%p368, %r2921, 6;
	@%p368 bra 	$L__BB0_369;
	shr.u32 	%r2057, %r635, 23;
	st.local.u32 	[%rd31+24], %rd1270;
	and.b32  	%r639, %r2057, 31;
	and.b32  	%r2058, %r2057, 224;
	add.s32 	%r2059, %r2058, -128;
	shr.u32 	%r2060, %r2059, 5;
	mul.wide.u32 	%rd884, %r2060, 4;
	sub.s64 	%rd218, %rd31, %rd884;
	ld.local.u32 	%r2922, [%rd218+24];
	ld.local.u32 	%r2923, [%rd218+20];
	setp.eq.s32 	%p369, %r639, 0;
	@%p369 bra 	$L__BB0_372;
	shf.l.wrap.b32 	%r2922, %r2923, %r2922, %r639;
	ld.local.u32 	%r2061, [%rd218+16];
	shf.l.wrap.b32 	%r2923, %r2061, %r2923, %r639;
$L__BB0_372:
	shr.u32 	%r2062, %r2922, 30;
	shf.l.wrap.b32 	%r2063, %r2923, %r2922, 2;
	shl.b32 	%r2064, %r2923, 2;
	shr.u32 	%r2065, %r2063, 31;
	add.s32 	%r2066, %r2065, %r2062;
	neg.s32 	%r2067, %r2066;
	setp.lt.s32 	%p370, %r635, 0;
	selp.b32 	%r2924, %r2067, %r2066, %p370;
	xor.b32  	%r2068, %r2063, %r635;
	shr.s32 	%r2069, %r2063, 31;
	xor.b32  	%r2070, %r2069, %r2063;
	xor.b32  	%r2071, %r2069, %r2064;
	cvt.u64.u32 	%rd885, %r2070;
	shl.b64 	%rd886, %rd885, 32;
	cvt.u64.u32 	%rd887, %r2071;
	or.b64  	%rd888, %rd886, %rd887;
	cvt.rn.f64.s64 	%fd91, %rd888;
	mul.f64 	%fd92, %fd91, 0d3BF921FB54442D19;
	cvt.rn.f32.f64 	%f1543, %fd92;
	neg.f32 	%f1544, %f1543;
	setp.lt.s32 	%p371, %r2068, 0;
	selp.f32 	%f2306, %f1544, %f1543, %p371;
$L__BB0_373:
	mul.rn.f32 	%f1546, %f2306, %f2306;
	and.b32  	%r2073, %r2924, 1;
	setp.eq.b32 	%p372, %r2073, 1;
	selp.f32 	%f1547, 0f3F800000, %f2306, %p372;
	fma.rn.f32 	%f1548, %f1546, %f1547, 0f00000000;
	fma.rn.f32 	%f1549, %f1546, 0f37CBAC00, 0fBAB607ED;
	selp.f32 	%f1550, %f1549, 0fB94D4153, %p372;
	selp.f32 	%f1551, 0f3D2AAABB, 0f3C0885E4, %p372;
	fma.rn.f32 	%f1552, %f1550, %f1546, %f1551;
	selp.f32 	%f1553, 0fBEFFFFFF, 0fBE2AAAA8, %p372;
	fma.rn.f32 	%f1554, %f1552, %f1546, %f1553;
	fma.rn.f32 	%f1555, %f1554, %f1548, %f1547;
	and.b32  	%r2074, %r2924, 2;
	setp.eq.s32 	%p373, %r2074, 0;
	mov.f32 	%f1556, 0f00000000;
	sub.f32 	%f1557, %f1556, %f1555;
	selp.f32 	%f345, %f1555, %f1557, %p373;
	mul.f32 	%f1558, %f337, 0f3F22F983;
	cvt.rni.s32.f32 	%r2928, %f1558;
	cvt.rn.f32.s32 	%f1559, %r2928;
	fma.rn.f32 	%f1560, %f1559, 0fBFC90FDA, %f337;
	fma.rn.f32 	%f1561, %f1559, 0fB3A22168, %f1560;
	fma.rn.f32 	%f2307, %f1559, 0fA7C234C5, %f1561;
	abs.f32 	%f347, %f337;
	setp.ltu.f32 	%p374, %f347, 0f47CE4780;
	@%p374 bra 	$L__BB0_381;
	setp.neu.f32 	%p375, %f347, 0f7F800000;
	@%p375 bra 	$L__BB0_376;
	mov.f32 	%f1564, 0f00000000;
	mul.rn.f32 	%f2307, %f337, %f1564;
	mov.b32 	%r2928, 0;
	bra.uni 	$L__BB0_381;
$L__BB0_376:
	mov.b32 	%r649, %f337;
	shl.b32 	%r2076, %r649, 8;
	or.b32  	%r650, %r2076, -2147483648;
	mov.b64 	%rd1271, 0;
	mov.b32 	%r2925, 0;
$L__BB0_377:
	.pragma "nounroll";
	mul.wide.u32 	%rd890, %r2925, 4;
	mov.u64 	%rd891, __cudart_i2opi_f;
	add.s64 	%rd892, %rd891, %rd890;
	ld.global.nc.u32 	%r2077, [%rd892];
	mad.wide.u32 	%rd893, %r2077, %r650, %rd1271;
	shr.u64 	%rd1271, %rd893, 32;
	add.s64 	%rd894, %rd30, %rd890;
	st.local.u32 	[%rd894], %rd893;
	add.s32 	%r2925, %r2925, 1;
	setp.ne.s32 	%p376, %r2925, 6;
	@%p376 bra 	$L__BB0_377;
	shr.u32 	%r2078, %r649, 23;
	st.local.u32 	[%rd30+24], %rd1271;
	and.b32  	%r653, %r2078, 31;
	and.b32  	%r2079, %r2078, 224;
	add.s32 	%r2080, %r2079, -128;
	shr.u32 	%r2081, %r2080, 5;
	mul.wide.u32 	%rd895, %r2081, 4;
	sub.s64 	%rd221, %rd30, %rd895;
	ld.local.u32 	%r2926, [%rd221+24];
	ld.local.u32 	%r2927, [%rd221+20];
	setp.eq.s32 	%p377, %r653, 0;
	@%p377 bra 	$L__BB0_380;
	shf.l.wrap.b32 	%r2926, %r2927, %r2926, %r653;
	ld.local.u32 	%r2082, [%rd221+16];
	shf.l.wrap.b32 	%r2927, %r2082, %r2927, %r653;
$L__BB0_380:
	shr.u32 	%r2083, %r2926, 30;
	shf.l.wrap.b32 	%r2084, %r2927, %r2926, 2;
	shl.b32 	%r2085, %r2927, 2;
	shr.u32 	%r2086, %r2084, 31;
	add.s32 	%r2087, %r2086, %r2083;
	neg.s32 	%r2088, %r2087;
	setp.lt.s32 	%p378, %r649, 0;
	selp.b32 	%r2928, %r2088, %r2087, %p378;
	xor.b32  	%r2089, %r2084, %r649;
	shr.s32 	%r2090, %r2084, 31;
	xor.b32  	%r2091, %r2090, %r2084;
	xor.b32  	%r2092, %r2090, %r2085;
	cvt.u64.u32 	%rd896, %r2091;
	shl.b64 	%rd897, %rd896, 32;
	cvt.u64.u32 	%rd898, %r2092;
	or.b64  	%rd899, %rd897, %rd898;
	cvt.rn.f64.s64 	%fd93, %rd899;
	mul.f64 	%fd94, %fd93, 0d3BF921FB54442D19;
	cvt.rn.f32.f64 	%f1562, %fd94;
	neg.f32 	%f1563, %f1562;
	setp.lt.s32 	%p379, %r2089, 0;
	selp.f32 	%f2307, %f1563, %f1562, %p379;
$L__BB0_381:
	mul.rn.f32 	%f1565, %f2307, %f2307;
	and.b32  	%r2094, %r2928, 1;
	setp.eq.b32 	%p380, %r2094, 1;
	selp.f32 	%f1566, 0f3F800000, %f2307, %p380;
	fma.rn.f32 	%f1567, %f1565, %f1566, 0f00000000;
	fma.rn.f32 	%f1568, %f1565, 0f37CBAC00, 0fBAB607ED;
	selp.f32 	%f1569, %f1568, 0fB94D4153, %p380;
	selp.f32 	%f1570, 0f3D2AAABB, 0f3C0885E4, %p380;
	fma.rn.f32 	%f1571, %f1569, %f1565, %f1570;
	selp.f32 	%f1572, 0fBEFFFFFF, 0fBE2AAAA8, %p380;
	fma.rn.f32 	%f1573, %f1571, %f1565, %f1572;
	fma.rn.f32 	%f1574, %f1573, %f1567, %f1566;
	and.b32  	%r2095, %r2928, 2;
	setp.eq.s32 	%p381, %r2095, 0;
	mov.f32 	%f1575, 0f00000000;
	sub.f32 	%f1576, %f1575, %f1574;
	selp.f32 	%f351, %f1574, %f1576, %p381;
	mul.f32 	%f1577, %f338, 0f3F22F983;
	cvt.rni.s32.f32 	%r2932, %f1577;
	cvt.rn.f32.s32 	%f1578, %r2932;
	fma.rn.f32 	%f1579, %f1578, 0fBFC90FDA, %f338;
	fma.rn.f32 	%f1580, %f1578, 0fB3A22168, %f1579;
	fma.rn.f32 	%f2308, %f1578, 0fA7C234C5, %f1580;
	abs.f32 	%f353, %f338;
	setp.ltu.f32 	%p382, %f353, 0f47CE4780;
	@%p382 bra 	$L__BB0_389;
	setp.neu.f32 	%p383, %f353, 0f7F800000;
	@%p383 bra 	$L__BB0_384;
	mov.f32 	%f1583, 0f00000000;
	mul.rn.f32 	%f2308, %f338, %f1583;
	mov.b32 	%r2932, 0;
	bra.uni 	$L__BB0_389;
$L__BB0_384:
	mov.b32 	%r663, %f338;
	shl.b32 	%r2097, %r663, 8;
	or.b32  	%r664, %r2097, -2147483648;
	mov.b64 	%rd1272, 0;
	mov.b32 	%r2929, 0;
$L__BB0_385:
	.pragma "nounroll";
	mul.wide.u32 	%rd901, %r2929, 4;
	mov.u64 	%rd902, __cudart_i2opi_f;
	add.s64 	%rd903, %rd902, %rd901;
	ld.global.nc.u32 	%r2098, [%rd903];
	mad.wide.u32 	%rd904, %r2098, %r664, %rd1272;
	shr.u64 	%rd1272, %rd904, 32;
	add.s64 	%rd905, %rd29, %rd901;
	st.local.u32 	[%rd905], %rd904;
	add.s32 	%r2929, %r2929, 1;
	setp.ne.s32 	%p384, %r2929, 6;
	@%p384 bra 	$L__BB0_385;
	shr.u32 	%r2099, %r663, 23;
	st.local.u32 	[%rd29+24], %rd1272;
	and.b32  	%r667, %r2099, 31;
	and.b32  	%r2100, %r2099, 224;
	add.s32 	%r2101, %r2100, -128;
	shr.u32 	%r2102, %r2101, 5;
	mul.wide.u32 	%rd906, %r2102, 4;
	sub.s64 	%rd224, %rd29, %rd906;
	ld.local.u32 	%r2930, [%rd224+24];
	ld.local.u32 	%r2931, [%rd224+20];
	setp.eq.s32 	%p385, %r667, 0;
	@%p385 bra 	$L__BB0_388;
	shf.l.wrap.b32 	%r2930, %r2931, %r2930, %r667;
	ld.local.u32 	%r2103, [%rd224+16];
	shf.l.wrap.b32 	%r2931, %r2103, %r2931, %r667;
$L__BB0_388:
	shr.u32 	%r2104, %r2930, 30;
	shf.l.wrap.b32 	%r2105, %r2931, %r2930, 2;
	shl.b32 	%r2106, %r2931, 2;
	shr.u32 	%r2107, %r2105, 31;
	add.s32 	%r2108, %r2107, %r2104;
	neg.s32 	%r2109, %r2108;
	setp.lt.s32 	%p386, %r663, 0;
	selp.b32 	%r2932, %r2109, %r2108, %p386;
	xor.b32  	%r2110, %r2105, %r663;
	shr.s32 	%r2111, %r2105, 31;
	xor.b32  	%r2112, %r2111, %r2105;
	xor.b32  	%r2113, %r2111, %r2106;
	cvt.u64.u32 	%rd907, %r2112;
	shl.b64 	%rd908, %rd907, 32;
	cvt.u64.u32 	%rd909, %r2113;
	or.b64  	%rd910, %rd908, %rd909;
	cvt.rn.f64.s64 	%fd95, %rd910;
	mul.f64 	%fd96, %fd95, 0d3BF921FB54442D19;
	cvt.rn.f32.f64 	%f1581, %fd96;
	neg.f32 	%f1582, %f1581;
	setp.lt.s32 	%p387, %r2110, 0;
	selp.f32 	%f2308, %f1582, %f1581, %p387;
$L__BB0_389:
	mul.rn.f32 	%f1584, %f2308, %f2308;
	and.b32  	%r2115, %r2932, 1;
	setp.eq.b32 	%p388, %r2115, 1;
	selp.f32 	%f1585, 0f3F800000, %f2308, %p388;
	fma.rn.f32 	%f1586, %f1584, %f1585, 0f00000000;
	fma.rn.f32 	%f1587, %f1584, 0f37CBAC00, 0fBAB607ED;
	selp.f32 	%f1588, %f1587, 0fB94D4153, %p388;
	selp.f32 	%f1589, 0f3D2AAABB, 0f3C0885E4, %p388;
	fma.rn.f32 	%f1590, %f1588, %f1584, %f1589;
	selp.f32 	%f1591, 0fBEFFFFFF, 0fBE2AAAA8, %p388;
	fma.rn.f32 	%f1592, %f1590, %f1584, %f1591;
	fma.rn.f32 	%f1593, %f1592, %f1586, %f1585;
	and.b32  	%r2116, %r2932, 2;
	setp.eq.s32 	%p389, %r2116, 0;
	mov.f32 	%f1594, 0f00000000;
	sub.f32 	%f1595, %f1594, %f1593;
	selp.f32 	%f357, %f1593, %f1595, %p389;
	mul.f32 	%f1596, %f339, 0f3F22F983;
	cvt.rni.s32.f32 	%r2936, %f1596;
	cvt.rn.f32.s32 	%f1597, %r2936;
	fma.rn.f32 	%f1598, %f1597, 0fBFC90FDA, %f339;
	fma.rn.f32 	%f1599, %f1597, 0fB3A22168, %f1598;
	fma.rn.f32 	%f2309, %f1597, 0fA7C234C5, %f1599;
	abs.f32 	%f359, %f339;
	setp.ltu.f32 	%p390, %f359, 0f47CE4780;
	@%p390 bra 	$L__BB0_397;
	setp.neu.f32 	%p391, %f359, 0f7F800000;
	@%p391 bra 	$L__BB0_392;
	mov.f32 	%f1602, 0f00000000;
	mul.rn.f32 	%f2309, %f339, %f1602;
	mov.b32 	%r2936, 0;
	bra.uni 	$L__BB0_397;
$L__BB0_392:
	mov.b32 	%r677, %f339;
	shl.b32 	%r2118, %r677, 8;
	or.b32  	%r678, %r2118, -2147483648;
	mov.b64 	%rd1273, 0;
	mov.b32 	%r2933, 0;
$L__BB0_393:
	.pragma "nounroll";
	mul.wide.u32 	%rd912, %r2933, 4;
	mov.u64 	%rd913, __cudart_i2opi_f;
	add.s64 	%rd914, %rd913, %rd912;
	ld.global.nc.u32 	%r2119, [%rd914];
	mad.wide.u32 	%rd915, %r2119, %r678, %rd1273;
	shr.u64 	%rd1273, %rd915, 32;
	add.s64 	%rd916, %rd28, %rd912;
	st.local.u32 	[%rd916], %rd915;
	add.s32 	%r2933, %r2933, 1;
	setp.ne.s32 	%p392, %r2933, 6;
	@%p392 bra 	$L__BB0_393;
	shr.u32 	%r2120, %r677, 23;
	st.local.u32 	[%rd28+24], %rd1273;
	and.b32  	%r681, %r2120, 31;
	and.b32  	%r2121, %r2120, 224;
	add.s32 	%r2122, %r2121, -128;
	shr.u32 	%r2123, %r2122, 5;
	mul.wide.u32 	%rd917, %r2123, 4;
	sub.s64 	%rd227, %rd28, %rd917;
	ld.local.u32 	%r2934, [%rd227+24];
	ld.local.u32 	%r2935, [%rd227+20];
	setp.eq.s32 	%p393, %r681, 0;
	@%p393 bra 	$L__BB0_396;
	shf.l.wrap.b32 	%r2934, %r2935, %r2934, %r681;
	ld.local.u32 	%r2124, [%rd227+16];
	shf.l.wrap.b32 	%r2935, %r2124, %r2935, %r681;
$L__BB0_396:
	shr.u32 	%r2125, %r2934, 30;
	shf.l.wrap.b32 	%r2126, %r2935, %r2934, 2;
	shl.b32 	%r2127, %r2935, 2;
	shr.u32 	%r2128, %r2126, 31;
	add.s32 	%r2129, %r2128, %r2125;
	neg.s32 	%r2130, %r2129;
	setp.lt.s32 	%p394, %r677, 0;
	selp.b32 	%r2936, %r2130, %r2129, %p394;
	xor.b32  	%r2131, %r2126, %r677;
	shr.s32 	%r2132, %r2126, 31;
	xor.b32  	%r2133, %r2132, %r2126;
	xor.b32  	%r2134, %r2132, %r2127;
	cvt.u64.u32 	%rd918, %r2133;
	shl.b64 	%rd919, %rd918, 32;
	cvt.u64.u32 	%rd920, %r2134;
	or.b64  	%rd921, %rd919, %rd920;
	cvt.rn.f64.s64 	%fd97, %rd921;
	mul.f64 	%fd98, %fd97, 0d3BF921FB54442D19;
	cvt.rn.f32.f64 	%f1600, %fd98;
	neg.f32 	%f1601, %f1600;
	setp.lt.s32 	%p395, %r2131, 0;
	selp.f32 	%f2309, %f1601, %f1600, %p395;
$L__BB0_397:
	mul.rn.f32 	%f1603, %f2309, %f2309;
	and.b32  	%r2136, %r2936, 1;
	setp.eq.b32 	%p396, %r2136, 1;
	selp.f32 	%f1604, 0f3F800000, %f2309, %p396;
	fma.rn.f32 	%f1605, %f1603, %f1604, 0f00000000;
	fma.rn.f32 	%f1606, %f1603, 0f37CBAC00, 0fBAB607ED;
	selp.f32 	%f1607, %f1606, 0fB94D4153, %p396;
	selp.f32 	%f1608, 0f3D2AAABB, 0f3C0885E4, %p396;
	fma.rn.f32 	%f1609, %f1607, %f1603, %f1608;
	selp.f32 	%f1610, 0fBEFFFFFF, 0fBE2AAAA8, %p396;
	fma.rn.f32 	%f1611, %f1609, %f1603, %f1610;
	fma.rn.f32 	%f1612, %f1611, %f1605, %f1604;
	and.b32  	%r2137, %r2936, 2;
	setp.eq.s32 	%p397, %r2137, 0;
	mov.f32 	%f1613, 0f00000000;
	sub.f32 	%f1614, %f1613, %f1612;
	selp.f32 	%f363, %f1612, %f1614, %p397;
	add.f32 	%f364, %f286, 0f3F800000;
	add.f32 	%f365, %f287, 0f3F800000;
	add.f32 	%f366, %f288, 0f3F800000;
	add.f32 	%f367, %f289, 0f3F800000;
	mul.f32 	%f1615, %f364, 0f3F22F983;
	cvt.rni.s32.f32 	%r2940, %f1615;
	cvt.rn.f32.s32 	%f1616, %r2940;
	fma.rn.f32 	%f1617, %f1616, 0fBFC90FDA, %f364;
	fma.rn.f32 	%f1618, %f1616, 0fB3A22168, %f1617;
	fma.rn.f32 	%f2310, %f1616, 0fA7C234C5, %f1618;
	abs.f32 	%f369, %f364;
	setp.ltu.f32 	%p398, %f369, 0f47CE4780;
	@%p398 bra 	$L__BB0_405;
	setp.neu.f32 	%p399, %f369, 0f7F800000;
	@%p399 bra 	$L__BB0_400;
	mov.f32 	%f1621, 0f00000000;
	mul.rn.f32 	%f2310, %f364, %f1621;
	mov.b32 	%r2940, 0;
	bra.uni 	$L__BB0_405;
$L__BB0_400:
	mov.b32 	%r691, %f364;
	shl.b32 	%r2139, %r691, 8;
	or.b32  	%r692, %r2139, -2147483648;
	mov.b64 	%rd1274, 0;
	mov.b32 	%r2937, 0;
$L__BB0_401:
	.pragma "nounroll";
	mul.wide.u32 	%rd923, %r2937, 4;
	mov.u64 	%rd924, __cudart_i2opi_f;
	add.s64 	%rd925, %rd924, %rd923;
	ld.global.nc.u32 	%r2140, [%rd925];
	mad.wide.u32 	%rd926, %r2140, %r692, %rd1274;
	shr.u64 	%rd1274, %rd926, 32;
	add.s64 	%rd927, %rd27, %rd923;
	st.local.u32 	[%rd927], %rd926;
	add.s32 	%r2937, %r2937, 1;
	setp.ne.s32 	%p400, %r2937, 6;
	@%p400 bra 	$L__BB0_401;
	shr.u32 	%r2141, %r691, 23;
	st.local.u32 	[%rd27+24], %rd1274;
	and.b32  	%r695, %r2141, 31;
	and.b32  	%r2142, %r2141, 224;
	add.s32 	%r2143, %r2142, -128;
	shr.u32 	%r2144, %r2143, 5;
	mul.wide.u32 	%rd928, %r2144, 4;
	sub.s64 	%rd230, %rd27, %rd928;
	ld.local.u32 	%r2938, [%rd230+24];
	ld.local.u32 	%r2939, [%rd230+20];
	setp.eq.s32 	%p401, %r695, 0;
	@%p401 bra 	$L__BB0_404;
	shf.l.wrap.b32 	%r2938, %r2939, %r2938, %r695;
	ld.local.u32 	%r2145, [%rd230+16];
	shf.l.wrap.b32 	%r2939, %r2145, %r2939, %r695;
$L__BB0_404:
	shr.u32 	%r2146, %r2938, 30;
	shf.l.wrap.b32 	%r2147, %r2939, %r2938, 2;
	shl.b32 	%r2148, %r2939, 2;
	shr.u32 	%r2149, %r2147, 31;
	add.s32 	%r2150, %r2149, %r2146;
	neg.s32 	%r2151, %r2150;
	setp.lt.s32 	%p402, %r691, 0;
	selp.b32 	%r2940, %r2151, %r2150, %p402;
	xor.b32  	%r2152, %r2147, %r691;
	shr.s32 	%r2153, %r2147, 31;
	xor.b32  	%r2154, %r2153, %r2147;
	xor.b32  	%r2155, %r2153, %r2148;
	cvt.u64.u32 	%rd929, %r2154;
	shl.b64 	%rd930, %rd929, 32;
	cvt.u64.u32 	%rd931, %r2155;
	or.b64  	%rd932, %rd930, %rd931;
	cvt.rn.f64.s64 	%fd99, %rd932;
	mul.f64 	%fd100, %fd99, 0d3BF921FB54442D19;
	cvt.rn.f32.f64 	%f1619, %fd100;
	neg.f32 	%f1620, %f1619;
	setp.lt.s32 	%p403, %r2152, 0;
	selp.f32 	%f2310, %f1620, %f1619, %p403;
$L__BB0_405:
	add.s32 	%r2157, %r2940, 1;
	mul.rn.f32 	%f1622, %f2310, %f2310;
	and.b32  	%r2158, %r2940, 1;
	setp.eq.b32 	%p404, %r2158, 1;
	selp.f32 	%f1623, %f2310, 0f3F800000, %p404;
	fma.rn.f32 	%f1624, %f1622, %f1623, 0f00000000;
	fma.rn.f32 	%f1625, %f1622, 0f37CBAC00, 0fBAB607ED;
	selp.f32 	%f1626, 0fB94D4153, %f1625, %p404;
	selp.f32 	%f1627, 0f3C0885E4, 0f3D2AAABB, %p404;
	fma.rn.f32 	%f1628, %f1626, %f1622, %f1627;
	selp.f32 	%f1629, 0fBE2AAAA8, 0fBEFFFFFF, %p404;
	fma.rn.f32 	%f1630, %f1628, %f1622, %f1629;
	fma.rn.f32 	%f1631, %f1630, %f1624, %f1623;
	and.b32  	%r2159, %r2157, 2;
	setp.eq.s32 	%p405, %r2159, 0;
	mov.f32 	%f1632, 0f00000000;
	sub.f32 	%f1633, %f1632, %f1631;
	selp.f32 	%f373, %f1631, %f1633, %p405;
	mul.f32 	%f1634, %f365, 0f3F22F983;
	cvt.rni.s32.f32 	%r2944, %f1634;
	cvt.rn.f32.s32 	%f1635, %r2944;
	fma.rn.f32 	%f1636, %f1635, 0fBFC90FDA, %f365;
	fma.rn.f32 	%f1637, %f1635, 0fB3A22168, %f1636;
	fma.rn.f32 	%f2311, %f1635, 0fA7C234C5, %f1637;
	abs.f32 	%f375, %f365;
	setp.ltu.f32 	%p406, %f375, 0f47CE4780;
	@%p406 bra 	$L__BB0_413;
	setp.neu.f32 	%p407, %f375, 0f7F800000;
	@%p407 bra 	$L__BB0_408;
	mov.f32 	%f1640, 0f00000000;
	mul.rn.f32 	%f2311, %f365, %f1640;
	mov.b32 	%r2944, 0;
	bra.uni 	$L__BB0_413;
$L__BB0_408:
	mov.b32 	%r705, %f365;
	shl.b32 	%r2161, %r705, 8;
	or.b32  	%r706, %r2161, -2147483648;
	mov.b64 	%rd1275, 0;
	mov.b32 	%r2941, 0;
$L__BB0_409:
	.pragma "nounroll";
	mul.wide.u32 	%rd934, %r2941, 4;
	mov.u64 	%rd935, __cudart_i2opi_f;
	add.s64 	%rd936, %rd935, %rd934;
	ld.global.nc.u32 	%r2162, [%rd936];
	mad.wide.u32 	%rd937, %r2162, %r706, %rd1275;
	shr.u64 	%rd1275, %rd937, 32;
	add.s64 	%rd938, %rd26, %rd934;
	st.local.u32 	[%rd938], %rd937;
	add.s32 	%r2941, %r2941, 1;
	setp.ne.s32 	%p408, %r2941, 6;
	@%p408 bra 	$L__BB0_409;
	shr.u32 	%r2163, %r705, 23;
	st.local.u32 	[%rd26+24], %rd1275;
	and.b32  	%r709, %r2163, 31;
	and.b32  	%r2164, %r2163, 224;
	add.s32 	%r2165, %r2164, -128;
	shr.u32 	%r2166, %r2165, 5;
	mul.wide.u32 	%rd939, %r2166, 4;
	sub.s64 	%rd233, %rd26, %rd939;
	ld.local.u32 	%r2942, [%rd233+24];
	ld.local.u32 	%r2943, [%rd233+20];
	setp.eq.s32 	%p409, %r709, 0;
	@%p409 bra 	$L__BB0_412;
	shf.l.wrap.b32 	%r2942, %r2943, %r2942, %r709;
	ld.local.u32 	%r2167, [%rd233+16];
	shf.l.wrap.b32 	%r2943, %r2167, %r2943, %r709;
$L__BB0_412:
	shr.u32 	%r2168, %r2942, 30;
	shf.l.wrap.b32 	%r2169, %r2943, %r2942, 2;
	shl.b32 	%r2170, %r2943, 2;
	shr.u32 	%r2171, %r2169, 31;
	add.s32 	%r2172, %r2171, %r2168;
	neg.s32 	%r2173, %r2172;
	setp.lt.s32 	%p410, %r705, 0;
	selp.b32 	%r2944, %r2173, %r2172, %p410;
	xor.b32  	%r2174, %r2169, %r705;
	shr.s32 	%r2175, %r2169, 31;
	xor.b32  	%r2176, %r2175, %r2169;
	xor.b32  	%r2177, %r2175, %r2170;
	cvt.u64.u32 	%rd940, %r2176;
	shl.b64 	%rd941, %rd940, 32;
	cvt.u64.u32 	%rd942, %r2177;
	or.b64  	%rd943, %rd941, %rd942;
	cvt.rn.f64.s64 	%fd101, %rd943;
	mul.f64 	%fd102, %fd101, 0d3BF921FB54442D19;
	cvt.rn.f32.f64 	%f1638, %fd102;
	neg.f32 	%f1639, %f1638;
	setp.lt.s32 	%p411, %r2174, 0;
	selp.f32 	%f2311, %f1639, %f1638, %p411;
$L__BB0_413:
	add.s32 	%r2179, %r2944, 1;
	mul.rn.f32 	%f1641, %f2311, %f2311;
	and.b32  	%r2180, %r2944, 1;
	setp.eq.b32 	%p412, %r2180, 1;
	selp.f32 	%f1642, %f2311, 0f3F800000, %p412;
	fma.rn.f32 	%f1643, %f1641, %f1642, 0f00000000;
	fma.rn.f32 	%f1644, %f1641, 0f37CBAC00, 0fBAB607ED;
	selp.f32 	%f1645, 0fB94D4153, %f1644, %p412;
	selp.f32 	%f1646, 0f3C0885E4, 0f3D2AAABB, %p412;
	fma.rn.f32 	%f1647, %f1645, %f1641, %f1646;
	selp.f32 	%f1648, 0fBE2AAAA8, 0fBEFFFFFF, %p412;
	fma.rn.f32 	%f1649, %f1647, %f1641, %f1648;
	fma.rn.f32 	%f1650, %f1649, %f1643, %f1642;
	and.b32  	%r2181, %r2179, 2;
	setp.eq.s32 	%p413, %r2181, 0;
	mov.f32 	%f1651, 0f00000000;
	sub.f32 	%f1652, %f1651, %f1650;
	selp.f32 	%f379, %f1650, %f1652, %p413;
	mul.f32 	%f1653, %f366, 0f3F22F983;
	cvt.rni.s32.f32 	%r2948, %f1653;
	cvt.rn.f32.s32 	%f1654, %r2948;
	fma.rn.f32 	%f1655, %f1654, 0fBFC90FDA, %f366;
	fma.rn.f32 	%f1656, %f1654, 0fB3A22168, %f1655;
	fma.rn.f32 	%f2312, %f1654, 0fA7C234C5, %f1656;
	abs.f32 	%f381, %f366;
	setp.ltu.f32 	%p414, %f381, 0f47CE4780;
	@%p414 bra 	$L__BB0_421;
	setp.neu.f32 	%p415, %f381, 0f7F800000;
	@%p415 bra 	$L__BB0_416;
	mov.f32 	%f1659, 0f00000000;
	mul.rn.f32 	%f2312, %f366, %f1659;
	mov.b32 	%r2948, 0;
	bra.uni 	$L__BB0_421;
$L__BB0_416:
	mov.b32 	%r719, %f366;
	shl.b32 	%r2183, %r719, 8;
	or.b32  	%r720, %r2183, -2147483648;
	mov.b64 	%rd1276, 0;
	mov.b32 	%r2945, 0;
$L__BB0_417:
	.pragma "nounroll";
	mul.wide.u32 	%rd945, %r2945, 4;
	mov.u64 	%rd946, __cudart_i2opi_f;
	add.s64 	%rd947, %rd946, %rd945;
	ld.global.nc.u32 	%r2184, [%rd947];
	mad.wide.u32 	%rd948, %r2184, %r720, %rd1276;
	shr.u64 	%rd1276, %rd948, 32;
	add.s64 	%rd949, %rd25, %rd945;
	st.local.u32 	[%rd949], %rd948;
	add.s32 	%r2945, %r2945, 1;
	setp.ne.s32 	%p416, %r2945, 6;
	@%p416 bra 	$L__BB0_417;
	shr.u32 	%r2185, %r719, 23;
	st.local.u32 	[%rd25+24], %rd1276;
	and.b32  	%r723, %r2185, 31;
	and.b32  	%r2186, %r2185, 224;
	add.s32 	%r2187, %r2186, -128;
	shr.u32 	%r2188, %r2187, 5;
	mul.wide.u32 	%rd950, %r2188, 4;
	sub.s64 	%rd236, %rd25, %rd950;
	ld.local.u32 	%r2946, [%rd236+24];
	ld.local.u32 	%r2947, [%rd236+20];
	setp.eq.s32 	%p417, %r723, 0;
	@%p417 bra 	$L__BB0_420;
	shf.l.wrap.b32 	%r2946, %r2947, %r2946, %r723;
	ld.local.u32 	%r2189, [%rd236+16];
	shf.l.wrap.b32 	%r2947, %r2189, %r2947, %r723;
$L__BB0_420:
	shr.u32 	%r2190, %r2946, 30;
	shf.l.wrap.b32 	%r2191, %r2947, %r2946, 2;
	shl.b32 	%r2192, %r2947, 2;
	shr.u32 	%r2193, %r2191, 31;
	add.s32 	%r2194, %r2193, %r2190;
	neg.s32 	%r2195, %r2194;
	setp.lt.s32 	%p418, %r719, 0;
	selp.b32 	%r2948, %r2195, %r2194, %p418;
	xor.b32  	%r2196, %r2191, %r719;
	shr.s32 	%r2197, %r2191, 31;
	xor.b32  	%r2198, %r2197, %r2191;
	xor.b32  	%r2199, %r2197, %r2192;
	cvt.u64.u32 	%rd951, %r2198;
	shl.b64 	%rd952, %rd951, 32;
	cvt.u64.u32 	%rd953, %r2199;
	or.b64  	%rd954, %rd952, %rd953;
	cvt.rn.f64.s64 	%fd103, %rd954;
	mul.f64 	%fd104, %fd103, 0d3BF921FB54442D19;
	cvt.rn.f32.f64 	%f1657, %fd104;
	neg.f32 	%f1658, %f1657;
	setp.lt.s32 	%p419, %r2196, 0;
	selp.f32 	%f2312, %f1658, %f1657, %p419;
$L__BB0_421:
	add.s32 	%r2201, %r2948, 1;
	mul.rn.f32 	%f1660, %f2312, %f2312;
	and.b32  	%r2202, %r2948, 1;
	setp.eq.b32 	%p420, %r2202, 1;
	selp.f32 	%f1661, %f2312, 0f3F800000, %p420;
	fma.rn.f32 	%f1662, %f1660, %f1661, 0f00000000;
	fma.rn.f32 	%f1663, %f1660, 0f37CBAC00, 0fBAB607ED;
	selp.f32 	%f1664, 0fB94D4153, %f1663, %p420;
	selp.f32 	%f1665, 0f3C0885E4, 0f3D2AAABB, %p420;
	fma.rn.f32 	%f1666, %f1664, %f1660, %f1665;
	selp.f32 	%f1667, 0fBE2AAAA8, 0fBEFFFFFF, %p420;
	fma.rn.f32 	%f1668, %f1666, %f1660, %f1667;
	fma.rn.f32 	%f1669, %f1668, %f1662, %f1661;
	and.b32  	%r2203, %r2201, 2;
	setp.eq.s32 	%p421, %r2203, 0;
	mov.f32 	%f1670, 0f00000000;
	sub.f32 	%f1671, %f1670, %f1669;
	selp.f32 	%f385, %f1669, %f1671, %p421;
	mul.f32 	%f1672, %f367, 0f3F22F983;
	cvt.rni.s32.f32 	%r2952, %f1672;
	cvt.rn.f32.s32 	%f1673, %r2952;
	fma.rn.f32 	%f1674, %f1673, 0fBFC90FDA, %f367;
	fma.rn.f32 	%f1675, %f1673, 0fB3A22168, %f1674;
	fma.rn.f32 	%f2313, %f1673, 0fA7C234C5, %f1675;
	abs.f32 	%f387, %f367;
	setp.ltu.f32 	%p422, %f387, 0f47CE4780;
	@%p422 bra 	$L__BB0_429;
	setp.neu.f32 	%p423, %f387, 0f7F800000;
	@%p423 bra 	$L__BB0_424;
	mov.f32 	%f1678, 0f00000000;
	mul.rn.f32 	%f2313, %f367, %f1678;
	mov.b32 	%r2952, 0;
	bra.uni 	$L__BB0_429;
$L__BB0_424:
	mov.b32 	%r733, %f367;
	shl.b32 	%r2205, %r733, 8;
	or.b32  	%r734, %r2205, -2147483648;
	mov.b64 	%rd1277, 0;
	mov.b32 	%r2949, 0;
$L__BB0_425:
	.pragma "nounroll";
	mul.wide.u32 	%rd956, %r2949, 4;
	mov.u64 	%rd957, __cudart_i2opi_f;
	add.s64 	%rd958, %rd957, %rd956;
	ld.global.nc.u32 	%r2206, [%rd958];
	mad.wide.u32 	%rd959, %r2206, %r734, %rd1277;
	shr.u64 	%rd1277, %rd959, 32;
	add.s64 	%rd960, %rd24, %rd956;
	st.local.u32 	[%rd960], %rd959;
	add.s32 	%r2949, %r2949, 1;
	setp.ne.s32 	%p424, %r2949, 6;
	@%p424 bra 	$L__BB0_425;
	shr.u32 	%r2207, %r733, 23;
	st.local.u32 	[%rd24+24], %rd1277;
	and.b32  	%r737, %r2207, 31;
	and.b32  	%r2208, %r2207, 224;
	add.s32 	%r2209, %r2208, -128;
	shr.u32 	%r2210, %r2209, 5;
	mul.wide.u32 	%rd961, %r2210, 4;
	sub.s64 	%rd239, %rd24, %rd961;
	ld.local.u32 	%r2950, [%rd239+24];
	ld.local.u32 	%r2951, [%rd239+20];
	setp.eq.s32 	%p425, %r737, 0;
	@%p425 bra 	$L__BB0_428;
	shf.l.wrap.b32 	%r2950, %r2951, %r2950, %r737;
	ld.local.u32 	%r2211, [%rd239+16];
	shf.l.wrap.b32 	%r2951, %r2211, %r2951, %r737;
$L__BB0_428:
	shr.u32 	%r2212, %r2950, 30;
	shf.l.wrap.b32 	%r2213, %r2951, %r2950, 2;
	shl.b32 	%r2214, %r2951, 2;
	shr.u32 	%r2215, %r2213, 31;
	add.s32 	%r2216, %r2215, %r2212;
	neg.s32 	%r2217, %r2216;
	setp.lt.s32 	%p426, %r733, 0;
	selp.b32 	%r2952, %r2217, %r2216, %p426;
	xor.b32  	%r2218, %r2213, %r733;
	shr.s32 	%r2219, %r2213, 31;
	xor.b32  	%r2220, %r2219, %r2213;
	xor.b32  	%r2221, %r2219, %r2214;
	cvt.u64.u32 	%rd962, %r2220;
	shl.b64 	%rd963, %rd962, 32;
	cvt.u64.u32 	%rd964, %r2221;
	or.b64  	%rd965, %rd963, %rd964;
	cvt.rn.f64.s64 	%fd105, %rd965;
	mul.f64 	%fd106, %fd105, 0d3BF921FB54442D19;
	cvt.rn.f32.f64 	%f1676, %fd106;
	neg.f32 	%f1677, %f1676;
	setp.lt.s32 	%p427, %r2218, 0;
	selp.f32 	%f2313, %f1677, %f1676, %p427;
$L__BB0_429:
	add.s32 	%r2223, %r2952, 1;
	mul.rn.f32 	%f1679, %f2313, %f2313;
	and.b32  	%r2224, %r2952, 1;
	setp.eq.b32 	%p428, %r2224, 1;
	selp.f32 	%f1680, %f2313, 0f3F800000, %p428;
	fma.rn.f32 	%f1681, %f1679, %f1680, 0f00000000;
	fma.rn.f32 	%f1682, %f1679, 0f37CBAC00, 0fBAB607ED;
	selp.f32 	%f1683, 0fB94D4153, %f1682, %p428;
	selp.f32 	%f1684, 0f3C0885E4, 0f3D2AAABB, %p428;
	fma.rn.f32 	%f1685, %f1683, %f1679, %f1684;
	selp.f32 	%f1686, 0fBE2AAAA8, 0fBEFFFFFF, %p428;
	fma.rn.f32 	%f1687, %f1685, %f1679, %f1686;
	fma.rn.f32 	%f1688, %f1687, %f1681, %f1680;
	and.b32  	%r2225, %r2223, 2;
	setp.eq.s32 	%p429, %r2225, 0;
	mov.f32 	%f1689, 0f00000000;
	sub.f32 	%f1690, %f1689, %f1688;
	selp.f32 	%f1691, %f1688, %f1690, %p429;
	mul.f32 	%f391, %f364, %f373;
	mul.f32 	%f392, %f365, %f379;
	mul.f32 	%f393, %f366, %f385;
	mul.f32 	%f394, %f367, %f1691;
	mul.f32 	%f1692, %f391, 0f3F22F983;
	cvt.rni.s32.f32 	%r2956, %f1692;
	cvt.rn.f32.s32 	%f1693, %r2956;
	fma.rn.f32 	%f1694, %f1693, 0fBFC90FDA, %f391;
	fma.rn.f32 	%f1695, %f1693, 0fB3A22168, %f1694;
	fma.rn.f32 	%f2314, %f1693, 0fA7C234C5, %f1695;
	abs.f32 	%f396, %f391;
	setp.ltu.f32 	%p430, %f396, 0f47CE4780;
	@%p430 bra 	$L__BB0_437;
	setp.neu.f32 	%p431, %f396, 0f7F800000;
	@%p431 bra 	$L__BB0_432;
	mov.f32 	%f1698, 0f00000000;
	mul.rn.f32 	%f2314, %f391, %f1698;
	mov.b32 	%r2956, 0;
	bra.uni 	$L__BB0_437;
$L__BB0_432:
	mov.b32 	%r747, %f391;
	shl.b32 	%r2227, %r747, 8;
	or.b32  	%r748, %r2227, -2147483648;
	mov.b64 	%rd1278, 0;
	mov.b32 	%r2953, 0;
$L__BB0_433:
	.pragma "nounroll";
	mul.wide.u32 	%rd967, %r2953, 4;
	mov.u64 	%rd968, __cudart_i2opi_f;
	add.s64 	%rd969, %rd968, %rd967;
	ld.global.nc.u32 	%r2228, [%rd969];
	mad.wide.u32 	%rd970, %r2228, %r748, %rd1278;
	shr.u64 	%rd1278, %rd970, 32;
	add.s64 	%rd971, %rd23, %rd967;
	st.local.u32 	[%rd971], %rd970;
	add.s32 	%r2953, %r2953, 1;
	setp.ne.s32 	%p432, %r2953, 6;
	@%p432 bra 	$L__BB0_433;
	shr.u32 	%r2229, %r747, 23;
	st.local.u32 	[%rd23+24], %rd1278;
	and.b32  	%r751, %r2229, 31;
	and.b32  	%r2230, %r2229, 224;
	add.s32 	%r2231, %r2230, -128;
	shr.u32 	%r2232, %r2231, 5;
	mul.wide.u32 	%rd972, %r2232, 4;
	sub.s64 	%rd242, %rd23, %rd972;
	ld.local.u32 	%r2954, [%rd242+24];
	ld.local.u32 	%r2955, [%rd242+20];
	setp.eq.s32 	%p433, %r751, 0;
	@%p433 bra 	$L__BB0_436;
	shf.l.wrap.b32 	%r2954, %r2955, %r2954, %r751;
	ld.local.u32 	%r2233, [%rd242+16];
	shf.l.wrap.b32 	%r2955, %r2233, %r2955, %r751;
$L__BB0_436:
	shr.u32 	%r2234, %r2954, 30;
	shf.l.wrap.b32 	%r2235, %r2955, %r2954, 2;
	shl.b32 	%r2236, %r2955, 2;
	shr.u32 	%r2237, %r2235, 31;
	add.s32 	%r2238, %r2237, %r2234;
	neg.s32 	%r2239, %r2238;
	setp.lt.s32 	%p434, %r747, 0;
	selp.b32 	%r2956, %r2239, %r2238, %p434;
	xor.b32  	%r2240, %r2235, %r747;
	shr.s32 	%r2241, %r2235, 31;
	xor.b32  	%r2242, %r2241, %r2235;
	xor.b32  	%r2243, %r2241, %r2236;
	cvt.u64.u32 	%rd973, %r2242;
	shl.b64 	%rd974, %rd973, 32;
	cvt.u64.u32 	%rd975, %r2243;
	or.b64  	%rd976, %rd974, %rd975;
	cvt.rn.f64.s64 	%fd107, %rd976;
	mul.f64 	%fd108, %fd107, 0d3BF921FB54442D19;
	cvt.rn.f32.f64 	%f1696, %fd108;
	neg.f32 	%f1697, %f1696;
	setp.lt.s32 	%p435, %r2240, 0;
	selp.f32 	%f2314, %f1697, %f1696, %p435;
$L__BB0_437:
	mul.rn.f32 	%f1699, %f2314, %f2314;
	and.b32  	%r2245, %r2956, 1;
	setp.eq.b32 	%p436, %r2245, 1;
	selp.f32 	%f1700, 0f3F800000, %f2314, %p436;
	fma.rn.f32 	%f1701, %f1699, %f1700, 0f00000000;
	fma.rn.f32 	%f1702, %f1699, 0f37CBAC00, 0fBAB607ED;
	selp.f32 	%f1703, %f1702, 0fB94D4153, %p436;
	selp.f32 	%f1704, 0f3D2AAABB, 0f3C0885E4, %p436;
	fma.rn.f32 	%f1705, %f1703, %f1699, %f1704;
	selp.f32 	%f1706, 0fBEFFFFFF, 0fBE2AAAA8, %p436;
	fma.rn.f32 	%f1707, %f1705, %f1699, %f1706;
	fma.rn.f32 	%f1708, %f1707, %f1701, %f1700;
	and.b32  	%r2246, %r2956, 2;
	setp.eq.s32 	%p437, %r2246, 0;
	mov.f32 	%f1709, 0f00000000;
	sub.f32 	%f1710, %f1709, %f1708;
	selp.f32 	%f400, %f1708, %f1710, %p437;
	mul.f32 	%f1711, %f392, 0f3F22F983;
	cvt.rni.s32.f32 	%r2960, %f1711;
	cvt.rn.f32.s32 	%f1712, %r2960;
	fma.rn.f32 	%f1713, %f1712, 0fBFC90FDA, %f392;
	fma.rn.f32 	%f1714, %f1712, 0fB3A22168, %f1713;
	fma.rn.f32 	%f2315, %f1712, 0fA7C234C5, %f1714;
	abs.f32 	%f402, %f392;
	setp.ltu.f32 	%p438, %f402, 0f47CE4780;
	@%p438 bra 	$L__BB0_445;
	setp.neu.f32 	%p439, %f402, 0f7F800000;
	@%p439 bra 	$L__BB0_440;
	mov.f32 	%f1717, 0f00000000;
	mul.rn.f32 	%f2315, %f392, %f1717;
	mov.b32 	%r2960, 0;
	bra.uni 	$L__BB0_445;
$L__BB0_440:
	mov.b32 	%r761, %f392;
	shl.b32 	%r2248, %r761, 8;
	or.b32  	%r762, %r2248, -2147483648;
	mov.b64 	%rd1279, 0;
	mov.b32 	%r2957, 0;
$L__BB0_441:
	.pragma "nounroll";
	mul.wide.u32 	%rd978, %r2957, 4;
	mov.u64 	%rd979, __cudart_i2opi_f;
	add.s64 	%rd980, %rd979, %rd978;
	ld.global.nc.u32 	%r2249, [%rd980];
	mad.wide.u32 	%rd981, %r2249, %r762, %rd1279;
	shr.u64 	%rd1279, %rd981, 32;
	add.s64 	%rd982, %rd22, %rd978;
	st.local.u32 	[%rd982], %rd981;
	add.s32 	%r2957, %r2957, 1;
	setp.ne.s32 	%p440, %r2957, 6;
	@%p440 bra 	$L__BB0_441;
	shr.u32 	%r2250, %r761, 23;
	st.local.u32 	[%rd22+24], %rd1279;
	and.b32  	%r765, %r2250, 31;
	and.b32  	%r2251, %r2250, 224;
	add.s32 	%r2252, %r2251, -128;
	shr.u32 	%r2253, %r2252, 5;
	mul.wide.u32 	%rd983, %r2253, 4;
	sub.s64 	%rd245, %rd22, %rd983;
	ld.local.u32 	%r2958, [%rd245+24];
	ld.local.u32 	%r2959, [%rd245+20];
	setp.eq.s32 	%p441, %r765, 0;
	@%p441 bra 	$L__BB0_444;
	shf.l.wrap.b32 	%r2958, %r2959, %r2958, %r765;
	ld.local.u32 	%r2254, [%rd245+16];
	shf.l.wrap.b32 	%r2959, %r2254, %r2959, %r765;
$L__BB0_444:
	shr.u32 	%r2255, %r2958, 30;
	shf.l.wrap.b32 	%r2256, %r2959, %r2958, 2;
	shl.b32 	%r2257, %r2959, 2;
	shr.u32 	%r2258, %r2256, 31;
	add.s32 	%r2259, %r2258, %r2255;
	neg.s32 	%r2260, %r2259;
	setp.lt.s32 	%p442, %r761, 0;
	selp.b32 	%r2960, %r2260, %r2259, %p442;
	xor.b32  	%r2261, %r2256, %r761;
	shr.s32 	%r2262, %r2256, 31;
	xor.b32  	%r2263, %r2262, %r2256;
	xor.b32  	%r2264, %r2262, %r2257;
	cvt.u64.u32 	%rd984, %r2263;
	shl.b64 	%rd985, %rd984, 32;
	cvt.u64.u32 	%rd986, %r2264;
	or.b64  	%rd987, %rd985, %rd986;
	cvt.rn.f64.s64 	%fd109, %rd987;
	mul.f64 	%fd110, %fd109, 0d3BF921FB54442D19;
	cvt.rn.f32.f64 	%f1715, %fd110;
	neg.f32 	%f1716, %f1715;
	setp.lt.s32 	%p443, %r2261, 0;
	selp.f32 	%f2315, %f1716, %f1715, %p443;
$L__BB0_445:
	mul.rn.f32 	%f1718, %f2315, %f2315;
	and.b32  	%r2266, %r2960, 1;
	setp.eq.b32 	%p444, %r2266, 1;
	selp.f32 	%f1719, 0f3F800000, %f2315, %p444;
	fma.rn.f32 	%f1720, %f1718, %f1719, 0f00000000;
	fma.rn.f32 	%f1721, %f1718, 0f37CBAC00, 0fBAB607ED;
	selp.f32 	%f1722, %f1721, 0fB94D4153, %p444;
	selp.f32 	%f1723, 0f3D2AAABB, 0f3C0885E4, %p444;
	fma.rn.f32 	%f1724, %f1722, %f1718, %f1723;
	selp.f32 	%f1725, 0fBEFFFFFF, 0fBE2AAAA8, %p444;
	fma.rn.f32 	%f1726, %f1724, %f1718, %f1725;
	fma.rn.f32 	%f1727, %f1726, %f1720, %f1719;
	and.b32  	%r2267, %r2960, 2;
	setp.eq.s32 	%p445, %r2267, 0;
	mov.f32 	%f1728, 0f00000000;
	sub.f32 	%f1729, %f1728, %f1727;
	selp.f32 	%f406, %f1727, %f1729, %p445;
	mul.f32 	%f1730, %f393, 0f3F22F983;
	cvt.rni.s32.f32 	%r2964, %f1730;
	cvt.rn.f32.s32 	%f1731, %r2964;
	fma.rn.f32 	%f1732, %f1731, 0fBFC90FDA, %f393;
	fma.rn.f32 	%f1733, %f1731, 0fB3A22168, %f1732;
	fma.rn.f32 	%f2316, %f1731, 0fA7C234C5, %f1733;
	abs.f32 	%f408, %f393;
	setp.ltu.f32 	%p446, %f408, 0f47CE4780;
	@%p446 bra 	$L__BB0_453;
	setp.neu.f32 	%p447, %f408, 0f7F800000;
	@%p447 bra 	$L__BB0_448;
	mov.f32 	%f1736, 0f00000000;
	mul.rn.f32 	%f2316, %f393, %f1736;
	mov.b32 	%r2964, 0;
	bra.uni 	$L__BB0_453;
$L__BB0_448:
	mov.b32 	%r775, %f393;
	shl.b32 	%r2269, %r775, 8;
	or.b32  	%r776, %r2269, -2147483648;
	mov.b64 	%rd1280, 0;
	mov.b32 	%r2961, 0;
$L__BB0_449:
	.pragma "nounroll";
	mul.wide.u32 	%rd989, %r2961, 4;
	mov.u64 	%rd990, __cudart_i2opi_f;
	add.s64 	%rd991, %rd990, %rd989;
	ld.global.nc.u32 	%r2270, [%rd991];
	mad.wide.u32 	%rd992, %r2270, %r776, %rd1280;
	shr.u64 	%rd1280, %rd992, 32;
	add.s64 	%rd993, %rd21, %rd989;
	st.local.u32 	[%rd993], %rd992;
	add.s32 	%r2961, %r2961, 1;
	setp.ne.s32 	%p448, %r2961, 6;
	@%p448 bra 	$L__BB0_449;
	shr.u32 	%r2271, %r775, 23;
	st.local.u32 	[%rd21+24], %rd1280;
	and.b32  	%r779, %r2271, 31;
	and.b32  	%r2272, %r2271, 224;
	add.s32 	%r2273, %r2272, -128;
	shr.u32 	%r2274, %r2273, 5;
	mul.wide.u32 	%rd994, %r2274, 4;
	sub.s64 	%rd248, %rd21, %rd994;
	ld.local.u32 	%r2962, [%rd248+24];
	ld.local.u32 	%r2963, [%rd248+20];
	setp.eq.s32 	%p449, %r779, 0;
	@%p449 bra 	$L__BB0_452;
	shf.l.wrap.b32 	%r2962, %r2963, %r2962, %r779;
	ld.local.u32 	%r2275, [%rd248+16];
	shf.l.wrap.b32 	%r2963, %r2275, %r2963, %r779;
$L__BB0_452:
	shr.u32 	%r2276, %r2962, 30;
	shf.l.wrap.b32 	%r2277, %r2963, %r2962, 2;
	shl.b32 	%r2278, %r2963, 2;
	shr.u32 	%r2279, %r2277, 31;
	add.s32 	%r2280, %r2279, %r2276;
	neg.s32 	%r2281, %r2280;
	setp.lt.s32 	%p450, %r775, 0;
	selp.b32 	%r2964, %r2281, %r2280, %p450;
	xor.b32  	%r2282, %r2277, %r775;
	shr.s32 	%r2283, %r2277, 31;
	xor.b32  	%r2284, %r2283, %r2277;
	xor.b32  	%r2285, %r2283, %r2278;
	cvt.u64.u32 	%rd995, %r2284;
	shl.b64 	%rd996, %rd995, 32;
	cvt.u64.u32 	%rd997, %r2285;
	or.b64  	%rd998, %rd996, %rd997;
	cvt.rn.f64.s64 	%fd111, %rd998;
	mul.f64 	%fd112, %fd111, 0d3BF921FB54442D19;
	cvt.rn.f32.f64 	%f1734, %fd112;
	neg.f32 	%f1735, %f1734;
	setp.lt.s32 	%p451, %r2282, 0;
	selp.f32 	%f2316, %f1735, %f1734, %p451;
$L__BB0_453:
	mul.rn.f32 	%f1737, %f2316, %f2316;
	and.b32  	%r2287, %r2964, 1;
	setp.eq.b32 	%p452, %r2287, 1;
	selp.f32 	%f1738, 0f3F800000, %f2316, %p452;
	fma.rn.f32 	%f1739, %f1737, %f1738, 0f00000000;
	fma.rn.f32 	%f1740, %f1737, 0f37CBAC00, 0fBAB607ED;
	selp.f32 	%f1741, %f1740, 0fB94D4153, %p452;
	selp.f32 	%f1742, 0f3D2AAABB, 0f3C0885E4, %p452;
	fma.rn.f32 	%f1743, %f1741, %f1737, %f1742;
	selp.f32 	%f1744, 0fBEFFFFFF, 0fBE2AAAA8, %p452;
	fma.rn.f32 	%f1745, %f1743, %f1737, %f1744;
	fma.rn.f32 	%f1746, %f1745, %f1739, %f1738;
	and.b32  	%r2288, %r2964, 2;
	setp.eq.s32 	%p453, %r2288, 0;
	mov.f32 	%f1747, 0f00000000;
	sub.f32 	%f1748, %f1747, %f1746;
	selp.f32 	%f412, %f1746, %f1748, %p453;
	mul.f32 	%f1749, %f394, 0f3F22F983;
	cvt.rni.s32.f32 	%r2968, %f1749;
	cvt.rn.f32.s32 	%f1750, %r2968;
	fma.rn.f32 	%f1751, %f1750, 0fBFC90FDA, %f394;
	fma.rn.f32 	%f1752, %f1750, 0fB3A22168, %f1751;
	fma.rn.f32 	%f2317, %f1750, 0fA7C234C5, %f1752;
	abs.f32 	%f414, %f394;
	setp.ltu.f32 	%p454, %f414, 0f47CE4780;
	@%p454 bra 	$L__BB0_461;
	setp.neu.f32 	%p455, %f414, 0f7F800000;
	@%p455 bra 	$L__BB0_456;
	mov.f32 	%f1755, 0f00000000;
	mul.rn.f32 	%f2317, %f394, %f1755;
	mov.b32 	%r2968, 0;
	bra.uni 	$L__BB0_461;
$L__BB0_456:
	mov.b32 	%r789, %f394;
	shl.b32 	%r2290, %r789, 8;
	or.b32  	%r790, %r2290, -2147483648;
	mov.b64 	%rd1281, 0;
	mov.b32 	%r2965, 0;
$L__BB0_457:
	.pragma "nounroll";
	mul.wide.u32 	%rd1000, %r2965, 4;
	mov.u64 	%rd1001, __cudart_i2opi_f;
	add.s64 	%rd1002, %rd1001, %rd1000;
	ld.global.nc.u32 	%r2291, [%rd1002];
	mad.wide.u32 	%rd1003, %r2291, %r790, %rd1281;
	shr.u64 	%rd1281, %rd1003, 32;
	add.s64 	%rd1004, %rd20, %rd1000;
	st.local.u32 	[%rd1004], %rd1003;
	add.s32 	%r2965, %r2965, 1;
	setp.ne.s32 	%p456, %r2965, 6;
	@%p456 bra 	$L__BB0_457;
	shr.u32 	%r2292, %r789, 23;
	st.local.u32 	[%rd20+24], %rd1281;
	and.b32  	%r793, %r2292, 31;
	and.b32  	%r2293, %r2292, 224;
	add.s32 	%r2294, %r2293, -128;
	shr.u32 	%r2295, %r2294, 5;
	mul.wide.u32 	%rd1005, %r2295, 4;
	sub.s64 	%rd251, %rd20, %rd1005;
	ld.local.u32 	%r2966, [%rd251+24];
	ld.local.u32 	%r2967, [%rd251+20];
	setp.eq.s32 	%p457, %r793, 0;
	@%p457 bra 	$L__BB0_460;
	shf.l.wrap.b32 	%r2966, %r2967, %r2966, %r793;
	ld.local.u32 	%r2296, [%rd251+16];
	shf.l.wrap.b32 	%r2967, %r2296, %r2967, %r793;
$L__BB0_460:
	shr.u32 	%r2297, %r2966, 30;
	shf.l.wrap.b32 	%r2298, %r2967, %r2966, 2;
	shl.b32 	%r2299, %r2967, 2;
	shr.u32 	%r2300, %r2298, 31;
	add.s32 	%r2301, %r2300, %r2297;
	neg.s32 	%r2302, %r2301;
	setp.lt.s32 	%p458, %r789, 0;
	selp.b32 	%r2968, %r2302, %r2301, %p458;
	xor.b32  	%r2303, %r2298, %r789;
	shr.s32 	%r2304, %r2298, 31;
	xor.b32  	%r2305, %r2304, %r2298;
	xor.b32  	%r2306, %r2304, %r2299;
	cvt.u64.u32 	%rd1006, %r2305;
	shl.b64 	%rd1007, %rd1006, 32;
	cvt.u64.u32 	%rd1008, %r2306;
	or.b64  	%rd1009, %rd1007, %rd1008;
	cvt.rn.f64.s64 	%fd113, %rd1009;
	mul.f64 	%fd114, %fd113, 0d3BF921FB54442D19;
	cvt.rn.f32.f64 	%f1753, %fd114;
	neg.f32 	%f1754, %f1753;
	setp.lt.s32 	%p459, %r2303, 0;
	selp.f32 	%f2317, %f1754, %f1753, %p459;
$L__BB0_461:
	mov.f32 	%f1756, 0f3F000000;
	sub.f32 	%f1757, %f1756, %f310;
	sub.f32 	%f1758, %f1756, %f311;
	mul.f32 	%f1759, %f2260, 0f40400000;
	mul.f32 	%f1760, %f2259, 0f40400000;
	mul.f32 	%f1761, %f2258, 0f40400000;
	mul.rn.f32 	%f1762, %f2317, %f2317;
	and.b32  	%r2308, %r2968, 1;
	setp.eq.b32 	%p460, %r2308, 1;
	selp.f32 	%f1763, 0f3F800000, %f2317, %p460;
	fma.rn.f32 	%f1764, %f1762, %f1763, 0f00000000;
	fma.rn.f32 	%f1765, %f1762, 0f37CBAC00, 0fBAB607ED;
	selp.f32 	%f1766, %f1765, 0fB94D4153, %p460;
	selp.f32 	%f1767, 0f3D2AAABB, 0f3C0885E4, %p460;
	fma.rn.f32 	%f1768, %f1766, %f1762, %f1767;
	selp.f32 	%f1769, 0fBEFFFFFF, 0fBE2AAAA8, %p460;
	fma.rn.f32 	%f1770, %f1768, %f1762, %f1769;
	fma.rn.f32 	%f1771, %f1770, %f1764, %f1763;
	and.b32  	%r2309, %r2968, 2;
	setp.eq.s32 	%p461, %r2309, 0;
	mov.f32 	%f1772, 0f00000000;
	sub.f32 	%f1773, %f1772, %f1771;
	selp.f32 	%f1774, %f1771, %f1773, %p461;
	sub.f32 	%f1775, %f400, %f345;
	fma.rn.f32 	%f1776, %f1757, %f1775, %f345;
	sub.f32 	%f1777, %f406, %f351;
	fma.rn.f32 	%f1778, %f1757, %f1777, %f351;
	sub.f32 	%f1779, %f412, %f357;
	fma.rn.f32 	%f1780, %f1757, %f1779, %f357;
	sub.f32 	%f1781, %f1774, %f363;
	fma.rn.f32 	%f1782, %f1757, %f1781, %f363;
	sub.f32 	%f1783, %f1780, %f1776;
	fma.rn.f32 	%f1784, %f1758, %f1783, %f1776;
	sub.f32 	%f1785, %f1782, %f1778;
	fma.rn.f32 	%f1786, %f1758, %f1785, %f1778;
	sub.f32 	%f1787, %f1786, %f1784;
	sub.f32 	%f1788, %f1756, %f312;
	fma.rn.f32 	%f418, %f1788, %f1787, %f1784;
	cvt.rmi.f32.f32 	%f1789, %f1759;
	cvt.rmi.f32.f32 	%f1790, %f1760;
	cvt.rmi.f32.f32 	%f1791, %f1761;
	fma.rn.f32 	%f1792, %f1790, 0f42640000, %f1789;
	fma.rn.f32 	%f419, %f1791, 0f41A80000, %f1792;
	add.f32 	%f420, %f419, 0f42640000;
	add.f32 	%f421, %f419, 0f41A80000;
	add.f32 	%f422, %f419, 0f429C0000;
	sub.f32 	%f1793, %f1759, %f1789;
	sub.f32 	%f1794, %f1760, %f1790;
	sub.f32 	%f1795, %f1761, %f1791;
	mul.f32 	%f423, %f1793, 0f40490FDB;
	mul.f32 	%f424, %f1794, 0f40490FDB;
	mul.f32 	%f425, %f1795, 0f40490FDB;
	mul.f32 	%f1796, %f423, 0f3F22F983;
	cvt.rni.s32.f32 	%r2972, %f1796;
	cvt.rn.f32.s32 	%f1797, %r2972;
	fma.rn.f32 	%f1798, %f1797, 0fBFC90FDA, %f423;
	fma.rn.f32 	%f1799, %f1797, 0fB3A22168, %f1798;
	fma.rn.f32 	%f2318, %f1797, 0fA7C234C5, %f1799;
	abs.f32 	%f427, %f423;
	setp.ltu.f32 	%p462, %f427, 0f47CE4780;
	@%p462 bra 	$L__BB0_469;
	setp.neu.f32 	%p463, %f427, 0f7F800000;
	@%p463 bra 	$L__BB0_464;
	mov.f32 	%f1802, 0f00000000;
	mul.rn.f32 	%f2318, %f423, %f1802;
	mov.b32 	%r2972, 0;
	bra.uni 	$L__BB0_469;
$L__BB0_464:
	mov.b32 	%r803, %f423;
	shl.b32 	%r2311, %r803, 8;
	or.b32  	%r804, %r2311, -2147483648;
	mov.b64 	%rd1282, 0;
	mov.b32 	%r2969, 0;
$L__BB0_465:
	.pragma "nounroll";
	mul.wide.u32 	%rd1011, %r2969, 4;
	mov.u64 	%rd1012, __cudart_i2opi_f;
	add.s64 	%rd1013, %rd1012, %rd1011;
	ld.global.nc.u32 	%r2312, [%rd1013];
	mad.wide.u32 	%rd1014, %r2312, %r804, %rd1282;
	shr.u64 	%rd1282, %rd1014, 32;
	add.s64 	%rd1015, %rd19, %rd1011;
	st.local.u32 	[%rd1015], %rd1014;
	add.s32 	%r2969, %r2969, 1;
	setp.ne.s32 	%p464, %r2969, 6;
	@%p464 bra 	$L__BB0_465;
	shr.u32 	%r2313, %r803, 23;
	st.local.u32 	[%rd19+24], %rd1282;
	and.b32  	%r807, %r2313, 31;
	and.b32  	%r2314, %r2313, 224;
	add.s32 	%r2315, %r2314, -128;
	shr.u32 	%r2316, %r2315, 5;
	mul.wide.u32 	%rd1016, %r2316, 4;
	sub.s64 	%rd254, %rd19, %rd1016;
	ld.local.u32 	%r2970, [%rd254+24];
	ld.local.u32 	%r2971, [%rd254+20];
	setp.eq.s32 	%p465, %r807, 0;
	@%p465 bra 	$L__BB0_468;
	shf.l.wrap.b32 	%r2970, %r2971, %r2970, %r807;
	ld.local.u32 	%r2317, [%rd254+16];
	shf.l.wrap.b32 	%r2971, %r2317, %r2971, %r807;
$L__BB0_468:
	shr.u32 	%r2318, %r2970, 30;
	shf.l.wrap.b32 	%r2319, %r2971, %r2970, 2;
	shl.b32 	%r2320, %r2971, 2;
	shr.u32 	%r2321, %r2319, 31;
	add.s32 	%r2322, %r2321, %r2318;
	neg.s32 	%r2323, %r2322;
	setp.lt.s32 	%p466, %r803, 0;
	selp.b32 	%r2972, %r2323, %r2322, %p466;
	xor.b32  	%r2324, %r2319, %r803;
	shr.s32 	%r2325, %r2319, 31;
	xor.b32  	%r2326, %r2325, %r2319;
	xor.b32  	%r2327, %r2325, %r2320;
	cvt.u64.u32 	%rd1017, %r2326;
	shl.b64 	%rd1018, %rd1017, 32;
	cvt.u64.u32 	%rd1019, %r2327;
	or.b64  	%rd1020, %rd1018, %rd1019;
	cvt.rn.f64.s64 	%fd115, %rd1020;
	mul.f64 	%fd116, %fd115, 0d3BF921FB54442D19;
	cvt.rn.f32.f64 	%f1800, %fd116;
	neg.f32 	%f1801, %f1800;
	setp.lt.s32 	%p467, %r2324, 0;
	selp.f32 	%f2318, %f1801, %f1800, %p467;
$L__BB0_469:
	add.s32 	%r2329, %r2972, 1;
	mul.rn.f32 	%f1803, %f2318, %f2318;
	and.b32  	%r2330, %r2972, 1;
	setp.eq.b32 	%p468, %r2330, 1;
	selp.f32 	%f1804, %f2318, 0f3F800000, %p468;
	fma.rn.f32 	%f1805, %f1803, %f1804, 0f00000000;
	fma.rn.f32 	%f1806, %f1803, 0f37CBAC00, 0fBAB607ED;
	selp.f32 	%f1807, 0fB94D4153, %f1806, %p468;
	selp.f32 	%f1808, 0f3C0885E4, 0f3D2AAABB, %p468;
	fma.rn.f32 	%f1809, %f1807, %f1803, %f1808;
	selp.f32 	%f1810, 0fBE2AAAA8, 0fBEFFFFFF, %p468;
	fma.rn.f32 	%f1811, %f1809, %f1803, %f1810;
	fma.rn.f32 	%f1812, %f1811, %f1805, %f1804;
	and.b32  	%r2331, %r2329, 2;
	setp.eq.s32 	%p469, %r2331, 0;
	mov.f32 	%f1813, 0f00000000;
	sub.f32 	%f1814, %f1813, %f1812;
	selp.f32 	%f431, %f1812, %f1814, %p469;
	mul.f32 	%f1815, %f424, 0f3F22F983;
	cvt.rni.s32.f32 	%r2976, %f1815;
	cvt.rn.f32.s32 	%f1816, %r2976;
	fma.rn.f32 	%f1817, %f1816, 0fBFC90FDA, %f424;
	fma.rn.f32 	%f1818, %f1816, 0fB3A22168, %f1817;
	fma.rn.f32 	%f2319, %f1816, 0fA7C234C5, %f1818;
	abs.f32 	%f433, %f424;
	setp.ltu.f32 	%p470, %f433, 0f47CE4780;
	@%p470 bra 	$L__BB0_477;
	setp.neu.f32 	%p471, %f433, 0f7F800000;
	@%p471 bra 	$L__BB0_472;
	mov.f32 	%f1821, 0f00000000;
	mul.rn.f32 	%f2319, %f424, %f1821;
	mov.b32 	%r2976, 0;
	bra.uni 	$L__BB0_477;
$L__BB0_472:
	mov.b32 	%r817, %f424;
	shl.b32 	%r2333, %r817, 8;
	or.b32  	%r818, %r2333, -2147483648;
	mov.b64 	%rd1283, 0;
	mov.b32 	%r2973, 0;
$L__BB0_473:
	.pragma "nounroll";
	mul.wide.u32 	%rd1022, %r2973, 4;
	mov.u64 	%rd1023, __cudart_i2opi_f;
	add.s64 	%rd1024, %rd1023, %rd1022;
	ld.global.nc.u32 	%r2334, [%rd1024];
	mad.wide.u32 	%rd1025, %r2334, %r818, %rd1283;
	shr.u64 	%rd1283, %rd1025, 32;
	add.s64 	%rd1026, %rd18, %rd1022;
	st.local.u32 	[%rd1026], %rd1025;
	add.s32 	%r2973, %r2973, 1;
	setp.ne.s32 	%p472, %r2973, 6;
	@%p472 bra 	$L__BB0_473;
	shr.u32 	%r2335, %r817, 23;
	st.local.u32 	[%rd18+24], %rd1283;
	and.b32  	%r821, %r2335, 31;
	and.b32  	%r2336, %r2335, 224;
	add.s32 	%r2337, %r2336, -128;
	shr.u32 	%r2338, %r2337, 5;
	mul.wide.u32 	%rd1027, %r2338, 4;
	sub.s64 	%rd257, %rd18, %rd1027;
	ld.local.u32 	%r2974, [%rd257+24];
	ld.local.u32 	%r2975, [%rd257+20];
	setp.eq.s32 	%p473, %r821, 0;
	@%p473 bra 	$L__BB0_476;
	shf.l.wrap.b32 	%r2974, %r2975, %r2974, %r821;
	ld.local.u32 	%r2339, [%rd257+16];
	shf.l.wrap.b32 	%r2975, %r2339, %r2975, %r821;
$L__BB0_476:
	shr.u32 	%r2340, %r2974, 30;
	shf.l.wrap.b32 	%r2341, %r2975, %r2974, 2;
	shl.b32 	%r2342, %r2975, 2;
	shr.u32 	%r2343, %r2341, 31;
	add.s32 	%r2344, %r2343, %r2340;
	neg.s32 	%r2345, %r2344;
	setp.lt.s32 	%p474, %r817, 0;
	selp.b32 	%r2976, %r2345, %r2344, %p474;
	xor.b32  	%r2346, %r2341, %r817;
	shr.s32 	%r2347, %r2341, 31;
	xor.b32  	%r2348, %r2347, %r2341;
	xor.b32  	%r2349, %r2347, %r2342;
	cvt.u64.u32 	%rd1028, %r2348;
	shl.b64 	%rd1029, %rd1028, 32;
	cvt.u64.u32 	%rd1030, %r2349;
	or.b64  	%rd1031, %rd1029, %rd1030;
	cvt.rn.f64.s64 	%fd117, %rd1031;
	mul.f64 	%fd118, %fd117, 0d3BF921FB54442D19;
	cvt.rn.f32.f64 	%f1819, %fd118;
	neg.f32 	%f1820, %f1819;
	setp.lt.s32 	%p475, %r2346, 0;
	selp.f32 	%f2319, %f1820, %f1819, %p475;
$L__BB0_477:
	add.s32 	%r2351, %r2976, 1;
	mul.rn.f32 	%f1822, %f2319, %f2319;
	and.b32  	%r2352, %r2976, 1;
	setp.eq.b32 	%p476, %r2352, 1;
	selp.f32 	%f1823, %f2319, 0f3F800000, %p476;
	fma.rn.f32 	%f1824, %f1822, %f1823, 0f00000000;
	fma.rn.f32 	%f1825, %f1822, 0f37CBAC00, 0fBAB607ED;
	selp.f32 	%f1826, 0fB94D4153, %f1825, %p476;
	selp.f32 	%f1827, 0f3C0885E4, 0f3D2AAABB, %p476;
	fma.rn.f32 	%f1828, %f1826, %f1822, %f1827;
	selp.f32 	%f1829, 0fBE2AAAA8, 0fBEFFFFFF, %p476;
	fma.rn.f32 	%f1830, %f1828, %f1822, %f1829;
	fma.rn.f32 	%f1831, %f1830, %f1824, %f1823;
	and.b32  	%r2353, %r2351, 2;
	setp.eq.s32 	%p477, %r2353, 0;
	mov.f32 	%f1832, 0f00000000;
	sub.f32 	%f1833, %f1832, %f1831;
	selp.f32 	%f437, %f1831, %f1833, %p477;
	mul.f32 	%f1834, %f425, 0f3F22F983;
	cvt.rni.s32.f32 	%r2980, %f1834;
	cvt.rn.f32.s32 	%f1835, %r2980;
	fma.rn.f32 	%f1836, %f1835, 0fBFC90FDA, %f425;
	fma.rn.f32 	%f1837, %f1835, 0fB3A22168, %f1836;
	fma.rn.f32 	%f2320, %f1835, 0fA7C234C5, %f1837;
	abs.f32 	%f439, %f425;
	setp.ltu.f32 	%p478, %f439, 0f47CE4780;
	@%p478 bra 	$L__BB0_485;
	setp.neu.f32 	%p479, %f439, 0f7F800000;
	@%p479 bra 	$L__BB0_480;
	mov.f32 	%f1840, 0f00000000;
	mul.rn.f32 	%f2320, %f425, %f1840;
	mov.b32 	%r2980, 0;
	bra.uni 	$L__BB0_485;
$L__BB0_480:
	mov.b32 	%r831, %f425;
	shl.b32 	%r2355, %r831, 8;
	or.b32  	%r832, %r2355, -2147483648;
	mov.b64 	%rd1284, 0;
	mov.b32 	%r2977, 0;
$L__BB0_481:
	.pragma "nounroll";
	mul.wide.u32 	%rd1033, %r2977, 4;
	mov.u64 	%rd1034, __cudart_i2opi_f;
	add.s64 	%rd1035, %rd1034, %rd1033;
	ld.global.nc.u32 	%r2356, [%rd1035];
	mad.wide.u32 	%rd1036, %r2356, %r832, %rd1284;
	shr.u64 	%rd1284, %rd1036, 32;
	add.s64 	%rd1037, %rd17, %rd1033;
	st.local.u32 	[%rd1037], %rd1036;
	add.s32 	%r2977, %r2977, 1;
	setp.ne.s32 	%p480, %r2977, 6;
	@%p480 bra 	$L__BB0_481;
	shr.u32 	%r2357, %r831, 23;
	st.local.u32 	[%rd17+24], %rd1284;
	and.b32  	%r835, %r2357, 31;
	and.b32  	%r2358, %r2357, 224;
	add.s32 	%r2359, %r2358, -128;
	shr.u32 	%r2360, %r2359, 5;
	mul.wide.u32 	%rd1038, %r2360, 4;
	sub.s64 	%rd260, %rd17, %rd1038;
	ld.local.u32 	%r2978, [%rd260+24];
	ld.local.u32 	%r2979, [%rd260+20];
	setp.eq.s32 	%p481, %r835, 0;
	@%p481 bra 	$L__BB0_484;
	shf.l.wrap.b32 	%r2978, %r2979, %r2978, %r835;
	ld.local.u32 	%r2361, [%rd260+16];
	shf.l.wrap.b32 	%r2979, %r2361, %r2979, %r835;
$L__BB0_484:
	shr.u32 	%r2362, %r2978, 30;
	shf.l.wrap.b32 	%r2363, %r2979, %r2978, 2;
	shl.b32 	%r2364, %r2979, 2;
	shr.u32 	%r2365, %r2363, 31;
	add.s32 	%r2366, %r2365, %r2362;
	neg.s32 	%r2367, %r2366;
	setp.lt.s32 	%p482, %r831, 0;
	selp.b32 	%r2980, %r2367, %r2366, %p482;
	xor.b32  	%r2368, %r2363, %r831;
	shr.s32 	%r2369, %r2363, 31;
	xor.b32  	%r2370, %r2369, %r2363;
	xor.b32  	%r2371, %r2369, %r2364;
	cvt.u64.u32 	%rd1039, %r2370;
	shl.b64 	%rd1040, %rd1039, 32;
	cvt.u64.u32 	%rd1041, %r2371;
	or.b64  	%rd1042, %rd1040, %rd1041;
	cvt.rn.f64.s64 	%fd119, %rd1042;
	mul.f64 	%fd120, %fd119, 0d3BF921FB54442D19;
	cvt.rn.f32.f64 	%f1838, %fd120;
	neg.f32 	%f1839, %f1838;
	setp.lt.s32 	%p483, %r2368, 0;
	selp.f32 	%f2320, %f1839, %f1838, %p483;
$L__BB0_485:
	add.s32 	%r2373, %r2980, 1;
	mul.rn.f32 	%f1841, %f2320, %f2320;
	and.b32  	%r2374, %r2980, 1;
	setp.eq.b32 	%p484, %r2374, 1;
	selp.f32 	%f1842, %f2320, 0f3F800000, %p484;
	fma.rn.f32 	%f1843, %f1841, %f1842, 0f00000000;
	fma.rn.f32 	%f1844, %f1841, 0f37CBAC00, 0fBAB607ED;
	selp.f32 	%f1845, 0fB94D4153, %f1844, %p484;
	selp.f32 	%f1846, 0f3C0885E4, 0f3D2AAABB, %p484;
	fma.rn.f32 	%f1847, %f1845, %f1841, %f1846;
	selp.f32 	%f1848, 0fBE2AAAA8, 0fBEFFFFFF, %p484;
	fma.rn.f32 	%f1849, %f1847, %f1841, %f1848;
	fma.rn.f32 	%f1850, %f1849, %f1843, %f1842;
	and.b32  	%r2375, %r2373, 2;
	setp.eq.s32 	%p485, %r2375, 0;
	mov.f32 	%f1851, 0f00000000;
	sub.f32 	%f1852, %f1851, %f1850;
	selp.f32 	%f1853, %f1850, %f1852, %p485;
	mul.f32 	%f443, %f431, 0f3F000000;
	mul.f32 	%f444, %f437, 0f3F000000;
	mul.f32 	%f445, %f1853, 0f3F000000;
	mul.f32 	%f1854, %f419, 0f3F22F983;
	cvt.rni.s32.f32 	%r2984, %f1854;
	cvt.rn.f32.s32 	%f1855, %r2984;
	fma.rn.f32 	%f1856, %f1855, 0fBFC90FDA, %f419;
	fma.rn.f32 	%f1857, %f1855, 0fB3A22168, %f1856;
	fma.rn.f32 	%f2321, %f1855, 0fA7C234C5, %f1857;
	abs.f32 	%f447, %f419;
	setp.ltu.f32 	%p486, %f447, 0f47CE4780;
	@%p486 bra 	$L__BB0_493;
	setp.neu.f32 	%p487, %f447, 0f7F800000;
	@%p487 bra 	$L__BB0_488;
	mov.f32 	%f1860, 0f00000000;
	mul.rn.f32 	%f2321, %f419, %f1860;
	mov.b32 	%r2984, 0;
	bra.uni 	$L__BB0_493;
$L__BB0_488:
	mov.b32 	%r845, %f419;
	shl.b32 	%r2377, %r845, 8;
	or.b32  	%r846, %r2377, -2147483648;
	mov.b64 	%rd1285, 0;
	mov.b32 	%r2981, 0;
$L__BB0_489:
	.pragma "nounroll";
	mul.wide.u32 	%rd1044, %r2981, 4;
	mov.u64 	%rd1045, __cudart_i2opi_f;
	add.s64 	%rd1046, %rd1045, %rd1044;
	ld.global.nc.u32 	%r2378, [%rd1046];
	mad.wide.u32 	%rd1047, %r2378, %r846, %rd1285;
	shr.u64 	%rd1285, %rd1047, 32;
	add.s64 	%rd1048, %rd16, %rd1044;
	st.local.u32 	[%rd1048], %rd1047;
	add.s32 	%r2981, %r2981, 1;
	setp.ne.s32 	%p488, %r2981, 6;
	@%p488 bra 	$L__BB0_489;
	shr.u32 	%r2379, %r845, 23;
	st.local.u32 	[%rd16+24], %rd1285;
	and.b32  	%r849, %r2379, 31;
	and.b32  	%r2380, %r2379, 224;
	add.s32 	%r2381, %r2380, -128;
	shr.u32 	%r2382, %r2381, 5;
	mul.wide.u32 	%rd1049, %r2382, 4;
	sub.s64 	%rd263, %rd16, %rd1049;
	ld.local.u32 	%r2982, [%rd263+24];
	ld.local.u32 	%r2983, [%rd263+20];
	setp.eq.s32 	%p489, %r849, 0;
	@%p489 bra 	$L__BB0_492;
	shf.l.wrap.b32 	%r2982, %r2983, %r2982, %r849;
	ld.local.u32 	%r2383, [%rd263+16];
	shf.l.wrap.b32 	%r2983, %r2383, %r2983, %r849;
$L__BB0_492:
	shr.u32 	%r2384, %r2982, 30;
	shf.l.wrap.b32 	%r2385, %r2983, %r2982, 2;
	shl.b32 	%r2386, %r2983, 2;
	shr.u32 	%r2387, %r2385, 31;
	add.s32 	%r2388, %r2387, %r2384;
	neg.s32 	%r2389, %r2388;
	setp.lt.s32 	%p490, %r845, 0;
	selp.b32 	%r2984, %r2389, %r2388, %p490;
	xor.b32  	%r2390, %r2385, %r845;
	shr.s32 	%r2391, %r2385, 31;
	xor.b32  	%r2392, %r2391, %r2385;
	xor.b32  	%r2393, %r2391, %r2386;
	cvt.u64.u32 	%rd1050, %r2392;
	shl.b64 	%rd1051, %rd1050, 32;
	cvt.u64.u32 	%rd1052, %r2393;
	or.b64  	%rd1053, %rd1051, %rd1052;
	cvt.rn.f64.s64 	%fd121, %rd1053;
	mul.f64 	%fd122, %fd121, 0d3BF921FB54442D19;
	cvt.rn.f32.f64 	%f1858, %fd122;
	neg.f32 	%f1859, %f1858;
	setp.lt.s32 	%p491, %r2390, 0;
	selp.f32 	%f2321, %f1859, %f1858, %p491;
$L__BB0_493:
	add.s32 	%r2395, %r2984, 1;
	mul.rn.f32 	%f1861, %f2321, %f2321;
	and.b32  	%r2396, %r2984, 1;
	setp.eq.b32 	%p492, %r2396, 1;
	selp.f32 	%f1862, %f2321, 0f3F800000, %p492;
	fma.rn.f32 	%f1863, %f1861, %f1862, 0f00000000;
	fma.rn.f32 	%f1864, %f1861, 0f37CBAC00, 0fBAB607ED;
	selp.f32 	%f1865, 0fB94D4153, %f1864, %p492;
	selp.f32 	%f1866, 0f3C0885E4, 0f3D2AAABB, %p492;
	fma.rn.f32 	%f1867, %f1865, %f1861, %f1866;
	selp.f32 	%f1868, 0fBE2AAAA8, 0fBEFFFFFF, %p492;
	fma.rn.f32 	%f1869, %f1867, %f1861, %f1868;
	fma.rn.f32 	%f1870, %f1869, %f1863, %f1862;
	and.b32  	%r2397, %r2395, 2;
	setp.eq.s32 	%p493, %r2397, 0;
	mov.f32 	%f1871, 0f00000000;
	sub.f32 	%f1872, %f1871, %f1870;
	selp.f32 	%f451, %f1870, %f1872, %p493;
	mul.f32 	%f1873, %f420, 0f3F22F983;
	cvt.rni.s32.f32 	%r2988, %f1873;
	cvt.rn.f32.s32 	%f1874, %r2988;
	fma.rn.f32 	%f1875, %f1874, 0fBFC90FDA, %f420;
	fma.rn.f32 	%f1876, %f1874, 0fB3A22168, %f1875;
	fma.rn.f32 	%f2322, %f1874, 0fA7C234C5, %f1876;
	abs.f32 	%f453, %f420;
	setp.ltu.f32 	%p494, %f453, 0f47CE4780;
	@%p494 bra 	$L__BB0_501;
	setp.neu.f32 	%p495, %f453, 0f7F800000;
	@%p495 bra 	$L__BB0_496;
	mov.f32 	%f1879, 0f00000000;
	mul.rn.f32 	%f2322, %f420, %f1879;
	mov.b32 	%r2988, 0;
	bra.uni 	$L__BB0_501;
$L__BB0_496:
	mov.b32 	%r859, %f420;
	shl.b32 	%r2399, %r859, 8;
	or.b32  	%r860, %r2399, -2147483648;
	mov.b64 	%rd1286, 0;
	mov.b32 	%r2985, 0;
$L__BB0_497:
	.pragma "nounroll";
	mul.wide.u32 	%rd1055, %r2985, 4;
	mov.u64 	%rd1056, __cudart_i2opi_f;
	add.s64 	%rd1057, %rd1056, %rd1055;
	ld.global.nc.u32 	%r2400, [%rd1057];
	mad.wide.u32 	%rd1058, %r2400, %r860, %rd1286;
	shr.u64 	%rd1286, %rd1058, 32;
	add.s64 	%rd1059, %rd15, %rd1055;
	st.local.u32 	[%rd1059], %rd1058;
	add.s32 	%r2985, %r2985, 1;
	setp.ne.s32 	%p496, %r2985, 6;
	@%p496 bra 	$L__BB0_497;
	shr.u32 	%r2401, %r859, 23;
	st.local.u32 	[%rd15+24], %rd1286;
	and.b32  	%r863, %r2401, 31;
	and.b32  	%r2402, %r2401, 224;
	add.s32 	%r2403, %r2402, -128;
	shr.u32 	%r2404, %r2403, 5;
	mul.wide.u32 	%rd1060, %r2404, 4;
	sub.s64 	%rd266, %rd15, %rd1060;
	ld.local.u32 	%r2986, [%rd266+24];
	ld.local.u32 	%r2987, [%rd266+20];
	setp.eq.s32 	%p497, %r863, 0;
	@%p497 bra 	$L__BB0_500;
	shf.l.wrap.b32 	%r2986, %r2987, %r2986, %r863;
	ld.local.u32 	%r2405, [%rd266+16];
	shf.l.wrap.b32 	%r2987, %r2405, %r2987, %r863;
$L__BB0_500:
	shr.u32 	%r2406, %r2986, 30;
	shf.l.wrap.b32 	%r2407, %r2987, %r2986, 2;
	shl.b32 	%r2408, %r2987, 2;
	shr.u32 	%r2409, %r2407, 31;
	add.s32 	%r2410, %r2409, %r2406;
	neg.s32 	%r2411, %r2410;
	setp.lt.s32 	%p498, %r859, 0;
	selp.b32 	%r2988, %r2411, %r2410, %p498;
	xor.b32  	%r2412, %r2407, %r859;
	shr.s32 	%r2413, %r2407, 31;
	xor.b32  	%r2414, %r2413, %r2407;
	xor.b32  	%r2415, %r2413, %r2408;
	cvt.u64.u32 	%rd1061, %r2414;
	shl.b64 	%rd1062, %rd1061, 32;
	cvt.u64.u32 	%rd1063, %r2415;
	or.b64  	%rd1064, %rd1062, %rd1063;
	cvt.rn.f64.s64 	%fd123, %rd1064;
	mul.f64 	%fd124, %fd123, 0d3BF921FB54442D19;
	cvt.rn.f32.f64 	%f1877, %fd124;
	neg.f32 	%f1878, %f1877;
	setp.lt.s32 	%p499, %r2412, 0;
	selp.f32 	%f2322, %f1878, %f1877, %p499;
$L__BB0_501:
	add.s32 	%r2417, %r2988, 1;
	mul.rn.f32 	%f1880, %f2322, %f2322;
	and.b32  	%r2418, %r2988, 1;
	setp.eq.b32 	%p500, %r2418, 1;
	selp.f32 	%f1881, %f2322, 0f3F800000, %p500;
	fma.rn.f32 	%f1882, %f1880, %f1881, 0f00000000;
	fma.rn.f32 	%f1883, %f1880, 0f37CBAC00, 0fBAB607ED;
	selp.f32 	%f1884, 0fB94D4153, %f1883, %p500;
	selp.f32 	%f1885, 0f3C0885E4, 0f3D2AAABB, %p500;
	fma.rn.f32 	%f1886, %f1884, %f1880, %f1885;
	selp.f32 	%f1887, 0fBE2AAAA8, 0fBEFFFFFF, %p500;
	fma.rn.f32 	%f1888, %f1886, %f1880, %f1887;
	fma.rn.f32 	%f1889, %f1888, %f1882, %f1881;
	and.b32  	%r2419, %r2417, 2;
	setp.eq.s32 	%p501, %r2419, 0;
	mov.f32 	%f1890, 0f00000000;
	sub.f32 	%f1891, %f1890, %f1889;
	selp.f32 	%f457, %f1889, %f1891, %p501;
	mul.f32 	%f1892, %f421, 0f3F22F983;
	cvt.rni.s32.f32 	%r2992, %f1892;
	cvt.rn.f32.s32 	%f1893, %r2992;
	fma.rn.f32 	%f1894, %f1893, 0fBFC90FDA, %f421;
	fma.rn.f32 	%f1895, %f1893, 0fB3A22168, %f1894;
	fma.rn.f32 	%f2323, %f1893, 0fA7C234C5, %f1895;
	abs.f32 	%f459, %f421;
	setp.ltu.f32 	%p502, %f459, 0f47CE4780;
	@%p502 bra 	$L__BB0_509;
	setp.neu.f32 	%p503, %f459, 0f7F800000;
	@%p503 bra 	$L__BB0_504;
	mov.f32 	%f1898, 0f00000000;
	mul.rn.f32 	%f2323, %f421, %f1898;
	mov.b32 	%r2992, 0;
	bra.uni 	$L__BB0_509;
$L__BB0_504:
	mov.b32 	%r873, %f421;
	shl.b32 	%r2421, %r873, 8;
	or.b32  	%r874, %r2421, -2147483648;
	mov.b64 	%rd1287, 0;
	mov.b32 	%r2989, 0;
$L__BB0_505:
	.pragma "nounroll";
	mul.wide.u32 	%rd1066, %r2989, 4;
	mov.u64 	%rd1067, __cudart_i2opi_f;
	add.s64 	%rd1068, %rd1067, %rd1066;
	ld.global.nc.u32 	%r2422, [%rd1068];
	mad.wide.u32 	%rd1069, %r2422, %r874, %rd1287;
	shr.u64 	%rd1287, %rd1069, 32;
	add.s64 	%rd1070, %rd14, %rd1066;
	st.local.u32 	[%rd1070], %rd1069;
	add.s32 	%r2989, %r2989, 1;
	setp.ne.s32 	%p504, %r2989, 6;
	@%p504 bra 	$L__BB0_505;
	shr.u32 	%r2423, %r873, 23;
	st.local.u32 	[%rd14+24], %rd1287;
	and.b32  	%r877, %r2423, 31;
	and.b32  	%r2424, %r2423, 224;
	add.s32 	%r2425, %r2424, -128;
	shr.u32 	%r2426, %r2425, 5;
	mul.wide.u32 	%rd1071, %r2426, 4;
	sub.s64 	%rd269, %rd14, %rd1071;
	ld.local.u32 	%r2990, [%rd269+24];
	ld.local.u32 	%r2991, [%rd269+20];
	setp.eq.s32 	%p505, %r877, 0;
	@%p505 bra 	$L__BB0_508;
	shf.l.wrap.b32 	%r2990, %r2991, %r2990, %r877;
	ld.local.u32 	%r2427, [%rd269+16];
	shf.l.wrap.b32 	%r2991, %r2427, %r2991, %r877;
$L__BB0_508:
	shr.u32 	%r2428, %r2990, 30;
	shf.l.wrap.b32 	%r2429, %r2991, %r2990, 2;
	shl.b32 	%r2430, %r2991, 2;
	shr.u32 	%r2431, %r2429, 31;
	add.s32 	%r2432, %r2431, %r2428;
	neg.s32 	%r2433, %r2432;
	setp.lt.s32 	%p506, %r873, 0;
	selp.b32 	%r2992, %r2433, %r2432, %p506;
	xor.b32  	%r2434, %r2429, %r873;
	shr.s32 	%r2435, %r2429, 31;
	xor.b32  	%r2436, %r2435, %r2429;
	xor.b32  	%r2437, %r2435, %r2430;
	cvt.u64.u32 	%rd1072, %r2436;
	shl.b64 	%rd1073, %rd1072, 32;
	cvt.u64.u32 	%rd1074, %r2437;
	or.b64  	%rd1075, %rd1073, %rd1074;
	cvt.rn.f64.s64 	%fd125, %rd1075;
	mul.f64 	%fd126, %fd125, 0d3BF921FB54442D19;
	cvt.rn.f32.f64 	%f1896, %fd126;
	neg.f32 	%f1897, %f1896;
	setp.lt.s32 	%p507, %r2434, 0;
	selp.f32 	%f2323, %f1897, %f1896, %p507;
$L__BB0_509:
	add.s32 	%r2439, %r2992, 1;
	mul.rn.f32 	%f1899, %f2323, %f2323;
	and.b32  	%r2440, %r2992, 1;
	setp.eq.b32 	%p508, %r2440, 1;
	selp.f32 	%f1900, %f2323, 0f3F800000, %p508;
	fma.rn.f32 	%f1901, %f1899, %f1900, 0f00000000;
	fma.rn.f32 	%f1902, %f1899, 0f37CBAC00, 0fBAB607ED;
	selp.f32 	%f1903, 0fB94D4153, %f1902, %p508;
	selp.f32 	%f1904, 0f3C0885E4, 0f3D2AAABB, %p508;
	fma.rn.f32 	%f1905, %f1903, %f1899, %f1904;
	selp.f32 	%f1906, 0fBE2AAAA8, 0fBEFFFFFF, %p508;
	fma.rn.f32 	%f1907, %f1905, %f1899, %f1906;
	fma.rn.f32 	%f1908, %f1907, %f1901, %f1900;
	and.b32  	%r2441, %r2439, 2;
	setp.eq.s32 	%p509, %r2441, 0;
	mov.f32 	%f1909, 0f00000000;
	sub.f32 	%f1910, %f1909, %f1908;
	selp.f32 	%f463, %f1908, %f1910, %p509;
	mul.f32 	%f1911, %f422, 0f3F22F983;
	cvt.rni.s32.f32 	%r2996, %f1911;
	cvt.rn.f32.s32 	%f1912, %r2996;
	fma.rn.f32 	%f1913, %f1912, 0fBFC90FDA, %f422;
	fma.rn.f32 	%f1914, %f1912, 0fB3A22168, %f1913;
	fma.rn.f32 	%f2324, %f1912, 0fA7C234C5, %f1914;
	abs.f32 	%f465, %f422;
	setp.ltu.f32 	%p510, %f465, 0f47CE4780;
	@%p510 bra 	$L__BB0_517;
	setp.neu.f32 	%p511, %f465, 0f7F800000;
	@%p511 bra 	$L__BB0_512;
	mov.f32 	%f1917, 0f00000000;
	mul.rn.f32 	%f2324, %f422, %f1917;
	mov.b32 	%r2996, 0;
	bra.uni 	$L__BB0_517;
$L__BB0_512:
	mov.b32 	%r887, %f422;
	shl.b32 	%r2443, %r887, 8;
	or.b32  	%r888, %r2443, -2147483648;
	mov.b64 	%rd1288, 0;
	mov.b32 	%r2993, 0;
$L__BB0_513:
	.pragma "nounroll";
	mul.wide.u32 	%rd1077, %r2993, 4;
	mov.u64 	%rd1078, __cudart_i2opi_f;
	add.s64 	%rd1079, %rd1078, %rd1077;
	ld.global.nc.u32 	%r2444, [%rd1079];
	mad.wide.u32 	%rd1080, %r2444, %r888, %rd1288;
	shr.u64 	%rd1288, %rd1080, 32;
	add.s64 	%rd1081, %rd13, %rd1077;
	st.local.u32 	[%rd1081], %rd1080;
	add.s32 	%r2993, %r2993, 1;
	setp.ne.s32 	%p512, %r2993, 6;
	@%p512 bra 	$L__BB0_513;
	shr.u32 	%r2445, %r887, 23;
	st.local.u32 	[%rd13+24], %rd1288;
	and.b32  	%r891, %r2445, 31;
	and.b32  	%r2446, %r2445, 224;
	add.s32 	%r2447, %r2446, -128;
	shr.u32 	%r2448, %r2447, 5;
	mul.wide.u32 	%rd1082, %r2448, 4;
	sub.s64 	%rd272, %rd13, %rd1082;
	ld.local.u32 	%r2994, [%rd272+24];
	ld.local.u32 	%r2995, [%rd272+20];
	setp.eq.s32 	%p513, %r891, 0;
	@%p513 bra 	$L__BB0_516;
	shf.l.wrap.b32 	%r2994, %r2995, %r2994, %r891;
	ld.local.u32 	%r2449, [%rd272+16];
	shf.l.wrap.b32 	%r2995, %r2449, %r2995, %r891;
$L__BB0_516:
	shr.u32 	%r2450, %r2994, 30;
	shf.l.wrap.b32 	%r2451, %r2995, %r2994, 2;
	shl.b32 	%r2452, %r2995, 2;
	shr.u32 	%r2453, %r2451, 31;
	add.s32 	%r2454, %r2453, %r2450;
	neg.s32 	%r2455, %r2454;
	setp.lt.s32 	%p514, %r887, 0;
	selp.b32 	%r2996, %r2455, %r2454, %p514;
	xor.b32  	%r2456, %r2451, %r887;
	shr.s32 	%r2457, %r2451, 31;
	xor.b32  	%r2458, %r2457, %r2451;
	xor.b32  	%r2459, %r2457, %r2452;
	cvt.u64.u32 	%rd1083, %r2458;
	shl.b64 	%rd1084, %rd1083, 32;
	cvt.u64.u32 	%rd1085, %r2459;
	or.b64  	%rd1086, %rd1084, %rd1085;
	cvt.rn.f64.s64 	%fd127, %rd1086;
	mul.f64 	%fd128, %fd127, 0d3BF921FB54442D19;
	cvt.rn.f32.f64 	%f1915, %fd128;
	neg.f32 	%f1916, %f1915;
	setp.lt.s32 	%p515, %r2456, 0;
	selp.f32 	%f2324, %f1916, %f1915, %p515;
$L__BB0_517:
	add.s32 	%r2461, %r2996, 1;
	mul.rn.f32 	%f1918, %f2324, %f2324;
	and.b32  	%r2462, %r2996, 1;
	setp.eq.b32 	%p516, %r2462, 1;
	selp.f32 	%f1919, %f2324, 0f3F800000, %p516;
	fma.rn.f32 	%f1920, %f1918, %f1919, 0f00000000;
	fma.rn.f32 	%f1921, %f1918, 0f37CBAC00, 0fBAB607ED;
	selp.f32 	%f1922, 0fB94D4153, %f1921, %p516;
	selp.f32 	%f1923, 0f3C0885E4, 0f3D2AAABB, %p516;
	fma.rn.f32 	%f1924, %f1922, %f1918, %f1923;
	selp.f32 	%f1925, 0fBE2AAAA8, 0fBEFFFFFF, %p516;
	fma.rn.f32 	%f1926, %f1924, %f1918, %f1925;
	fma.rn.f32 	%f1927, %f1926, %f1920, %f1919;
	and.b32  	%r2463, %r2461, 2;
	setp.eq.s32 	%p517, %r2463, 0;
	mov.f32 	%f1928, 0f00000000;
	sub.f32 	%f1929, %f1928, %f1927;
	selp.f32 	%f1930, %f1927, %f1929, %p517;
	mul.f32 	%f469, %f419, %f451;
	mul.f32 	%f470, %f420, %f457;
	mul.f32 	%f471, %f421, %f463;
	mul.f32 	%f472, %f422, %f1930;
	mul.f32 	%f1931, %f469, 0f3F22F983;
	cvt.rni.s32.f32 	%r3000, %f1931;
	cvt.rn.f32.s32 	%f1932, %r3000;
	fma.rn.f32 	%f1933, %f1932, 0fBFC90FDA, %f469;
	fma.rn.f32 	%f1934, %f1932, 0fB3A22168, %f1933;
	fma.rn.f32 	%f2325, %f1932, 0fA7C234C5, %f1934;
	abs.f32 	%f474, %f469;
	setp.ltu.f32 	%p518, %f474, 0f47CE4780;
	@%p518 bra 	$L__BB0_525;
	setp.neu.f32 	%p519, %f474, 0f7F800000;
	@%p519 bra 	$L__BB0_520;
	mov.f32 	%f1937, 0f00000000;
	mul.rn.f32 	%f2325, %f469, %f1937;
	mov.b32 	%r3000, 0;
	bra.uni 	$L__BB0_525;
$L__BB0_520:
	mov.b32 	%r901, %f469;
	shl.b32 	%r2465, %r901, 8;
	or.b32  	%r902, %r2465, -2147483648;
	mov.b64 	%rd1289, 0;
	mov.b32 	%r2997, 0;
$L__BB0_521:
	.pragma "nounroll";
	mul.wide.u32 	%rd1088, %r2997, 4;
	mov.u64 	%rd1089, __cudart_i2opi_f;
	add.s64 	%rd1090, %rd1089, %rd1088;
	ld.global.nc.u32 	%r2466, [%rd1090];
	mad.wide.u32 	%rd1091, %r2466, %r902, %rd1289;
	shr.u64 	%rd1289, %rd1091, 32;
	add.s64 	%rd1092, %rd12, %rd1088;
	st.local.u32 	[%rd1092], %rd1091;
	add.s32 	%r2997, %r2997, 1;
	setp.ne.s32 	%p520, %r2997, 6;
	@%p520 bra 	$L__BB0_521;
	shr.u32 	%r2467, %r901, 23;
	st.local.u32 	[%rd12+24], %rd1289;
	and.b32  	%r905, %r2467, 31;
	and.b32  	%r2468, %r2467, 224;
	add.s32 	%r2469, %r2468, -128;
	shr.u32 	%r2470, %r2469, 5;
	mul.wide.u32 	%rd1093, %r2470, 4;
	sub.s64 	%rd275, %rd12, %rd1093;
	ld.local.u32 	%r2998, [%rd275+24];
	ld.local.u32 	%r2999, [%rd275+20];
	setp.eq.s32 	%p521, %r905, 0;
	@%p521 bra 	$L__BB0_524;
	shf.l.wrap.b32 	%r2998, %r2999, %r2998, %r905;
	ld.local.u32 	%r2471, [%rd275+16];
	shf.l.wrap.b32 	%r2999, %r2471, %r2999, %r905;
$L__BB0_524:
	shr.u32 	%r2472, %r2998, 30;
	shf.l.wrap.b32 	%r2473, %r2999, %r2998, 2;
	shl.b32 	%r2474, %r2999, 2;
	shr.u32 	%r2475, %r2473, 31;
	add.s32 	%r2476, %r2475, %r2472;
	neg.s32 	%r2477, %r2476;
	setp.lt.s32 	%p522, %r901, 0;
	selp.b32 	%r3000, %r2477, %r2476, %p522;
	xor.b32  	%r2478, %r2473, %r901;
	shr.s32 	%r2479, %r2473, 31;
	xor.b32  	%r2480, %r2479, %r2473;
	xor.b32  	%r2481, %r2479, %r2474;
	cvt.u64.u32 	%rd1094, %r2480;
	shl.b64 	%rd1095, %rd1094, 32;
	cvt.u64.u32 	%rd1096, %r2481;
	or.b64  	%rd1097, %rd1095, %rd1096;
	cvt.rn.f64.s64 	%fd129, %rd1097;
	mul.f64 	%fd130, %fd129, 0d3BF921FB54442D19;
	cvt.rn.f32.f64 	%f1935, %fd130;
	neg.f32 	%f1936, %f1935;
	setp.lt.s32 	%p523, %r2478, 0;
	selp.f32 	%f2325, %f1936, %f1935, %p523;
$L__BB0_525:
	mul.rn.f32 	%f1938, %f2325, %f2325;
	and.b32  	%r2483, %r3000, 1;
	setp.eq.b32 	%p524, %r2483, 1;
	selp.f32 	%f1939, 0f3F800000, %f2325, %p524;
	fma.rn.f32 	%f1940, %f1938, %f1939, 0f00000000;
	fma.rn.f32 	%f1941, %f1938, 0f37CBAC00, 0fBAB607ED;
	selp.f32 	%f1942, %f1941, 0fB94D4153, %p524;
	selp.f32 	%f1943, 0f3D2AAABB, 0f3C0885E4, %p524;
	fma.rn.f32 	%f1944, %f1942, %f1938, %f1943;
	selp.f32 	%f1945, 0fBEFFFFFF, 0fBE2AAAA8, %p524;
	fma.rn.f32 	%f1946, %f1944, %f1938, %f1945;
	fma.rn.f32 	%f1947, %f1946, %f1940, %f1939;
	and.b32  	%r2484, %r3000, 2;
	setp.eq.s32 	%p525, %r2484, 0;
	mov.f32 	%f1948, 0f00000000;
	sub.f32 	%f1949, %f1948, %f1947;
	selp.f32 	%f478, %f1947, %f1949, %p525;
	mul.f32 	%f1950, %f470, 0f3F22F983;
	cvt.rni.s32.f32 	%r3004, %f1950;
	cvt.rn.f32.s32 	%f1951, %r3004;
	fma.rn.f32 	%f1952, %f1951, 0fBFC90FDA, %f470;
	fma.rn.f32 	%f1953, %f1951, 0fB3A22168, %f1952;
	fma.rn.f32 	%f2326, %f1951, 0fA7C234C5, %f1953;
	abs.f32 	%f480, %f470;
	setp.ltu.f32 	%p526, %f480, 0f47CE4780;
	@%p526 bra 	$L__BB0_533;
	setp.neu.f32 	%p527, %f480, 0f7F800000;
	@%p527 bra 	$L__BB0_528;
	mov.f32 	%f1956, 0f00000000;
	mul.rn.f32 	%f2326, %f470, %f1956;
	mov.b32 	%r3004, 0;
	bra.uni 	$L__BB0_533;
$L__BB0_528:
	mov.b32 	%r915, %f470;
	shl.b32 	%r2486, %r915, 8;
	or.b32  	%r916, %r2486, -2147483648;
	mov.b64 	%rd1290, 0;
	mov.b32 	%r3001, 0;
$L__BB0_529:
	.pragma "nounroll";
	mul.wide.u32 	%rd1099, %r3001, 4;
	mov.u64 	%rd1100, __cudart_i2opi_f;
	add.s64 	%rd1101, %rd1100, %rd1099;
	ld.global.nc.u32 	%r2487, [%rd1101];
	mad.wide.u32 	%rd1102, %r2487, %r916, %rd1290;
	shr.u64 	%rd1290, %rd1102, 32;
	add.s64 	%rd1103, %rd11, %rd1099;
	st.local.u32 	[%rd1103], %rd1102;
	add.s32 	%r3001, %r3001, 1;
	setp.ne.s32 	%p528, %r3001, 6;
	@%p528 bra 	$L__BB0_529;
	shr.u32 	%r2488, %r915, 23;
	st.local.u32 	[%rd11+24], %rd1290;
	and.b32  	%r919, %r2488, 31;
	and.b32  	%r2489, %r2488, 224;
	add.s32 	%r2490, %r2489, -128;
	shr.u32 	%r2491, %r2490, 5;
	mul.wide.u32 	%rd1104, %r2491, 4;
	sub.s64 	%rd278, %rd11, %rd1104;
	ld.local.u32 	%r3002, [%rd278+24];
	ld.local.u32 	%r3003, [%rd278+20];
	setp.eq.s32 	%p529, %r919, 0;
	@%p529 bra 	$L__BB0_532;
	shf.l.wrap.b32 	%r3002, %r3003, %r3002, %r919;
	ld.local.u32 	%r2492, [%rd278+16];
	shf.l.wrap.b32 	%r3003, %r2492, %r3003, %r919;
$L__BB0_532:
	shr.u32 	%r2493, %r3002, 30;
	shf.l.wrap.b32 	%r2494, %r3003, %r3002, 2;
	shl.b32 	%r2495, %r3003, 2;
	shr.u32 	%r2496, %r2494, 31;
	add.s32 	%r2497, %r2496, %r2493;
	neg.s32 	%r2498, %r2497;
	setp.lt.s32 	%p530, %r915, 0;
	selp.b32 	%r3004, %r2498, %r2497, %p530;
	xor.b32  	%r2499, %r2494, %r915;
	shr.s32 	%r2500, %r2494, 31;
	xor.b32  	%r2501, %r2500, %r2494;
	xor.b32  	%r2502, %r2500, %r2495;
	cvt.u64.u32 	%rd1105, %r2501;
	shl.b64 	%rd1106, %rd1105, 32;
	cvt.u64.u32 	%rd1107, %r2502;
	or.b64  	%rd1108, %rd1106, %rd1107;
	cvt.rn.f64.s64 	%fd131, %rd1108;
	mul.f64 	%fd132, %fd131, 0d3BF921FB54442D19;
	cvt.rn.f32.f64 	%f1954, %fd132;
	neg.f32 	%f1955, %f1954;
	setp.lt.s32 	%p531, %r2499, 0;
	selp.f32 	%f2326, %f1955, %f1954, %p531;
$L__BB0_533:
	mul.rn.f32 	%f1957, %f2326, %f2326;
	and.b32  	%r2504, %r3004, 1;
	setp.eq.b32 	%p532, %r2504, 1;
	selp.f32 	%f1958, 0f3F800000, %f2326, %p532;
	fma.rn.f32 	%f1959, %f1957, %f1958, 0f00000000;
	fma.rn.f32 	%f1960, %f1957, 0f37CBAC00, 0fBAB607ED;
	selp.f32 	%f1961, %f1960, 0fB94D4153, %p532;
	selp.f32 	%f1962, 0f3D2AAABB, 0f3C0885E4, %p532;
	fma.rn.f32 	%f1963, %f1961, %f1957, %f1962;
	selp.f32 	%f1964, 0fBEFFFFFF, 0fBE2AAAA8, %p532;
	fma.rn.f32 	%f1965, %f1963, %f1957, %f1964;
	fma.rn.f32 	%f1966, %f1965, %f1959, %f1958;
	and.b32  	%r2505, %r3004, 2;
	setp.eq.s32 	%p533, %r2505, 0;
	mov.f32 	%f1967, 0f00000000;
	sub.f32 	%f1968, %f1967, %f1966;
	selp.f32 	%f484, %f1966, %f1968, %p533;
	mul.f32 	%f1969, %f471, 0f3F22F983;
	cvt.rni.s32.f32 	%r3008, %f1969;
	cvt.rn.f32.s32 	%f1970, %r3008;
	fma.rn.f32 	%f1971, %f1970, 0fBFC90FDA, %f471;
	fma.rn.f32 	%f1972, %f1970, 0fB3A22168, %f1971;
	fma.rn.f32 	%f2327, %f1970, 0fA7C234C5, %f1972;
	abs.f32 	%f486, %f471;
	setp.ltu.f32 	%p534, %f486, 0f47CE4780;
	@%p534 bra 	$L__BB0_541;
	setp.neu.f32 	%p535, %f486, 0f7F800000;
	@%p535 bra 	$L__BB0_536;
	mov.f32 	%f1975, 0f00000000;
	mul.rn.f32 	%f2327, %f471, %f1975;
	mov.b32 	%r3008, 0;
	bra.uni 	$L__BB0_541;
$L__BB0_536:
	mov.b32 	%r929, %f471;
	shl.b32 	%r2507, %r929, 8;
	or.b32  	%r930, %r2507, -2147483648;
	mov.b64 	%rd1291, 0;
	mov.b32 	%r3005, 0;
$L__BB0_537:
	.pragma "nounroll";
	mul.wide.u32 	%rd1110, %r3005, 4;
	mov.u64 	%rd1111, __cudart_i2opi_f;
	add.s64 	%rd1112, %rd1111, %rd1110;
	ld.global.nc.u32 	%r2508, [%rd1112];
	mad.wide.u32 	%rd1113, %r2508, %r930, %rd1291;
	shr.u64 	%rd1291, %rd1113, 32;
	add.s64 	%rd1114, %rd10, %rd1110;
	st.local.u32 	[%rd1114], %rd1113;
	add.s32 	%r3005, %r3005, 1;
	setp.ne.s32 	%p536, %r3005, 6;
	@%p536 bra 	$L__BB0_537;
	shr.u32 	%r2509, %r929, 23;
	st.local.u32 	[%rd10+24], %rd1291;
	and.b32  	%r933, %r2509, 31;
	and.b32  	%r2510, %r2509, 224;
	add.s32 	%r2511, %r2510, -128;
	shr.u32 	%r2512, %r2511, 5;
	mul.wide.u32 	%rd1115, %r2512, 4;
	sub.s64 	%rd281, %rd10, %rd1115;
	ld.local.u32 	%r3006, [%rd281+24];
	ld.local.u32 	%r3007, [%rd281+20];
	setp.eq.s32 	%p537, %r933, 0;
	@%p537 bra 	$L__BB0_540;
	shf.l.wrap.b32 	%r3006, %r3007, %r3006, %r933;
	ld.local.u32 	%r2513, [%rd281+16];
	shf.l.wrap.b32 	%r3007, %r2513, %r3007, %r933;
$L__BB0_540:
	shr.u32 	%r2514, %r3006, 30;
	shf.l.wrap.b32 	%r2515, %r3007, %r3006, 2;
	shl.b32 	%r2516, %r3007, 2;
	shr.u32 	%r2517, %r2515, 31;
	add.s32 	%r2518, %r2517, %r2514;
	neg.s32 	%r2519, %r2518;
	setp.lt.s32 	%p538, %r929, 0;
	selp.b32 	%r3008, %r2519, %r2518, %p538;
	xor.b32  	%r2520, %r2515, %r929;
	shr.s32 	%r2521, %r2515, 31;
	xor.b32  	%r2522, %r2521, %r2515;
	xor.b32  	%r2523, %r2521, %r2516;
	cvt.u64.u32 	%rd1116, %r2522;
	shl.b64 	%rd1117, %rd1116, 32;
	cvt.u64.u32 	%rd1118, %r2523;
	or.b64  	%rd1119, %rd1117, %rd1118;
	cvt.rn.f64.s64 	%fd133, %rd1119;
	mul.f64 	%fd134, %fd133, 0d3BF921FB54442D19;
	cvt.rn.f32.f64 	%f1973, %fd134;
	neg.f32 	%f1974, %f1973;
	setp.lt.s32 	%p539, %r2520, 0;
	selp.f32 	%f2327, %f1974, %f1973, %p539;
$L__BB0_541:
	mul.rn.f32 	%f1976, %f2327, %f2327;
	and.b32  	%r2525, %r3008, 1;
	setp.eq.b32 	%p540, %r2525, 1;
	selp.f32 	%f1977, 0f3F800000, %f2327, %p540;
	fma.rn.f32 	%f1978, %f1976, %f1977, 0f00000000;
	fma.rn.f32 	%f1979, %f1976, 0f37CBAC00, 0fBAB607ED;
	selp.f32 	%f1980, %f1979, 0fB94D4153, %p540;
	selp.f32 	%f1981, 0f3D2AAABB, 0f3C0885E4, %p540;
	fma.rn.f32 	%f1982, %f1980, %f1976, %f1981;
	selp.f32 	%f1983, 0fBEFFFFFF, 0fBE2AAAA8, %p540;
	fma.rn.f32 	%f1984, %f1982, %f1976, %f1983;
	fma.rn.f32 	%f1985, %f1984, %f1978, %f1977;
	and.b32  	%r2526, %r3008, 2;
	setp.eq.s32 	%p541, %r2526, 0;
	mov.f32 	%f1986, 0f00000000;
	sub.f32 	%f1987, %f1986, %f1985;
	selp.f32 	%f490, %f1985, %f1987, %p541;
	mul.f32 	%f1988, %f472, 0f3F22F983;
	cvt.rni.s32.f32 	%r3012, %f1988;
	cvt.rn.f32.s32 	%f1989, %r3012;
	fma.rn.f32 	%f1990, %f1989, 0fBFC90FDA, %f472;
	fma.rn.f32 	%f1991, %f1989, 0fB3A22168, %f1990;
	fma.rn.f32 	%f2328, %f1989, 0fA7C234C5, %f1991;
	abs.f32 	%f492, %f472;
	setp.ltu.f32 	%p542, %f492, 0f47CE4780;
	@%p542 bra 	$L__BB0_549;
	setp.neu.f32 	%p543, %f492, 0f7F800000;
	@%p543 bra 	$L__BB0_544;
	mov.f32 	%f1994, 0f00000000;
	mul.rn.f32 	%f2328, %f472, %f1994;
	mov.b32 	%r3012, 0;
	bra.uni 	$L__BB0_549;
$L__BB0_544:
	mov.b32 	%r943, %f472;
	shl.b32 	%r2528, %r943, 8;
	or.b32  	%r944, %r2528, -2147483648;
	mov.b64 	%rd1292, 0;
	mov.b32 	%r3009, 0;
$L__BB0_545:
	.pragma "nounroll";
	mul.wide.u32 	%rd1121, %r3009, 4;
	mov.u64 	%rd1122, __cudart_i2opi_f;
	add.s64 	%rd1123, %rd1122, %rd1121;
	ld.global.nc.u32 	%r2529, [%rd1123];
	mad.wide.u32 	%rd1124, %r2529, %r944, %rd1292;
	shr.u64 	%rd1292, %rd1124, 32;
	add.s64 	%rd1125, %rd9, %rd1121;
	st.local.u32 	[%rd1125], %rd1124;
	add.s32 	%r3009, %r3009, 1;
	setp.ne.s32 	%p544, %r3009, 6;
	@%p544 bra 	$L__BB0_545;
	shr.u32 	%r2530, %r943, 23;
	st.local.u32 	[%rd9+24], %rd1292;
	and.b32  	%r947, %r2530, 31;
	and.b32  	%r2531, %r2530, 224;
	add.s32 	%r2532, %r2531, -128;
	shr.u32 	%r2533, %r2532, 5;
	mul.wide.u32 	%rd1126, %r2533, 4;
	sub.s64 	%rd284, %rd9, %rd1126;
	ld.local.u32 	%r3010, [%rd284+24];
	ld.local.u32 	%r3011, [%rd284+20];
	setp.eq.s32 	%p545, %r947, 0;
	@%p545 bra 	$L__BB0_548;
	shf.l.wrap.b32 	%r3010, %r3011, %r3010, %r947;
	ld.local.u32 	%r2534, [%rd284+16];
	shf.l.wrap.b32 	%r3011, %r2534, %r3011, %r947;
$L__BB0_548:
	shr.u32 	%r2535, %r3010, 30;
	shf.l.wrap.b32 	%r2536, %r3011, %r3010, 2;
	shl.b32 	%r2537, %r3011, 2;
	shr.u32 	%r2538, %r2536, 31;
	add.s32 	%r2539, %r2538, %r2535;
	neg.s32 	%r2540, %r2539;
	setp.lt.s32 	%p546, %r943, 0;
	selp.b32 	%r3012, %r2540, %r2539, %p546;
	xor.b32  	%r2541, %r2536, %r943;
	shr.s32 	%r2542, %r2536, 31;
	xor.b32  	%r2543, %r2542, %r2536;
	xor.b32  	%r2544, %r2542, %r2537;
	cvt.u64.u32 	%rd1127, %r2543;
	shl.b64 	%rd1128, %rd1127, 32;
	cvt.u64.u32 	%rd1129, %r2544;
	or.b64  	%rd1130, %rd1128, %rd1129;
	cvt.rn.f64.s64 	%fd135, %rd1130;
	mul.f64 	%fd136, %fd135, 0d3BF921FB54442D19;
	cvt.rn.f32.f64 	%f1992, %fd136;
	neg.f32 	%f1993, %f1992;
	setp.lt.s32 	%p547, %r2541, 0;
	selp.f32 	%f2328, %f1993, %f1992, %p547;
$L__BB0_549:
	mul.rn.f32 	%f1995, %f2328, %f2328;
	and.b32  	%r2546, %r3012, 1;
	setp.eq.b32 	%p548, %r2546, 1;
	selp.f32 	%f1996, 0f3F800000, %f2328, %p548;
	fma.rn.f32 	%f1997, %f1995, %f1996, 0f00000000;
	fma.rn.f32 	%f1998, %f1995, 0f37CBAC00, 0fBAB607ED;
	selp.f32 	%f1999, %f1998, 0fB94D4153, %p548;
	selp.f32 	%f2000, 0f3D2AAABB, 0f3C0885E4, %p548;
	fma.rn.f32 	%f2001, %f1999, %f1995, %f2000;
	selp.f32 	%f2002, 0fBEFFFFFF, 0fBE2AAAA8, %p548;
	fma.rn.f32 	%f2003, %f2001, %f1995, %f2002;
	fma.rn.f32 	%f2004, %f2003, %f1997, %f1996;
	and.b32  	%r2547, %r3012, 2;
	setp.eq.s32 	%p549, %r2547, 0;
	mov.f32 	%f2005, 0f00000000;
	sub.f32 	%f2006, %f2005, %f2004;
	selp.f32 	%f496, %f2004, %f2006, %p549;
	add.f32 	%f497, %f419, 0f3F800000;
	add.f32 	%f498, %f420, 0f3F800000;
	add.f32 	%f499, %f421, 0f3F800000;
	add.f32 	%f500, %f422, 0f3F800000;
	mul.f32 	%f2007, %f497, 0f3F22F983;
	cvt.rni.s32.f32 	%r3016, %f2007;
	cvt.rn.f32.s32 	%f2008, %r3016;
	fma.rn.f32 	%f2009, %f2008, 0fBFC90FDA, %f497;
	fma.rn.f32 	%f2010, %f2008, 0fB3A22168, %f2009;
	fma.rn.f32 	%f2329, %f2008, 0fA7C234C5, %f2010;
	abs.f32 	%f502, %f497;
	setp.ltu.f32 	%p550, %f502, 0f47CE4780;
	@%p550 bra 	$L__BB0_557;
	setp.neu.f32 	%p551, %f502, 0f7F800000;
	@%p551 bra 	$L__BB0_552;
	mov.f32 	%f2013, 0f00000000;
	mul.rn.f32 	%f2329, %f497, %f2013;
	mov.b32 	%r3016, 0;
	bra.uni 	$L__BB0_557;
$L__BB0_552:
	mov.b32 	%r957, %f497;
	shl.b32 	%r2549, %r957, 8;
	or.b32  	%r958, %r2549, -2147483648;
	mov.b64 	%rd1293, 0;
	mov.b32 	%r3013, 0;
$L__BB0_553:
	.pragma "nounroll";
	mul.wide.u32 	%rd1132, %r3013, 4;
	mov.u64 	%rd1133, __cudart_i2opi_f;
	add.s64 	%rd1134, %rd1133, %rd1132;
	ld.global.nc.u32 	%r2550, [%rd1134];
	mad.wide.u32 	%rd1135, %r2550, %r958, %rd1293;
	shr.u64 	%rd1293, %rd1135, 32;
	add.s64 	%rd1136, %rd8, %rd1132;
	st.local.u32 	[%rd1136], %rd1135;
	add.s32 	%r3013, %r3013, 1;
	setp.ne.s32 	%p552, %r3013, 6;
	@%p552 bra 	$L__BB0_553;
	shr.u32 	%r2551, %r957, 23;
	st.local.u32 	[%rd8+24], %rd1293;
	and.b32  	%r961, %r2551, 31;
	and.b32  	%r2552, %r2551, 224;
	add.s32 	%r2553, %r2552, -128;
	shr.u32 	%r2554, %r2553, 5;
	mul.wide.u32 	%rd1137, %r2554, 4;
	sub.s64 	%rd287, %rd8, %rd1137;
	ld.local.u32 	%r3014, [%rd287+24];
	ld.local.u32 	%r3015, [%rd287+20];
	setp.eq.s32 	%p553, %r961, 0;
	@%p553 bra 	$L__BB0_556;
	shf.l.wrap.b32 	%r3014, %r3015, %r3014, %r961;
	ld.local.u32 	%r2555, [%rd287+16];
	shf.l.wrap.b32 	%r3015, %r2555, %r3015, %r961;
$L__BB0_556:
	shr.u32 	%r2556, %r3014, 30;
	shf.l.wrap.b32 	%r2557, %r3015, %r3014, 2;
	shl.b32 	%r2558, %r3015, 2;
	shr.u32 	%r2559, %r2557, 31;
	add.s32 	%r2560, %r2559, %r2556;
	neg.s32 	%r2561, %r2560;
	setp.lt.s32 	%p554, %r957, 0;
	selp.b32 	%r3016, %r2561, %r2560, %p554;
	xor.b32  	%r2562, %r2557, %r957;
	shr.s32 	%r2563, %r2557, 31;
	xor.b32  	%r2564, %r2563, %r2557;
	xor.b32  	%r2565, %r2563, %r2558;
	cvt.u64.u32 	%rd1138, %r2564;
	shl.b64 	%rd1139, %rd1138, 32;
	cvt.u64.u32 	%rd1140, %r2565;
	or.b64  	%rd1141, %rd1139, %rd1140;
	cvt.rn.f64.s64 	%fd137, %rd1141;
	mul.f64 	%fd138, %fd137, 0d3BF921FB54442D19;
	cvt.rn.f32.f64 	%f2011, %fd138;
	neg.f32 	%f2012, %f2011;
	setp.lt.s32 	%p555, %r2562, 0;
	selp.f32 	%f2329, %f2012, %f2011, %p555;
$L__BB0_557:
	add.s32 	%r2567, %r3016, 1;
	mul.rn.f32 	%f2014, %f2329, %f2329;
	and.b32  	%r2568, %r3016, 1;
	setp.eq.b32 	%p556, %r2568, 1;
	selp.f32 	%f2015, %f2329, 0f3F800000, %p556;
	fma.rn.f32 	%f2016, %f2014, %f2015, 0f00000000;
	fma.rn.f32 	%f2017, %f2014, 0f37CBAC00, 0fBAB607ED;
	selp.f32 	%f2018, 0fB94D4153, %f2017, %p556;
	selp.f32 	%f2019, 0f3C0885E4, 0f3D2AAABB, %p556;
	fma.rn.f32 	%f2020, %f2018, %f2014, %f2019;
	selp.f32 	%f2021, 0fBE2AAAA8, 0fBEFFFFFF, %p556;
	fma.rn.f32 	%f2022, %f2020, %f2014, %f2021;
	fma.rn.f32 	%f2023, %f2022, %f2016, %f2015;
	and.b32  	%r2569, %r2567, 2;
	setp.eq.s32 	%p557, %r2569, 0;
	mov.f32 	%f2024, 0f00000000;
	sub.f32 	%f2025, %f2024, %f2023;
	selp.f32 	%f506, %f2023, %f2025, %p557;
	mul.f32 	%f2026, %f498, 0f3F22F983;
	cvt.rni.s32.f32 	%r3020, %f2026;
	cvt.rn.f32.s32 	%f2027, %r3020;
	fma.rn.f32 	%f2028, %f2027, 0fBFC90FDA, %f498;
	fma.rn.f32 	%f2029, %f2027, 0fB3A22168, %f2028;
	fma.rn.f32 	%f2330, %f2027, 0fA7C234C5, %f2029;
	abs.f32 	%f508, %f498;
	setp.ltu.f32 	%p558, %f508, 0f47CE4780;
	@%p558 bra 	$L__BB0_565;
	setp.neu.f32 	%p559, %f508, 0f7F800000;
	@%p559 bra 	$L__BB0_560;
	mov.f32 	%f2032, 0f00000000;
	mul.rn.f32 	%f2330, %f498, %f2032;
	mov.b32 	%r3020, 0;
	bra.uni 	$L__BB0_565;
$L__BB0_560:
	mov.b32 	%r971, %f498;
	shl.b32 	%r2571, %r971, 8;
	or.b32  	%r972, %r2571, -2147483648;
	mov.b64 	%rd1294, 0;
	mov.b32 	%r3017, 0;
$L__BB0_561:
	.pragma "nounroll";
	mul.wide.u32 	%rd1143, %r3017, 4;
	mov.u64 	%rd1144, __cudart_i2opi_f;
	add.s64 	%rd1145, %rd1144, %rd1143;
	ld.global.nc.u32 	%r2572, [%rd1145];
	mad.wide.u32 	%rd1146, %r2572, %r972, %rd1294;
	shr.u64 	%rd1294, %rd1146, 32;
	add.s64 	%rd1147, %rd7, %rd1143;
	st.local.u32 	[%rd1147], %rd1146;
	add.s32 	%r3017, %r3017, 1;
	setp.ne.s32 	%p560, %r3017, 6;
	@%p560 bra 	$L__BB0_561;
	shr.u32 	%r2573, %r971, 23;
	st.local.u32 	[%rd7+24], %rd1294;
	and.b32  	%r975, %r2573, 31;
	and.b32  	%r2574, %r2573, 224;
	add.s32 	%r2575, %r2574, -128;
	shr.u32 	%r2576, %r2575, 5;
	mul.wide.u32 	%rd1148, %r2576, 4;
	sub.s64 	%rd290, %rd7, %rd1148;
	ld.local.u32 	%r3018, [%rd290+24];
	ld.local.u32 	%r3019, [%rd290+20];
	setp.eq.s32 	%p561, %r975, 0;
	@%p561 bra 	$L__BB0_564;
	shf.l.wrap.b32 	%r3018, %r3019, %r3018, %r975;
	ld.local.u32 	%r2577, [%rd290+16];
	shf.l.wrap.b32 	%r3019, %r2577, %r3019, %r975;
$L__BB0_564:
	shr.u32 	%r2578, %r3018, 30;
	shf.l.wrap.b32 	%r2579, %r3019, %r3018, 2;
	shl.b32 	%r2580, %r3019, 2;
	shr.u32 	%r2581, %r2579, 31;
	add.s32 	%r2582, %r2581, %r2578;
	neg.s32 	%r2583, %r2582;
	setp.lt.s32 	%p562, %r971, 0;
	selp.b32 	%r3020, %r2583, %r2582, %p562;
	xor.b32  	%r2584, %r2579, %r971;
	shr.s32 	%r2585, %r2579, 31;
	xor.b32  	%r2586, %r2585, %r2579;
	xor.b32  	%r2587, %r2585, %r2580;
	cvt.u64.u32 	%rd1149, %r2586;
	shl.b64 	%rd1150, %rd1149, 32;
	cvt.u64.u32 	%rd1151, %r2587;
	or.b64  	%rd1152, %rd1150, %rd1151;
	cvt.rn.f64.s64 	%fd139, %rd1152;
	mul.f64 	%fd140, %fd139, 0d3BF921FB54442D19;
	cvt.rn.f32.f64 	%f2030, %fd140;
	neg.f32 	%f2031, %f2030;
	setp.lt.s32 	%p563, %r2584, 0;
	selp.f32 	%f2330, %f2031, %f2030, %p563;
$L__BB0_565:
	add.s32 	%r2589, %r3020, 1;
	mul.rn.f32 	%f2033, %f2330, %f2330;
	and.b32  	%r2590, %r3020, 1;
	setp.eq.b32 	%p564, %r2590, 1;
	selp.f32 	%f2034, %f2330, 0f3F800000, %p564;
	fma.rn.f32 	%f2035, %f2033, %f2034, 0f00000000;
	fma.rn.f32 	%f2036, %f2033, 0f37CBAC00, 0fBAB607ED;
	selp.f32 	%f2037, 0fB94D4153, %f2036, %p564;
	selp.f32 	%f2038, 0f3C0885E4, 0f3D2AAABB, %p564;
	fma.rn.f32 	%f2039, %f2037, %f2033, %f2038;
	selp.f32 	%f2040, 0fBE2AAAA8, 0fBEFFFFFF, %p564;
	fma.rn.f32 	%f2041, %f2039, %f2033, %f2040;
	fma.rn.f32 	%f2042, %f2041, %f2035, %f2034;
	and.b32  	%r2591, %r2589, 2;
	setp.eq.s32 	%p565, %r2591, 0;
	mov.f32 	%f2043, 0f00000000;
	sub.f32 	%f2044, %f2043, %f2042;
	selp.f32 	%f512, %f2042, %f2044, %p565;
	mul.f32 	%f2045, %f499, 0f3F22F983;
	cvt.rni.s32.f32 	%r3024, %f2045;
	cvt.rn.f32.s32 	%f2046, %r3024;
	fma.rn.f32 	%f2047, %f2046, 0fBFC90FDA, %f499;
	fma.rn.f32 	%f2048, %f2046, 0fB3A22168, %f2047;
	fma.rn.f32 	%f2331, %f2046, 0fA7C234C5, %f2048;
	abs.f32 	%f514, %f499;
	setp.ltu.f32 	%p566, %f514, 0f47CE4780;
	@%p566 bra 	$L__BB0_573;
	setp.neu.f32 	%p567, %f514, 0f7F800000;
	@%p567 bra 	$L__BB0_568;
	mov.f32 	%f2051, 0f00000000;
	mul.rn.f32 	%f2331, %f499, %f2051;
	mov.b32 	%r3024, 0;
	bra.uni 	$L__BB0_573;
$L__BB0_568:
	mov.b32 	%r985, %f499;
	shl.b32 	%r2593, %r985, 8;
	or.b32  	%r986, %r2593, -2147483648;
	mov.b64 	%rd1295, 0;
	mov.b32 	%r3021, 0;
$L__BB0_569:
	.pragma "nounroll";
	mul.wide.u32 	%rd1154, %r3021, 4;
	mov.u64 	%rd1155, __cudart_i2opi_f;
	add.s64 	%rd1156, %rd1155, %rd1154;
	ld.global.nc.u32 	%r2594, [%rd1156];
	mad.wide.u32 	%rd1157, %r2594, %r986, %rd1295;
	shr.u64 	%rd1295, %rd1157, 32;
	add.s64 	%rd1158, %rd6, %rd1154;
	st.local.u32 	[%rd1158], %rd1157;
	add.s32 	%r3021, %r3021, 1;
	setp.ne.s32 	%p568, %r3021, 6;
	@%p568 bra 	$L__BB0_569;
	shr.u32 	%r2595, %r985, 23;
	st.local.u32 	[%rd6+24], %rd1295;
	and.b32  	%r989, %r2595, 31;
	and.b32  	%r2596, %r2595, 224;
	add.s32 	%r2597, %r2596, -128;
	shr.u32 	%r2598, %r2597, 5;
	mul.wide.u32 	%rd1159, %r2598, 4;
	sub.s64 	%rd293, %rd6, %rd1159;
	ld.local.u32 	%r3022, [%rd293+24];
	ld.local.u32 	%r3023, [%rd293+20];
	setp.eq.s32 	%p569, %r989, 0;
	@%p569 bra 	$L__BB0_572;
	shf.l.wrap.b32 	%r3022, %r3023, %r3022, %r989;
	ld.local.u32 	%r2599, [%rd293+16];
	shf.l.wrap.b32 	%r3023, %r2599, %r3023, %r989;
$L__BB0_572:
	shr.u32 	%r2600, %r3022, 30;
	shf.l.wrap.b32 	%r2601, %r3023, %r3022, 2;
	shl.b32 	%r2602, %r3023, 2;
	shr.u32 	%r2603, %r2601, 31;
	add.s32 	%r2604, %r2603, %r2600;
	neg.s32 	%r2605, %r2604;
	setp.lt.s32 	%p570, %r985, 0;
	selp.b32 	%r3024, %r2605, %r2604, %p570;
	xor.b32  	%r2606, %r2601, %r985;
	shr.s32 	%r2607, %r2601, 31;
	xor.b32  	%r2608, %r2607, %r2601;
	xor.b32  	%r2609, %r2607, %r2602;
	cvt.u64.u32 	%rd1160, %r2608;
	shl.b64 	%rd1161, %rd1160, 32;
	cvt.u64.u32 	%rd1162, %r2609;
	or.b64  	%rd1163, %rd1161, %rd1162;
	cvt.rn.f64.s64 	%fd141, %rd1163;
	mul.f64 	%fd142, %fd141, 0d3BF921FB54442D19;
	cvt.rn.f32.f64 	%f2049, %fd142;
	neg.f32 	%f2050, %f2049;
	setp.lt.s32 	%p571, %r2606, 0;
	selp.f32 	%f2331, %f2050, %f2049, %p571;
$L__BB0_573:
	add.s32 	%r2611, %r3024, 1;
	mul.rn.f32 	%f2052, %f2331, %f2331;
	and.b32  	%r2612, %r3024, 1;
	setp.eq.b32 	%p572, %r2612, 1;
	selp.f32 	%f2053, %f2331, 0f3F800000, %p572;
	fma.rn.f32 	%f2054, %f2052, %f2053, 0f00000000;
	fma.rn.f32 	%f2055, %f2052, 0f37CBAC00, 0fBAB607ED;
	selp.f32 	%f2056, 0fB94D4153, %f2055, %p572;
	selp.f32 	%f2057, 0f3C0885E4, 0f3D2AAABB, %p572;
	fma.rn.f32 	%f2058, %f2056, %f2052, %f2057;
	selp.f32 	%f2059, 0fBE2AAAA8, 0fBEFFFFFF, %p572;
	fma.rn.f32 	%f2060, %f2058, %f2052, %f2059;
	fma.rn.f32 	%f2061, %f2060, %f2054, %f2053;
	and.b32  	%r2613, %r2611, 2;
	setp.eq.s32 	%p573, %r2613, 0;
	mov.f32 	%f2062, 0f00000000;
	sub.f32 	%f2063, %f2062, %f2061;
	selp.f32 	%f518, %f2061, %f2063, %p573;
	mul.f32 	%f2064, %f500, 0f3F22F983;
	cvt.rni.s32.f32 	%r3028, %f2064;
	cvt.rn.f32.s32 	%f2065, %r3028;
	fma.rn.f32 	%f2066, %f2065, 0fBFC90FDA, %f500;
	fma.rn.f32 	%f2067, %f2065, 0fB3A22168, %f2066;
	fma.rn.f32 	%f2332, %f2065, 0fA7C234C5, %f2067;
	abs.f32 	%f520, %f500;
	setp.ltu.f32 	%p574, %f520, 0f47CE4780;
	@%p574 bra 	$L__BB0_581;
	setp.neu.f32 	%p575, %f520, 0f7F800000;
	@%p575 bra 	$L__BB0_576;
	mov.f32 	%f2070, 0f00000000;
	mul.rn.f32 	%f2332, %f500, %f2070;
	mov.b32 	%r3028, 0;
	bra.uni 	$L__BB0_581;
$L__BB0_576:
	mov.b32 	%r999, %f500;
	shl.b32 	%r2615, %r999, 8;
	or.b32  	%r1000, %r2615, -2147483648;
	mov.b64 	%rd1296, 0;
	mov.b32 	%r3025, 0;
$L__BB0_577:
	.pragma "nounroll";
	mul.wide.u32 	%rd1165, %r3025, 4;
	mov.u64 	%rd1166, __cudart_i2opi_f;
	add.s64 	%rd1167, %rd1166, %rd1165;
	ld.global.nc.u32 	%r2616, [%rd1167];
	mad.wide.u32 	%rd1168, %r2616, %r1000, %rd1296;
	shr.u64 	%rd1296, %rd1168, 32;
	add.s64 	%rd1169, %rd5, %rd1165;
	st.local.u32 	[%rd1169], %rd1168;
	add.s32 	%r3025, %r3025, 1;
	setp.ne.s32 	%p576, %r3025, 6;
	@%p576 bra 	$L__BB0_577;
	shr.u32 	%r2617, %r999, 23;
	st.local.u32 	[%rd5+24], %rd1296;
	and.b32  	%r1003, %r2617, 31;
	and.b32  	%r2618, %r2617, 224;
	add.s32 	%r2619, %r2618, -128;
	shr.u32 	%r2620, %r2619, 5;
	mul.wide.u32 	%rd1170, %r2620, 4;
	sub.s64 	%rd296, %rd5, %rd1170;
	ld.local.u32 	%r3026, [%rd296+24];
	ld.local.u32 	%r3027, [%rd296+20];
	setp.eq.s32 	%p577, %r1003, 0;
	@%p577 bra 	$L__BB0_580;
	shf.l.wrap.b32 	%r3026, %r3027, %r3026, %r1003;
	ld.local.u32 	%r2621, [%rd296+16];
	shf.l.wrap.b32 	%r3027, %r2621, %r3027, %r1003;
$L__BB0_580:
	shr.u32 	%r2622, %r3026, 30;
	shf.l.wrap.b32 	%r2623, %r3027, %r3026, 2;
	shl.b32 	%r2624, %r3027, 2;
	shr.u32 	%r2625, %r2623, 31;
	add.s32 	%r2626, %r2625, %r2622;
	neg.s32 	%r2627, %r2626;
	setp.lt.s32 	%p578, %r999, 0;
	selp.b32 	%r3028, %r2627, %r2626, %p578;
	xor.b32  	%r2628, %r2623, %r999;
	shr.s32 	%r2629, %r2623, 31;
	xor.b32  	%r2630, %r2629, %r2623;
	xor.b32  	%r2631, %r2629, %r2624;
	cvt.u64.u32 	%rd1171, %r2630;
	shl.b64 	%rd1172, %rd1171, 32;
	cvt.u64.u32 	%rd1173, %r2631;
	or.b64  	%rd1174, %rd1172, %rd1173;
	cvt.rn.f64.s64 	%fd143, %rd1174;
	mul.f64 	%fd144, %fd143, 0d3BF921FB54442D19;
	cvt.rn.f32.f64 	%f2068, %fd144;
	neg.f32 	%f2069, %f2068;
	setp.lt.s32 	%p579, %r2628, 0;
	selp.f32 	%f2332, %f2069, %f2068, %p579;
$L__BB0_581:
	add.s32 	%r2633, %r3028, 1;
	mul.rn.f32 	%f2071, %f2332, %f2332;
	and.b32  	%r2634, %r3028, 1;
	setp.eq.b32 	%p580, %r2634, 1;
	selp.f32 	%f2072, %f2332, 0f3F800000, %p580;
	fma.rn.f32 	%f2073, %f2071, %f2072, 0f00000000;
	fma.rn.f32 	%f2074, %f2071, 0f37CBAC00, 0fBAB607ED;
	selp.f32 	%f2075, 0fB94D4153, %f2074, %p580;
	selp.f32 	%f2076, 0f3C0885E4, 0f3D2AAABB, %p580;
	fma.rn.f32 	%f2077, %f2075, %f2071, %f2076;
	selp.f32 	%f2078, 0fBE2AAAA8, 0fBEFFFFFF, %p580;
	fma.rn.f32 	%f2079, %f2077, %f2071, %f2078;
	fma.rn.f32 	%f2080, %f2079, %f2073, %f2072;
	and.b32  	%r2635, %r2633, 2;
	setp.eq.s32 	%p581, %r2635, 0;
	mov.f32 	%f2081, 0f00000000;
	sub.f32 	%f2082, %f2081, %f2080;
	selp.f32 	%f2083, %f2080, %f2082, %p581;
	mul.f32 	%f524, %f497, %f506;
	mul.f32 	%f525, %f498, %f512;
	mul.f32 	%f526, %f499, %f518;
	mul.f32 	%f527, %f500, %f2083;
	mul.f32 	%f2084, %f524, 0f3F22F983;
	cvt.rni.s32.f32 	%r3032, %f2084;
	cvt.rn.f32.s32 	%f2085, %r3032;
	fma.rn.f32 	%f2086, %f2085, 0fBFC90FDA, %f524;
	fma.rn.f32 	%f2087, %f2085, 0fB3A22168, %f2086;
	fma.rn.f32 	%f2333, %f2085, 0fA7C234C5, %f2087;
	abs.f32 	%f529, %f524;
	setp.ltu.f32 	%p582, %f529, 0f47CE4780;
	@%p582 bra 	$L__BB0_589;
	setp.neu.f32 	%p583, %f529, 0f7F800000;
	@%p583 bra 	$L__BB0_584;
	mov.f32 	%f2090, 0f00000000;
	mul.rn.f32 	%f2333, %f524, %f2090;
	mov.b32 	%r3032, 0;
	bra.uni 	$L__BB0_589;
$L__BB0_584:
	mov.b32 	%r1013, %f524;
	shl.b32 	%r2637, %r1013, 8;
	or.b32  	%r1014, %r2637, -2147483648;
	mov.b64 	%rd1297, 0;
	mov.b32 	%r3029, 0;
$L__BB0_585:
	.pragma "nounroll";
	mul.wide.u32 	%rd1176, %r3029, 4;
	mov.u64 	%rd1177, __cudart_i2opi_f;
	add.s64 	%rd1178, %rd1177, %rd1176;
	ld.global.nc.u32 	%r2638, [%rd1178];
	mad.wide.u32 	%rd1179, %r2638, %r1014, %rd1297;
	shr.u64 	%rd1297, %rd1179, 32;
	add.s64 	%rd1180, %rd4, %rd1176;
	st.local.u32 	[%rd1180], %rd1179;
	add.s32 	%r3029, %r3029, 1;
	setp.ne.s32 	%p584, %r3029, 6;
	@%p584 bra 	$L__BB0_585;
	shr.u32 	%r2639, %r1013, 23;
	st.local.u32 	[%rd4+24], %rd1297;
	and.b32  	%r1017, %r2639, 31;
	and.b32  	%r2640, %r2639, 224;
	add.s32 	%r2641, %r2640, -128;
	shr.u32 	%r2642, %r2641, 5;
	mul.wide.u32 	%rd1181, %r2642, 4;
	sub.s64 	%rd299, %rd4, %rd1181;
	ld.local.u32 	%r3030, [%rd299+24];
	ld.local.u32 	%r3031, [%rd299+20];
	setp.eq.s32 	%p585, %r1017, 0;
	@%p585 bra 	$L__BB0_588;
	shf.l.wrap.b32 	%r3030, %r3031, %r3030, %r1017;
	ld.local.u32 	%r2643, [%rd299+16];
	shf.l.wrap.b32 	%r3031, %r2643, %r3031, %r1017;
$L__BB0_588:
	shr.u32 	%r2644, %r3030, 30;
	shf.l.wrap.b32 	%r2645, %r3031, %r3030, 2;
	shl.b32 	%r2646, %r3031, 2;
	shr.u32 	%r2647, %r2645, 31;
	add.s32 	%r2648, %r2647, %r2644;
	neg.s32 	%r2649, %r2648;
	setp.lt.s32 	%p586, %r1013, 0;
	selp.b32 	%r3032, %r2649, %r2648, %p586;
	xor.b32  	%r2650, %r2645, %r1013;
	shr.s32 	%r2651, %r2645, 31;
	xor.b32  	%r2652, %r2651, %r2645;
	xor.b32  	%r2653, %r2651, %r2646;
	cvt.u64.u32 	%rd1182, %r2652;
	shl.b64 	%rd1183, %rd1182, 32;
	cvt.u64.u32 	%rd1184, %r2653;
	or.b64  	%rd1185, %rd1183, %rd1184;
	cvt.rn.f64.s64 	%fd145, %rd1185;
	mul.f64 	%fd146, %fd145, 0d3BF921FB54442D19;
	cvt.rn.f32.f64 	%f2088, %fd146;
	neg.f32 	%f2089, %f2088;
	setp.lt.s32 	%p587, %r2650, 0;
	selp.f32 	%f2333, %f2089, %f2088, %p587;
$L__BB0_589:
	mul.rn.f32 	%f2091, %f2333, %f2333;
	and.b32  	%r2655, %r3032, 1;
	setp.eq.b32 	%p588, %r2655, 1;
	selp.f32 	%f2092, 0f3F800000, %f2333, %p588;
	fma.rn.f32 	%f2093, %f2091, %f2092, 0f00000000;
	fma.rn.f32 	%f2094, %f2091, 0f37CBAC00, 0fBAB607ED;
	selp.f32 	%f2095, %f2094, 0fB94D4153, %p588;
	selp.f32 	%f2096, 0f3D2AAABB, 0f3C0885E4, %p588;
	fma.rn.f32 	%f2097, %f2095, %f2091, %f2096;
	selp.f32 	%f2098, 0fBEFFFFFF, 0fBE2AAAA8, %p588;
	fma.rn.f32 	%f2099, %f2097, %f2091, %f2098;
	fma.rn.f32 	%f2100, %f2099, %f2093, %f2092;
	and.b32  	%r2656, %r3032, 2;
	setp.eq.s32 	%p589, %r2656, 0;
	mov.f32 	%f2101, 0f00000000;
	sub.f32 	%f2102, %f2101, %f2100;
	selp.f32 	%f533, %f2100, %f2102, %p589;
	mul.f32 	%f2103, %f525, 0f3F22F983;
	cvt.rni.s32.f32 	%r3036, %f2103;
	cvt.rn.f32.s32 	%f2104, %r3036;
	fma.rn.f32 	%f2105, %f2104, 0fBFC90FDA, %f525;
	fma.rn.f32 	%f2106, %f2104, 0fB3A22168, %f2105;
	fma.rn.f32 	%f2334, %f2104, 0fA7C234C5, %f2106;
	abs.f32 	%f535, %f525;
	setp.ltu.f32 	%p590, %f535, 0f47CE4780;
	@%p590 bra 	$L__BB0_597;
	setp.neu.f32 	%p591, %f535, 0f7F800000;
	@%p591 bra 	$L__BB0_592;
	mov.f32 	%f2109, 0f00000000;
	mul.rn.f32 	%f2334, %f525, %f2109;
	mov.b32 	%r3036, 0;
	bra.uni 	$L__BB0_597;
$L__BB0_592:
	mov.b32 	%r1027, %f525;
	shl.b32 	%r2658, %r1027, 8;
	or.b32  	%r1028, %r2658, -2147483648;
	mov.b64 	%rd1298, 0;
	mov.b32 	%r3033, 0;
$L__BB0_593:
	.pragma "nounroll";
	mul.wide.u32 	%rd1187, %r3033, 4;
	mov.u64 	%rd1188, __cudart_i2opi_f;
	add.s64 	%rd1189, %rd1188, %rd1187;
	ld.global.nc.u32 	%r2659, [%rd1189];
	mad.wide.u32 	%rd1190, %r2659, %r1028, %rd1298;
	shr.u64 	%rd1298, %rd1190, 32;
	add.s64 	%rd1191, %rd3, %rd1187;
	st.local.u32 	[%rd1191], %rd1190;
	add.s32 	%r3033, %r3033, 1;
	setp.ne.s32 	%p592, %r3033, 6;
	@%p592 bra 	$L__BB0_593;
	shr.u32 	%r2660, %r1027, 23;
	st.local.u32 	[%rd3+24], %rd1298;
	and.b32  	%r1031, %r2660, 31;
	and.b32  	%r2661, %r2660, 224;
	add.s32 	%r2662, %r2661, -128;
	shr.u32 	%r2663, %r2662, 5;
	mul.wide.u32 	%rd1192, %r2663, 4;
	sub.s64 	%rd302, %rd3, %rd1192;
	ld.local.u32 	%r3034, [%rd302+24];
	ld.local.u32 	%r3035, [%rd302+20];
	setp.eq.s32 	%p593, %r1031, 0;
	@%p593 bra 	$L__BB0_596;
	shf.l.wrap.b32 	%r3034, %r3035, %r3034, %r1031;
	ld.local.u32 	%r2664, [%rd302+16];
	shf.l.wrap.b32 	%r3035, %r2664, %r3035, %r1031;
$L__BB0_596:
	shr.u32 	%r2665, %r3034, 30;
	shf.l.wrap.b32 	%r2666, %r3035, %r3034, 2;
	shl.b32 	%r2667, %r3035, 2;
	shr.u32 	%r2668, %r2666, 31;
	add.s32 	%r2669, %r2668, %r2665;
	neg.s32 	%r2670, %r2669;
	setp.lt.s32 	%p594, %r1027, 0;
	selp.b32 	%r3036, %r2670, %r2669, %p594;
	xor.b32  	%r2671, %r2666, %r1027;
	shr.s32 	%r2672, %r2666, 31;
	xor.b32  	%r2673, %r2672, %r2666;
	xor.b32  	%r2674, %r2672, %r2667;
	cvt.u64.u32 	%rd1193, %r2673;
	shl.b64 	%rd1194, %rd1193, 32;
	cvt.u64.u32 	%rd1195, %r2674;
	or.b64  	%rd1196, %rd1194, %rd1195;
	cvt.rn.f64.s64 	%fd147, %rd1196;
	mul.f64 	%fd148, %fd147, 0d3BF921FB54442D19;
	cvt.rn.f32.f64 	%f2107, %fd148;
	neg.f32 	%f2108, %f2107;
	setp.lt.s32 	%p595, %r2671, 0;
	selp.f32 	%f2334, %f2108, %f2107, %p595;
$L__BB0_597:
	mul.rn.f32 	%f2110, %f2334, %f2334;
	and.b32  	%r2676, %r3036, 1;
	setp.eq.b32 	%p596, %r2676, 1;
	selp.f32 	%f2111, 0f3F800000, %f2334, %p596;
	fma.rn.f32 	%f2112, %f2110, %f2111, 0f00000000;
	fma.rn.f32 	%f2113, %f2110, 0f37CBAC00, 0fBAB607ED;
	selp.f32 	%f2114, %f2113, 0fB94D4153, %p596;
	selp.f32 	%f2115, 0f3D2AAABB, 0f3C0885E4, %p596;
	fma.rn.f32 	%f2116, %f2114, %f2110, %f2115;
	selp.f32 	%f2117, 0fBEFFFFFF, 0fBE2AAAA8, %p596;
	fma.rn.f32 	%f2118, %f2116, %f2110, %f2117;
	fma.rn.f32 	%f2119, %f2118, %f2112, %f2111;
	and.b32  	%r2677, %r3036, 2;
	setp.eq.s32 	%p597, %r2677, 0;
	mov.f32 	%f2120, 0f00000000;
	sub.f32 	%f2121, %f2120, %f2119;
	selp.f32 	%f539, %f2119, %f2121, %p597;
	mul.f32 	%f2122, %f526, 0f3F22F983;
	cvt.rni.s32.f32 	%r3040, %f2122;
	cvt.rn.f32.s32 	%f2123, %r3040;
	fma.rn.f32 	%f2124, %f2123, 0fBFC90FDA, %f526;
	fma.rn.f32 	%f2125, %f2123, 0fB3A22168, %f2124;
	fma.rn.f32 	%f2335, %f2123, 0fA7C234C5, %f2125;
	abs.f32 	%f541, %f526;
	setp.ltu.f32 	%p598, %f541, 0f47CE4780;
	@%p598 bra 	$L__BB0_605;
	setp.neu.f32 	%p599, %f541, 0f7F800000;
	@%p599 bra 	$L__BB0_600;
	mov.f32 	%f2128, 0f00000000;
	mul.rn.f32 	%f2335, %f526, %f2128;
	mov.b32 	%r3040, 0;
	bra.uni 	$L__BB0_605;
$L__BB0_600:
	mov.b32 	%r1041, %f526;
	shl.b32 	%r2679, %r1041, 8;
	or.b32  	%r1042, %r2679, -2147483648;
	mov.b64 	%rd1299, 0;
	mov.b32 	%r3037, 0;
$L__BB0_601:
	.pragma "nounroll";
	mul.wide.u32 	%rd1198, %r3037, 4;
	mov.u64 	%rd1199, __cudart_i2opi_f;
	add.s64 	%rd1200, %rd1199, %rd1198;
	ld.global.nc.u32 	%r2680, [%rd1200];
	mad.wide.u32 	%rd1201, %r2680, %r1042, %rd1299;
	shr.u64 	%rd1299, %rd1201, 32;
	add.s64 	%rd1202, %rd2, %rd1198;
	st.local.u32 	[%rd1202], %rd1201;
	add.s32 	%r3037, %r3037, 1;
	setp.ne.s32 	%p600, %r3037, 6;
	@%p600 bra 	$L__BB0_601;
	shr.u32 	%r2681, %r1041, 23;
	st.local.u32 	[%rd2+24], %rd1299;
	and.b32  	%r1045, %r2681, 31;
	and.b32  	%r2682, %r2681, 224;
	add.s32 	%r2683, %r2682, -128;
	shr.u32 	%r2684, %r2683, 5;
	mul.wide.u32 	%rd1203, %r2684, 4;
	sub.s64 	%rd305, %rd2, %rd1203;
	ld.local.u32 	%r3038, [%rd305+24];
	ld.local.u32 	%r3039, [%rd305+20];
	setp.eq.s32 	%p601, %r1045, 0;
	@%p601 bra 	$L__BB0_604;
	shf.l.wrap.b32 	%r3038, %r3039, %r3038, %r1045;
	ld.local.u32 	%r2685, [%rd305+16];
	shf.l.wrap.b32 	%r3039, %r2685, %r3039, %r1045;
$L__BB0_604:
	shr.u32 	%r2686, %r3038, 30;
	shf.l.wrap.b32 	%r2687, %r3039, %r3038, 2;
	shl.b32 	%r2688, %r3039, 2;
	shr.u32 	%r2689, %r2687, 31;
	add.s32 	%r2690, %r2689, %r2686;
	neg.s32 	%r2691, %r2690;
	setp.lt.s32 	%p602, %r1041, 0;
	selp.b32 	%r3040, %r2691, %r2690, %p602;
	xor.b32  	%r2692, %r2687, %r1041;
	shr.s32 	%r2693, %r2687, 31;
	xor.b32  	%r2694, %r2693, %r2687;
	xor.b32  	%r2695, %r2693, %r2688;
	cvt.u64.u32 	%rd1204, %r2694;
	shl.b64 	%rd1205, %rd1204, 32;
	cvt.u64.u32 	%rd1206, %r2695;
	or.b64  	%rd1207, %rd1205, %rd1206;
	cvt.rn.f64.s64 	%fd149, %rd1207;
	mul.f64 	%fd150, %fd149, 0d3BF921FB54442D19;
	cvt.rn.f32.f64 	%f2126, %fd150;
	neg.f32 	%f2127, %f2126;
	setp.lt.s32 	%p603, %r2692, 0;
	selp.f32 	%f2335, %f2127, %f2126, %p603;
$L__BB0_605:
	mul.rn.f32 	%f2129, %f2335, %f2335;
	and.b32  	%r2697, %r3040, 1;
	setp.eq.b32 	%p604, %r2697, 1;
	selp.f32 	%f2130, 0f3F800000, %f2335, %p604;
	fma.rn.f32 	%f2131, %f2129, %f2130, 0f00000000;
	fma.rn.f32 	%f2132, %f2129, 0f37CBAC00, 0fBAB607ED;
	selp.f32 	%f2133, %f2132, 0fB94D4153, %p604;
	selp.f32 	%f2134, 0f3D2AAABB, 0f3C0885E4, %p604;
	fma.rn.f32 	%f2135, %f2133, %f2129, %f2134;
	selp.f32 	%f2136, 0fBEFFFFFF, 0fBE2AAAA8, %p604;
	fma.rn.f32 	%f2137, %f2135, %f2129, %f2136;
	fma.rn.f32 	%f2138, %f2137, %f2131, %f2130;
	and.b32  	%r2698, %r3040, 2;
	setp.eq.s32 	%p605, %r2698, 0;
	mov.f32 	%f2139, 0f00000000;
	sub.f32 	%f2140, %f2139, %f2138;
	selp.f32 	%f545, %f2138, %f2140, %p605;
	mul.f32 	%f2141, %f527, 0f3F22F983;
	cvt.rni.s32.f32 	%r3044, %f2141;
	cvt.rn.f32.s32 	%f2142, %r3044;
	fma.rn.f32 	%f2143, %f2142, 0fBFC90FDA, %f527;
	fma.rn.f32 	%f2144, %f2142, 0fB3A22168, %f2143;
	fma.rn.f32 	%f2336, %f2142, 0fA7C234C5, %f2144;
	abs.f32 	%f547, %f527;
	setp.ltu.f32 	%p606, %f547, 0f47CE4780;
	@%p606 bra 	$L__BB0_613;
	setp.neu.f32 	%p607, %f547, 0f7F800000;
	@%p607 bra 	$L__BB0_608;
	mov.f32 	%f2147, 0f00000000;
	mul.rn.f32 	%f2336, %f527, %f2147;
	mov.b32 	%r3044, 0;
	bra.uni 	$L__BB0_613;
$L__BB0_608:
	mov.b32 	%r1055, %f527;
	shl.b32 	%r2700, %r1055, 8;
	or.b32  	%r1056, %r2700, -2147483648;
	mov.b64 	%rd1300, 0;
	mov.b32 	%r3041, 0;
$L__BB0_609:
	.pragma "nounroll";
	mul.wide.u32 	%rd1209, %r3041, 4;
	add.s64 	%rd1211, %rd1210, %rd1209;
	ld.global.nc.u32 	%r2701, [%rd1211];
	mad.wide.u32 	%rd1212, %r2701, %r1056, %rd1300;
	shr.u64 	%rd1300, %rd1212, 32;
	add.s64 	%rd1213, %rd1, %rd1209;
	st.local.u32 	[%rd1213], %rd1212;
	add.s32 	%r3041, %r3041, 1;
	setp.ne.s32 	%p608, %r3041, 6;
	@%p608 bra 	$L__BB0_609;
	shr.u32 	%r2702, %r1055, 23;
	st.local.u32 	[%rd1+24], %rd1300;
	and.b32  	%r1059, %r2702, 31;
	and.b32  	%r2703, %r2702, 224;
	add.s32 	%r2704, %r2703, -128;
	shr.u32 	%r2705, %r2704, 5;
	mul.wide.u32 	%rd1214, %r2705, 4;
	sub.s64 	%rd308, %rd1, %rd1214;
	ld.local.u32 	%r3042, [%rd308+24];
	ld.local.u32 	%r3043, [%rd308+20];
	setp.eq.s32 	%p609, %r1059, 0;
	@%p609 bra 	$L__BB0_612;
	shf.l.wrap.b32 	%r3042, %r3043, %r3042, %r1059;
	ld.local.u32 	%r2706, [%rd308+16];
	shf.l.wrap.b32 	%r3043, %r2706, %r3043, %r1059;
$L__BB0_612:
	shr.u32 	%r2707, %r3042, 30;
	shf.l.wrap.b32 	%r2708, %r3043, %r3042, 2;
	shl.b32 	%r2709, %r3043, 2;
	shr.u32 	%r2710, %r2708, 31;
	add.s32 	%r2711, %r2710, %r2707;
	neg.s32 	%r2712, %r2711;
	setp.lt.s32 	%p610, %r1055, 0;
	selp.b32 	%r3044, %r2712, %r2711, %p610;
	xor.b32  	%r2713, %r2708, %r1055;
	shr.s32 	%r2714, %r2708, 31;
	xor.b32  	%r2715, %r2714, %r2708;
	xor.b32  	%r2716, %r2714, %r2709;
	cvt.u64.u32 	%rd1215, %r2715;
	shl.b64 	%rd1216, %rd1215, 32;
	cvt.u64.u32 	%rd1217, %r2716;
	or.b64  	%rd1218, %rd1216, %rd1217;
	cvt.rn.f64.s64 	%fd151, %rd1218;
	mul.f64 	%fd152, %fd151, 0d3BF921FB54442D19;
	cvt.rn.f32.f64 	%f2145, %fd152;
	neg.f32 	%f2146, %f2145;
	setp.lt.s32 	%p611, %r2713, 0;
	selp.f32 	%f2336, %f2146, %f2145, %p611;
$L__BB0_613:
	mov.f32 	%f2148, 0f3F000000;
	sub.f32 	%f2149, %f2148, %f443;
	sub.f32 	%f2150, %f2148, %f444;
	mul.rn.f32 	%f2151, %f2336, %f2336;
	and.b32  	%r2718, %r3044, 1;
	setp.eq.b32 	%p612, %r2718, 1;
	selp.f32 	%f2152, 0f3F800000, %f2336, %p612;
	fma.rn.f32 	%f2153, %f2151, %f2152, 0f00000000;
	fma.rn.f32 	%f2154, %f2151, 0f37CBAC00, 0fBAB607ED;
	selp.f32 	%f2155, %f2154, 0fB94D4153, %p612;
	selp.f32 	%f2156, 0f3D2AAABB, 0f3C0885E4, %p612;
	fma.rn.f32 	%f2157, %f2155, %f2151, %f2156;
	selp.f32 	%f2158, 0fBEFFFFFF, 0fBE2AAAA8, %p612;
	fma.rn.f32 	%f2159, %f2157, %f2151, %f2158;
	fma.rn.f32 	%f2160, %f2159, %f2153, %f2152;
	and.b32  	%r2719, %r3044, 2;
	setp.eq.s32 	%p613, %r2719, 0;
	mov.f32 	%f2161, 0f00000000;
	sub.f32 	%f2162, %f2161, %f2160;
	selp.f32 	%f2163, %f2160, %f2162, %p613;
	sub.f32 	%f2164, %f533, %f478;
	fma.rn.f32 	%f2165, %f2149, %f2164, %f478;
	sub.f32 	%f2166, %f539, %f484;
	fma.rn.f32 	%f2167, %f2149, %f2166, %f484;
	sub.f32 	%f2168, %f545, %f490;
	fma.rn.f32 	%f2169, %f2149, %f2168, %f490;
	sub.f32 	%f2170, %f2163, %f496;
	fma.rn.f32 	%f2171, %f2149, %f2170, %f496;
	sub.f32 	%f2172, %f2169, %f2165;
	fma.rn.f32 	%f2173, %f2150, %f2172, %f2165;
	sub.f32 	%f2174, %f2171, %f2167;
	fma.rn.f32 	%f2175, %f2150, %f2174, %f2167;
	sub.f32 	%f2176, %f2175, %f2173;
	sub.f32 	%f2177, %f2148, %f445;
	fma.rn.f32 	%f2178, %f2177, %f2176, %f2173;
	fma.rn.f32 	%f2179, %f2178, 0f3F000000, %f418;
	mul.f32 	%f2180, %f2179, 0f3E800000;
	add.f32 	%f2181, %f285, 0fBF800000;
	fma.rn.f32 	%f2182, %f2259, %f2180, %f2181;
	setp.geu.f32 	%p614, %f2182, 0f00000000;
	and.b16  	%rs5, %rs9, 255;
	setp.eq.s16 	%p615, %rs5, 0;
	and.pred  	%p616, %p614, %p615;
	mov.b16 	%rs9, 0;
	@%p616 bra 	$L__BB0_615;
	cvt.rn.f32.u32 	%f2183, %r2740;
	mul.f32 	%f2257, %f2183, 0f3C800000;
	mov.b16 	%rs9, 1;
$L__BB0_615:
	add.s32 	%r2740, %r2740, 1;
	setp.ne.s32 	%p617, %r2740, 64;
	@%p617 bra 	$L__BB0_4;
	fma.rn.f32 	%f2185, %f2259, 0f3CA3D70A, 0f3ECCCCCD;
	mul.f32 	%f553, %f2185, 0f3F666666;
	fma.rn.f32 	%f554, %f2185, 0f00000000, 0f3F000000;
	add.f32 	%f555, %f553, 0f3DCCCCCD;
	add.f32 	%f556, %f2257, %f2257;
	abs.f32 	%f557, %f556;
	setp.eq.f32 	%p618, %f556, 0f3F800000;
	mov.f32 	%f2338, 0f3F800000;
	@%p618 bra 	$L__BB0_621;
	setp.num.f32 	%p619, %f557, %f557;
	@%p619 bra 	$L__BB0_619;
	mov.f32 	%f2241, 0f40800000;
	add.rn.f32 	%f2338, %f556, %f2241;
	bra.uni 	$L__BB0_621;
$L__BB0_619:
	setp.lt.f32 	%p620, %f557, 0f00800000;
	mul.f32 	%f2186, %f557, 0f4B800000;
	selp.f32 	%f2187, %f2186, %f557, %p620;
	mov.b32 	%r2720, %f2187;
	add.s32 	%r2721, %r2720, -1060439283;
	and.b32  	%r2722, %r2721, -8388608;
	sub.s32 	%r2723, %r2720, %r2722;
	mov.b32 	%f2188, %r2723;
	cvt.rn.f32.s32 	%f2189, %r2722;
	selp.f32 	%f2190, 0fC1C00000, 0f00000000, %p620;
	fma.rn.f32 	%f2191, %f2189, 0f34000000, %f2190;
	add.f32 	%f2192, %f2188, 0fBF800000;
	add.f32 	%f2193, %f2188, 0f3F800000;
	rcp.approx.ftz.f32 	%f2194, %f2193;
	add.f32 	%f2195, %f2192, %f2192;
	mul.f32 	%f2196, %f2195, %f2194;
	mul.f32 	%f2197, %f2196, %f2196;
	neg.f32 	%f2198, %f2196;
	sub.f32 	%f2199, %f2192, %f2196;
	add.f32 	%f2200, %f2199, %f2199;
	fma.rn.f32 	%f2201, %f2198, %f2192, %f2200;
	mul.rn.f32 	%f2202, %f2194, %f2201;
	fma.rn.f32 	%f2203, %f2197, 0f3A2C32E4, 0f3B52E7DB;
	fma.rn.f32 	%f2204, %f2203, %f2197, 0f3C93BB73;
	fma.rn.f32 	%f2205, %f2204, %f2197, 0f3DF6384F;
	mul.rn.f32 	%f2206, %f2205, %f2197;
	fma.rn.f32 	%f2207, %f2196, 0f3FB8AA3B, %f2191;
	mul.f32 	%f2208, %f2206, 0f40400000;
	sub.f32 	%f2209, %f2191, %f2207;
	fma.rn.f32 	%f2210, %f2196, 0f3FB8AA3B, %f2209;
	fma.rn.f32 	%f2211, %f2202, 0f3FB8AA3B, %f2210;
	fma.rn.f32 	%f2212, %f2196, 0f32A55E34, %f2211;
	fma.rn.f32 	%f2213, %f2208, %f2202, %f2212;
	fma.rn.f32 	%f2214, %f2206, %f2196, %f2213;
	add.rn.f32 	%f2215, %f2207, %f2214;
	mov.f32 	%f2216, 0f40800000;
	mul.rn.f32 	%f2217, %f2215, %f2216;
	cvt.rni.f32.f32 	%f2218, %f2217;
	sub.f32 	%f2219, %f2217, %f2218;
	neg.f32 	%f2220, %f2217;
	fma.rn.f32 	%f2221, %f2215, 0f40800000, %f2220;
	neg.f32 	%f2222, %f2207;
	add.rn.f32 	%f2223, %f2215, %f2222;
	neg.f32 	%f2224, %f2223;
	add.rn.f32 	%f2225, %f2214, %f2224;
	fma.rn.f32 	%f2226, %f2225, 0f40800000, %f2221;
	add.f32 	%f2227, %f2219, %f2226;
	setp.gt.f32 	%p621, %f2218, 0f00000000;
	selp.b32 	%r2724, 0, -2097152000, %p621;
	setp.neu.f32 	%p622, %f556, 0f00000000;
	setp.neu.f32 	%p623, %f557, 0f7F800000;
	setp.lt.f32 	%p624, %f2217, 0f00000000;
	selp.f32 	%f2228, 0f00000000, 0f7F800000, %p624;
	abs.f32 	%f2229, %f2217;
	setp.gt.f32 	%p625, %f2229, 0f43180000;
	cvt.rzi.s32.f32 	%r2725, %f2218;
	shl.b32 	%r2726, %r2725, 23;
	sub.s32 	%r2727, %r2726, %r2724;
	mov.b32 	%f2230, %r2727;
	add.s32 	%r2728, %r2724, 2130706432;
	mov.b32 	%f2231, %r2728;
	fma.rn.f32 	%f2232, %f2227, 0f391FCB8E, 0f3AAF85ED;
	fma.rn.f32 	%f2233, %f2232, %f2227, 0f3C1D9856;
	fma.rn.f32 	%f2234, %f2233, %f2227, 0f3D6357BB;
	fma.rn.f32 	%f2235, %f2234, %f2227, 0f3E75FDEC;
	fma.rn.f32 	%f2236, %f2235, %f2227, 0f3F317218;
	fma.rn.f32 	%f2237, %f2236, %f2227, 0f3F800000;
	mul.f32 	%f2238, %f2237, %f2231;
	mul.f32 	%f2239, %f2238, %f2230;
	selp.f32 	%f2338, %f2228, %f2239, %p625;
	and.pred  	%p626, %p622, %p623;
	@%p626 bra 	$L__BB0_621;
	add.f32 	%f2240, %f556, %f556;
	mov.b32 	%r2729, %f2240;
	and.b32  	%r2730, %r2729, 2147483647;
	mov.b32 	%f2338, %r2730;
$L__BB0_621:
	ld.param.u32 	%r2739, [_Z12renderKernelPhiif_param_1];
	ld.param.u64 	%rd1222, [_Z12renderKernelPhiif_param_0];
	mov.f32 	%f2242, 0f3F800000;
	sub.f32 	%f2243, %f2242, %f553;
	fma.rn.f32 	%f2244, %f2243, %f2338, 0f00000000;
	fma.rn.f32 	%f2245, %f554, %f2338, 0f00000000;
	fma.rn.f32 	%f2246, %f555, %f2338, 0f00000000;
	not.b32 	%r2731, %r1078;
	add.s32 	%r2732, %r1071, %r2731;
	mad.lo.s32 	%r2733, %r2732, %r2739, %r1;
	shl.b32 	%r2734, %r2733, 2;
	min.f32 	%f2247, %f2246, 0f3F800000;
	mul.f32 	%f2248, %f2247, 0f437F0000;
	cvt.rzi.u32.f32 	%r2735, %f2248;
	cvt.s64.s32 	%rd1219, %r2734;
	cvta.to.global.u64 	%rd1220, %rd1222;
	add.s64 	%rd1221, %rd1220, %rd1219;
	st.global.u8 	[%rd1221], %r2735;
	min.f32 	%f2249, %f2245, 0f3F800000;
	mul.f32 	%f2250, %f2249, 0f437F0000;
	cvt.rzi.u32.f32 	%r2736, %f2250;
	st.global.u8 	[%rd1221+1], %r2736;
	min.f32 	%f2251, %f2244, 0f3F800000;
	mul.f32 	%f2252, %f2251, 0f437F0000;
	cvt.rzi.u32.f32 	%r2737, %f2252;
	st.global.u8 	[%rd1221+2], %r2737;
	mov.b16 	%rs7, 255;
	st.global.u8 	[%rd1221+3], %rs7;
$L__BB0_622:
	ret;

}


// ===== COMPILED SASS (sm_100) =====

	.target	sm_100

	.elftype	@"ET_EXEC"


//--------------------- .note.nv.tkinfo           --------------------------
	.section	.note.nv.tkinfo,"",@"SHT_NOTE"
	.sectionflags	@"SHF_NOTE_NV_TKINFO"
	.tkinfo
        /*0018*/ 	.word	0x00000002
        /*0030*/ 	.string	""
        /*0030*/ 	.string	"ptxas"
        /*0030*/ 	.string	"Cuda compilation tools, release 13.0, V13.0.88"
        /*0030*/ 	.string	"Build cuda_13.0.r13.0/compiler.36424714_0"
        /*0030*/ 	.string	"-arch sm_100 -m 64 "



//--------------------- .note.nv.cuinfo           --------------------------
	.section	.note.nv.cuinfo,"",@"SHT_NOTE"
	.sectionflags	@"SHF_NOTE_NV_CUINFO"
        /*0018*/ 	.short	0x0002
        /*001a*/ 	.short	0x0064
        /*001c*/ 	.short	0x0082
	.zero		2


//--------------------- .nv.info                  --------------------------
	.section	.nv.info,"",@"SHT_CUDA_INFO"
	.align	4


	//----- nvinfo : EIATTR_REGCOUNT
	.align		4
        /*0000*/ 	.byte	0x04, 0x2f
        /*0002*/ 	.short	(.L_2 - .L_1)
	.align		4
.L_1:
        /*0004*/ 	.word	index@(_Z12renderKernelPhiif)
        /*0008*/ 	.word	0x00000028


	//----- nvinfo : EIATTR_FRAME_SIZE
	.align		4
.L_2:
        /*000c*/ 	.byte	0x04, 0x11
        /*000e*/ 	.short	(.L_4 - .L_3)
	.align		4
.L_3:
        /*0010*/ 	.word	index@($__internal_2_$__cuda_sm3x_div_rn_noftz_f32_slowpath)
        /*0014*/ 	.word	0x00000020


	//----- nvinfo : EIATTR_FRAME_SIZE
	.align		4
.L_4:
        /*0018*/ 	.byte	0x04, 0x11
        /*001a*/ 	.short	(.L_6 - .L_5)
	.align		4
.L_5:
        /*001c*/ 	.word	index@($__internal_1_$__cuda_sm20_sqrt_rn_f32_slowpath)
        /*0020*/ 	.word	0x00000020


	//----- nvinfo : EIATTR_FRAME_SIZE
	.align		4
.L_6:
        /*0024*/ 	.byte	0x04, 0x11
        /*0026*/ 	.short	(.L_8 - .L_7)
	.align		4
.L_7:
        /*0028*/ 	.word	index@($__internal_0_$__cuda_sm20_rcp_rn_f32_slowpath)
        /*002c*/ 	.word	0x00000020


	//----- nvinfo : EIATTR_FRAME_SIZE
	.align		4
.L_8:
        /*0030*/ 	.byte	0x04, 0x11
        /*0032*/ 	.short	(.L_10 - .L_9)
	.align		4
.L_9:
        /*0034*/ 	.word	index@(_Z12renderKernelPhiif)
        /*0038*/ 	.word	0x00000020


	//----- nvinfo : EIATTR_MIN_STACK_SIZE
	.align		4
.L_10:
        /*003c*/ 	.byte	0x04, 0x12
        /*003e*/ 	.short	(.L_12 - .L_11)
	.align		4
.L_11:
        /*0040*/ 	.word	index@(_Z12renderKernelPhiif)
        /*0044*/ 	.word	0x00000020
.L_12:


//--------------------- .nv.compat                --------------------------
	.section	.nv.compat,"",@"SHT_CUDA_COMPAT_INFO"
	.align	4
        /*0000*/ 	.byte	0x02, 0x09, 0x00, 0x00, 0x02, 0x02, 0x01, 0x00, 0x02, 0x05, 0x05, 0x00, 0x03, 0x07, 0x01, 0x01
        /*0010*/ 	.byte	0x02, 0x03, 0x00, 0x00, 0x02, 0x06, 0x01, 0x00, 0x04, 0x0b, 0x08, 0x00, 0x01, 0x00, 0x00, 0x00
        /*0020*/ 	.byte	0x00, 0x00, 0x00, 0x00


//--------------------- .nv.info._Z12renderKernelPhiif --------------------------
	.section	.nv.info._Z12renderKernelPhiif,"",@"SHT_CUDA_INFO"
	.sectionflags	@""
	.align	4


	//----- nvinfo : EIATTR_CUDA_API_VERSION
	.align		4
        /*0000*/ 	.byte	0x04, 0x37
        /*0002*/ 	.short	(.L_14 - .L_13)
.L_13:
        /*0004*/ 	.word	0x00000082


	//----- nvinfo : EIATTR_KPARAM_INFO
	.align		4
.L_14:
        /*0008*/ 	.byte	0x04, 0x17
        /*000a*/ 	.short	(.L_16 - .L_15)
.L_15:
        /*000c*/ 	.word	0x00000000
        /*0010*/ 	.short	0x0003
        /*0012*/ 	.short	0x0010
        /*0014*/ 	.byte	0x00, 0xf0, 0x11, 0x00


	//----- nvinfo : EIATTR_KPARAM_INFO
	.align		4
.L_16:
        /*0018*/ 	.byte	0x04, 0x17
        /*001a*/ 	.short	(.L_18 - .L_17)
.L_17:
        /*001c*/ 	.word	0x00000000
        /*0020*/ 	.short	0x0002
        /*0022*/ 	.short	0x000c
        /*0024*/ 	.byte	0x00, 0xf0, 0x11, 0x00


	//----- nvinfo : EIATTR_KPARAM_INFO
	.align		4
.L_18:
        /*0028*/ 	.byte	0x04, 0x17
        /*002a*/ 	.short	(.L_20 - .L_19)
.L_19:
        /*002c*/ 	.word	0x00000000
        /*0030*/ 	.short	0x0001
        /*0032*/ 	.short	0x0008
        /*0034*/ 	.byte	0x00, 0xf0, 0x11, 0x00


	//----- nvinfo : EIATTR_KPARAM_INFO
	.align		4
.L_20:
        /*0038*/ 	.byte	0x04, 0x17
        /*003a*/ 	.short	(.L_22 - .L_21)
.L_21:
        /*003c*/ 	.word	0x00000000
        /*0040*/ 	.short	0x0000
        /*0042*/ 	.short	0x0000
        /*0044*/ 	.byte	0x00, 0xf5, 0x21, 0x00


	//----- nvinfo : EIATTR_SPARSE_MMA_MASK
	.align		4
.L_22:
        /*0048*/ 	.byte	0x03, 0x50
        /*004a*/ 	.short	0x0000


	//----- nvinfo : EIATTR_MAXREG_COUNT
	.align		4
        /*004c*/ 	.byte	0x03, 0x1b
        /*004e*/ 	.short	0x00ff


	//----- nvinfo : EIATTR_MERCURY_ISA_VERSION
	.align		4
        /*0050*/ 	.byte	0x03, 0x5f
        /*0052*/ 	.short	0x0101


	//----- nvinfo : EIATTR_VRC_CTA_INIT_COUNT
	.align		4
        /*0054*/ 	.byte	0x02, 0x4a
	.zero		1
	.zero		1


	//----- nvinfo : EIATTR_EXIT_INSTR_OFFSETS
	.align		4
        /*0058*/ 	.byte	0x04, 0x1c
        /*005a*/ 	.short	(.L_24 - .L_23)


	//   ....[0]....
.L_23:
        /*005c*/ 	.word	0x000000d0


	//   ....[1]....
        /*0060*/ 	.word	0x000187a0


	//----- nvinfo : EIATTR_CRS_STACK_SIZE
	.align		4
.L_24:
        /*0064*/ 	.byte	0x04, 0x1e
        /*0066*/ 	.short	(.L_26 - .L_25)
.L_25:
        /*0068*/ 	.word	0x00000000


	//----- nvinfo : EIATTR_CBANK_PARAM_SIZE
	.align		4
.L_26:
        /*006c*/ 	.byte	0x03, 0x19
        /*006e*/ 	.short	0x0014


	//----- nvinfo : EIATTR_PARAM_CBANK
	.align		4
        /*0070*/ 	.byte	0x04, 0x0a
        /*0072*/ 	.short	(.L_28 - .L_27)
	.align		4
.L_27:
        /*0074*/ 	.word	index@(.nv.constant0._Z12renderKernelPhiif)
        /*0078*/ 	.short	0x0380
        /*007a*/ 	.short	0x0014


	//----- nvinfo : EIATTR_SW_WAR
	.align		4
.L_28:
        /*007c*/ 	.byte	0x04, 0x36
        /*007e*/ 	.short	(.L_30 - .L_29)
.L_29:
        /*0080*/ 	.word	0x00000008
.L_30:


//--------------------- .nv.callgraph             --------------------------
	.section	.nv.callgraph,"",@"SHT_CUDA_CALLGRAPH"
	.align	4
	.sectionentsize	8
	.align		4
        /*0000*/ 	.word	0x00000000
	.align		4
        /*0004*/ 	.word	0xffffffff
	.align		4
        /*0008*/ 	.word	0x00000000
	.align		4
        /*000c*/ 	.word	0xfffffffe
	.align		4
        /*0010*/ 	.word	0x00000000
	.align		4
        /*0014*/ 	.word	0xfffffffd
	.align		4
        /*0018*/ 	.word	0x00000000
	.align		4
        /*001c*/ 	.word	0xfffffffc


//--------------------- .nv.constant4             --------------------------
	.section	.nv.constant4,"a",@progbits
	.align	8
	.align		8
.nv.constant4:
        /*0000*/ 	.dword	__cudart_i2opi_f


//--------------------- .text._Z12renderKernelPhiif --------------------------
	.section	.text._Z12renderKernelPhiif,"ax",@progbits
	.align	128
        .global         _Z12renderKernelPhiif
        .type           _Z12renderKernelPhiif,@function
        .size           _Z12renderKernelPhiif,(.L_x_274 - _Z12renderKernelPhiif)
        .other          _Z12renderKernelPhiif,@"STO_CUDA_ENTRY STV_DEFAULT"
_Z12renderKernelPhiif:
.text._Z12renderKernelPhiif:
[----:B------:R-:W0:Y:S01]  /*0000*/  LDC R1, c[0x0][0x37c] ;  /* 0x0000df00ff017b82 */ /* 0x000e220000000800 */
[----:B------:R-:W1:Y:S07]  /*0010*/  S2R R5, SR_TID.Y ;  /* 0x0000000000057919 */ /* 0x000e6e0000002200 */
[----:B------:R-:W2:Y:S01]  /*0020*/  LDC R3, c[0x0][0x360] ;  /* 0x0000d800ff037b82 */ /* 0x000ea20000000800 */
[----:B------:R-:W3:Y:S01]  /*0030*/  LDCU.64 UR6, c[0x0][0x388] ;  /* 0x00007100ff0677ac */ /* 0x000ee20008000a00 */
[----:B0-----:R-:W-:Y:S01]  /*0040*/  VIADD R1, R1, 0xffffffe0 ;  /* 0xffffffe001017836 */ /* 0x001fe20000000000 */
[----:B------:R-:W2:Y:S05]  /*0050*/  S2R R0, SR_TID.X ;  /* 0x0000000000007919 */ /* 0x000eaa0000002100 */
[----:B------:R-:W1:Y:S08]  /*0060*/  S2UR UR5, SR_CTAID.Y ;  /* 0x00000000000579c3 */ /* 0x000e700000002600 */
[----:B------:R-:W1:Y:S08]  /*0070*/  LDC R2, c[0x0][0x364] ;  /* 0x0000d900ff027b82 */ /* 0x000e700000000800 */
[----:B------:R-:W2:Y:S01]  /*0080*/  S2UR UR4, SR_CTAID.X ;  /* 0x00000000000479c3 */ /* 0x000ea20000002500 */
[----:B-1----:R-:W-:-:S05]  /*0090*/  IMAD R2, R2, UR5, R5 ;  /* 0x0000000502027c24 */ /* 0x002fca000f8e0205 */
[----:B---3--:R-:W-:Y:S01]  /*00a0*/  ISETP.GE.AND P0, PT, R2, UR7, PT ;  /* 0x0000000702007c0c */ /* 0x008fe2000bf06270 */
[----:B--2---:R-:W-:-:S05]  /*00b0*/  IMAD R3, R3, UR4, R0 ;  /* 0x0000000403037c24 */ /* 0x004fca000f8e0200 */
[----:B------:R-:W-:-:S13]  /*00c0*/  ISETP.GE.OR P0, PT, R3, UR6, P0 ;  /* 0x0000000603007c0c */ /* 0x000fda0008706670 */
[----:B------:R-:W-:Y:S05]  /*00d0*/  @P0 EXIT ;  /* 0x000000000000094d */ /* 0x000fea0003800000 */
[----:B------:R-:W-:Y:S01]  /*00e0*/  I2FP.F32.S32 R0, UR6 ;  /* 0x0000000600007c45 */ /* 0x000fe20008201400 */
[----:B------:R-:W-:Y:S01]  /*00f0*/  BSSY.RECONVERGENT B0, `(.L_x_0) ;  /* 0x0000010000007945 */ /* 0x000fe20003800200 */
[----:B------:R-:W-:Y:S02]  /*0100*/  I2FP.F32.S32 R5, R3 ;  /* 0x0000000300057245 */ /* 0x000fe40000201400 */
[----:B------:R-:W0:Y:S03]  /*0110*/  MUFU.RCP R7, R0 ;  /* 0x0000000000077308 */ /* 0x000e260000001000 */
[----:B------:R-:W-:-:S05]  /*0120*/  FADD R5, R5, R5 ;  /* 0x0000000505057221 */ /* 0x000fca0000000000 */
[----:B------:R-:W1:Y:S01]  /*0130*/  FCHK P0, R5, R0 ;  /* 0x0000000005007302 */ /* 0x000e620000000000 */
[----:B0-----:R-:W-:-:S04]  /*0140*/  FFMA R4, -R0, R7, 1 ;  /* 0x3f80000000047423 */ /* 0x001fc80000000107 */
[----:B------:R-:W-:-:S04]  /*0150*/  FFMA R4, R7, R4, R7 ;  /* 0x0000000407047223 */ /* 0x000fc80000000007 */
[----:B------:R-:W-:-:S04]  /*0160*/  FFMA R7, R5, R4, RZ ;  /* 0x0000000405077223 */ /* 0x000fc800000000ff */
[----:B------:R-:W-:-:S04]  /*0170*/  FFMA R6, -R0, R7, R5 ;  /* 0x0000000700067223 */ /* 0x000fc80000000105 */
[----:B------:R-:W-:Y:S01]  /*0180*/  FFMA R6, R4, R6, R7 ;  /* 0x0000000604067223 */ /* 0x000fe20000000007 */
[----:B-1----:R-:W-:Y:S06]  /*0190*/  @!P0 BRA `(.L_x_1) ;  /* 0x0000000000148947 */ /* 0x002fec0003800000 */
[----:B------:R-:W-:Y:S01]  /*01a0*/  IMAD.MOV.U32 R4, RZ, RZ, R5 ;  /* 0x000000ffff047224 */ /* 0x000fe200078e0005 */
[----:B------:R-:W-:Y:S01]  /*01b0*/  MOV R8, 0x1e0 ;  /* 0x000001e000087802 */ /* 0x000fe20000000f00 */
[----:B------:R-:W-:-:S07]  /*01c0*/  IMAD.MOV.U32 R5, RZ, RZ, R0 ;  /* 0x000000ffff057224 */ /* 0x000fce00078e0000 */
[----:B------:R-:W-:Y:S05]  /*01d0*/  CALL.REL.NOINC `($__internal_2_$__cuda_sm3x_div_rn_noftz_f32_slowpath) ;  /* 0x0000018800a87944 */ /* 0x000fea0003c00000 */
[----:B------:R-:W-:-:S07]  /*01e0*/  IMAD.MOV.U32 R6, RZ, RZ, R11 ;  /* 0x000000ffff067224 */ /* 0x000fce00078e000b */
.L_x_1:
[----:B------:R-:W-:Y:S05]  /*01f0*/  BSYNC.RECONVERGENT B0 ;  /* 0x0000000000007941 */ /* 0x000fea0003800200 */
.L_x_0:
[----:B------:R-:W0:Y:S01]  /*0200*/  LDCU UR4, c[0x0][0x38c] ;  /* 0x00007180ff0477ac */ /* 0x000e220008000800 */
[----:B------:R-:W-:Y:S01]  /*0210*/  I2FP.F32.U32 R4, R2 ;  /* 0x0000000200047245 */ /* 0x000fe20000201000 */
[----:B------:R-:W-:Y:S01]  /*0220*/  BSSY.RECONVERGENT B0, `(.L_x_2) ;  /* 0x000000f000007945 */ /* 0x000fe20003800200 */
[----:B------:R-:W-:-:S03]  /*0230*/  FADD R6, R6, -1 ;  /* 0xbf80000006067421 */ /* 0x000fc60000000000 */
[----:B------:R-:W-:Y:S01]  /*0240*/  FADD R4, R4, R4 ;  /* 0x0000000404047221 */ /* 0x000fe20000000000 */
[----:B0-----:R-:W-:-:S04]  /*0250*/  I2FP.F32.U32 R5, UR4 ;  /* 0x0000000400057c45 */ /* 0x001fc80008201000 */
[----:B------:R-:W0:Y:S08]  /*0260*/  MUFU.RCP R8, R5 ;  /* 0x0000000500087308 */ /* 0x000e300000001000 */
[----:B------:R-:W1:Y:S01]  /*0270*/  FCHK P0, R4, R5 ;  /* 0x0000000504007302 */ /* 0x000e620000000000 */
[----:B0-----:R-:W-:-:S04]  /*0280*/  FFMA R7, -R5, R8, 1 ;  /* 0x3f80000005077423 */ /* 0x001fc80000000108 */
[----:B------:R-:W-:-:S04]  /*0290*/  FFMA R7, R8, R7, R8 ;  /* 0x0000000708077223 */ /* 0x000fc80000000008 */
[----:B------:R-:W-:-:S04]  /*02a0*/  FFMA R8, R4, R7, RZ ;  /* 0x0000000704087223 */ /* 0x000fc800000000ff */
[----:B------:R-:W-:-:S04]  /*02b0*/  FFMA R9, -R5, R8, R4 ;  /* 0x0000000805097223 */ /* 0x000fc80000000104 */
[----:B------:R-:W-:Y:S01]  /*02c0*/  FFMA R7, R7, R9, R8 ;  /* 0x0000000907077223 */ /* 0x000fe20000000008 */
[----:B-1----:R-:W-:Y:S06]  /*02d0*/  @!P0 BRA `(.L_x_3) ;  /* 0x00000000000c8947 */ /* 0x002fec0003800000 */
[----:B------:R-:W-:-:S07]  /*02e0*/  MOV R8, 0x300 ;  /* 0x0000030000087802 */ /* 0x000fce0000000f00 */
[----:B------:R-:W-:Y:S05]  /*02f0*/  CALL.REL.NOINC `($__internal_2_$__cuda_sm3x_div_rn_noftz_f32_slowpath) ;  /* 0x0000018800607944 */ /* 0x000fea0003c00000 */
[----:B------:R-:W-:-:S07]  /*0300*/  IMAD.MOV.U32 R7, RZ, RZ, R11 ;  /* 0x000000ffff077224 */ /* 0x000fce00078e000b */
.L_x_3:
[----:B------:R-:W-:Y:S05]  /*0310*/  BSYNC.RECONVERGENT B0 ;  /* 0x0000000000007941 */ /* 0x000fea0003800200 */
.L_x_2:
[----:B------:R-:W0:Y:S01]  /*0320*/  MUFU.RCP R4, R5 ;  /* 0x0000000500047308 */ /* 0x000e220000001000 */
[----:B------:R-:W-:-:S07]  /*0330*/  FADD R7, R7, -1 ;  /* 0xbf80000007077421 */ /* 0x000fce0000000000 */
        /* <DEDUP_REMOVED lines=8> */
[----:B------:R-:W-:-:S07]  /*03c0*/  MOV R8, 0x3e0 ;  /* 0x000003e000087802 */ /* 0x000fce0000000f00 */
[----:B------:R-:W-:Y:S05]  /*03d0*/  CALL.REL.NOINC `($__internal_2_$__cuda_sm3x_div_rn_noftz_f32_slowpath) ;  /* 0x0000018800287944 */ /* 0x000fea0003c00000 */
[----:B------:R-:W-:-:S07]  /*03e0*/  IMAD.MOV.U32 R9, RZ, RZ, R11 ;  /* 0x000000ffff097224 */ /* 0x000fce00078e000b */
.L_x_4:
[----:B------:R-:W-:Y:S01]  /*03f0*/  FMUL R6, R6, R9 ;  /* 0x0000000906067220 */ /* 0x000fe20000400000 */
[----:B------:R-:W-:Y:S03]  /*0400*/  BSSY.RECONVERGENT B0, `(.L_x_5) ;  /* 0x0000011000007945 */ /* 0x000fe60003800200 */
[----:B------:R-:W-:-:S04]  /*0410*/  FMUL R8, R6, 1.6000000238418579102 ;  /* 0x3fcccccd06087820 */ /* 0x000fc80000400000 */
[----:B------:R-:W-:-:S04]  /*0420*/  FMUL R0, R8, R8 ;  /* 0x0000000808007220 */ /* 0x000fc80000400000 */
[----:B------:R-:W-:-:S04]  /*0430*/  FFMA R0, R7, R7, R0 ;  /* 0x0000000707007223 */ /* 0x000fc80000000000 */
[----:B------:R-:W-:-:S04]  /*0440*/  FADD R5, R0, 2.25 ;  /* 0x4010000000057421 */ /* 0x000fc80000000000 */
[----:B------:R-:W-:Y:S01]  /*0450*/  VIADD R0, R5, 0xf3000000 ;  /* 0xf300000005007836 */ /* 0x000fe20000000000 */
[----:B------:R0:W1:Y:S04]  /*0460*/  MUFU.RSQ R4, R5 ;  /* 0x0000000500047308 */ /* 0x0000680000001400 */
[----:B------:R-:W-:-:S13]  /*0470*/  ISETP.GT.U32.AND P0, PT, R0, 0x727fffff, PT ;  /* 0x727fffff0000780c */ /* 0x000fda0003f04070 */
[----:B01----:R-:W-:Y:S05]  /*0480*/  @!P0 BRA `(.L_x_6) ;  /* 0x0000000000108947 */ /* 0x003fea0003800000 */
[----:B------:R-:W-:Y:S01]  /*0490*/  IMAD.MOV.U32 R0, RZ, RZ, R5 ;  /* 0x000000ffff007224 */ /* 0x000fe200078e0005 */
[----:B------:R-:W-:-:S07]  /*04a0*/  MOV R19, 0x4c0 ;  /* 0x000004c000137802 */ /* 0x000fce0000000f00 */
[----:B------:R-:W-:Y:S05]  /*04b0*/  CALL.REL.NOINC `($__internal_1_$__cuda_sm20_sqrt_rn_f32_slowpath) ;  /* 0x0000018400947944 */ /* 0x000fea0003c00000 */
[----:B------:R-:W-:Y:S05]  /*04c0*/  BRA `(.L_x_7) ;  /* 0x0000000000107947 */ /* 0x000fea0003800000 */
.L_x_6:
[----:B------:R-:W-:Y:S01]  /*04d0*/  FMUL.FTZ R0, R5, R4 ;  /* 0x0000000405007220 */ /* 0x000fe20000410000 */
[----:B------:R-:W-:-:S03]  /*04e0*/  FMUL.FTZ R4, R4, 0.5 ;  /* 0x3f00000004047820 */ /* 0x000fc60000410000 */
[----:B------:R-:W-:-:S04]  /*04f0*/  FFMA R5, -R0, R0, R5 ;  /* 0x0000000000057223 */ /* 0x000fc80000000105 */
[----:B------:R-:W-:-:S07]  /*0500*/  FFMA R0, R5, R4, R0 ;  /* 0x0000000405007223 */ /* 0x000fce0000000000 */
.L_x_7:
[----:B------:R-:W-:Y:S05]  /*0510*/  BSYNC.RECONVERGENT B0 ;  /* 0x0000000000007941 */ /* 0x000fea0003800200 */
.L_x_5:
[----:B------:R-:W-:Y:S01]  /*0520*/  FSETP.GT.AND P0, PT, R0, RZ, PT ;  /* 0x000000ff0000720b */ /* 0x000fe20003f04000 */
[----:B------:R-:W-:Y:S01]  /*0530*/  BSSY.RECONVERGENT B0, `(.L_x_8) ;  /* 0x0000016000007945 */ /* 0x000fe20003800200 */
[----:B------:R-:W-:Y:S01]  /*0540*/  CS2R R4, SRZ ;  /* 0x0000000000047805 */ /* 0x000fe2000001ff00 */
[----:B------:R-:W-:-:S10]  /*0550*/  IMAD.MOV.U32 R6, RZ, RZ, RZ ;  /* 0x000000ffff067224 */ /* 0x000fd400078e00ff */
[----:B------:R-:W-:Y:S05]  /*0560*/  @!P0 BRA `(.L_x_9) ;  /* 0x0000000000488947 */ /* 0x000fea0003800000 */
[----:B------:R-:W-:Y:S01]  /*0570*/  VIADD R4, R0, 0x1800000 ;  /* 0x0180000000047836 */ /* 0x000fe20000000000 */
[----:B------:R-:W-:Y:S04]  /*0580*/  BSSY.RECONVERGENT B1, `(.L_x_10) ;  /* 0x000000d000017945 */ /* 0x000fe80003800200 */
[----:B------:R-:W-:-:S04]  /*0590*/  LOP3.LUT R4, R4, 0x7f800000, RZ, 0xc0, !PT ;  /* 0x7f80000004047812 */ /* 0x000fc800078ec0ff */
[----:B------:R-:W-:-:S13]  /*05a0*/  ISETP.GT.U32.AND P0, PT, R4, 0x1ffffff, PT ;  /* 0x01ffffff0400780c */ /* 0x000fda0003f04070 */
[----:B------:R-:W-:Y:S05]  /*05b0*/  @P0 BRA `(.L_x_11) ;  /* 0x0000000000140947 */ /* 0x000fea0003800000 */
[----:B------:R-:W-:Y:S01]  /*05c0*/  IMAD.MOV.U32 R4, RZ, RZ, R0 ;  /* 0x000000ffff047224 */ /* 0x000fe200078e0000 */
[----:B------:R-:W-:-:S07]  /*05d0*/  MOV R11, 0x5f0 ;  /* 0x000005f0000b7802 */ /* 0x000fce0000000f00 */
[----:B------:R-:W-:Y:S05]  /*05e0*/  CALL.REL.NOINC `($__internal_0_$__cuda_sm20_rcp_rn_f32_slowpath) ;  /* 0x0000018000707944 */ /* 0x000fea0003c00000 */
[----:B------:R-:W-:Y:S01]  /*05f0*/  IMAD.MOV.U32 R4, RZ, RZ, R0 ;  /* 0x000000ffff047224 */ /* 0x000fe200078e0000 */
[----:B------:R-:W-:Y:S06]  /*0600*/  BRA `(.L_x_12) ;  /* 0x0000000000107947 */ /* 0x000fec0003800000 */
.L_x_11:
[----:B------:R-:W0:Y:S02]  /*0610*/  MUFU.RCP R5, R0 ;  /* 0x0000000000057308 */ /* 0x000e240000001000 */
[----:B0-----:R-:W-:-:S04]  /*0620*/  FFMA R4, R5, R0, -1 ;  /* 0xbf80000005047423 */ /* 0x001fc80000000000 */
[----:B------:R-:W-:-:S04]  /*0630*/  FADD.FTZ R4, -R4, -RZ ;  /* 0x800000ff04047221 */ /* 0x000fc80000010100 */
[----:B------:R-:W-:-:S07]  /*0640*/  FFMA R4, R5, R4, R5 ;  /* 0x0000000405047223 */ /* 0x000fce0000000005 */
.L_x_12:
[----:B------:R-:W-:Y:S05]  /*0650*/  BSYNC.RECONVERGENT B1 ;  /* 0x0000000000017941 */ /* 0x000fea0003800200 */
.L_x_10:
[-C--:B------:R-:W-:Y:S01]  /*0660*/  FMUL R6, R8, R4.reuse ;  /* 0x0000000408067220 */ /* 0x080fe20000400000 */
[----:B------:R-:W-:Y:S01]  /*0670*/  FMUL R5, R7, -R4 ;  /* 0x8000000407057220 */ /* 0x000fe20000400000 */
[----:B------:R-:W-:-:S07]  /*0680*/  FMUL R4, R4, -1.5 ;  /* 0xbfc0000004047820 */ /* 0x000fce0000400000 */
.L_x_9:
[----:B------:R-:W-:Y:S05]  /*0690*/  BSYNC.RECONVERGENT B0 ;  /* 0x0000000000007941 */ /* 0x000fea0003800200 */
.L_x_8:
[----:B------:R-:W0:Y:S01]  /*06a0*/  LDC R13, c[0x0][0x390] ;  /* 0x0000e400ff0d7b82 */ /* 0x000e220000000800 */
[----:B------:R-:W-:Y:S01]  /*06b0*/  IMAD.MOV.U32 R8, RZ, RZ, -0x40000000 ;  /* 0xc0000000ff087424 */ /* 0x000fe200078e00ff */
[----:B------:R-:W-:Y:S01]  /*06c0*/  PRMT R10, RZ, 0x7610, R10 ;  /* 0x00007610ff0a7816 */ /* 0x000fe2000000000a */
[----:B------:R-:W-:Y:S01]  /*06d0*/  IMAD.MOV.U32 R7, RZ, RZ, 0x40800000 ;  /* 0x40800000ff077424 */ /* 0x000fe200078e00ff */
[----:B------:R-:W1:Y:S01]  /*06e0*/  LDCU.64 UR6, c[0x0][0x358] ;  /* 0x00006b00ff0677ac */ /* 0x000e620008000a00 */
[----:B------:R-:W-:Y:S02]  /*06f0*/  IMAD.MOV.U32 R9, RZ, RZ, RZ ;  /* 0x000000ffff097224 */ /* 0x000fe400078e00ff */
[----:B------:R-:W-:Y:S01]  /*0700*/  IMAD.MOV.U32 R11, RZ, RZ, RZ ;  /* 0x000000ffff0b7224 */ /* 0x000fe200078e00ff */
[----:B------:R-:W-:Y:S01]  /*0710*/  UMOV UR4, URZ ;  /* 0x000000ff00047c82 */ /* 0x000fe20008000000 */
[----:B01----:R-:W-:-:S07]  /*0720*/  FADD R13, R13, R13 ;  /* 0x0000000d0d0d7221 */ /* 0x003fce0000000000 */
.L_x_252:
[----:B------:R-:W-:Y:S01]  /*0730*/  FMUL R0, R8, R8 ;  /* 0x0000000808007220 */ /* 0x000fe20000400000 */
[----:B------:R-:W-:Y:S03]  /*0740*/  BSSY.RECONVERGENT B0, `(.L_x_13) ;  /* 0x0000010000007945 */ /* 0x000fe60003800200 */
[----:B------:R-:W-:-:S04]  /*0750*/  FFMA R0, R11, R11, R0 ;  /* 0x0000000b0b007223 */ /* 0x000fc80000000000 */
[----:B------:R-:W-:-:S04]  /*0760*/  FFMA R15, R7, R7, R0 ;  /* 0x00000007070f7223 */ /* 0x000fc80000000000 */
[----:B------:R-:W-:Y:S01]  /*0770*/  VIADD R12, R15, 0xf3000000 ;  /* 0xf30000000f0c7836 */ /* 0x000fe20000000000 */
[----:B------:R0:W1:Y:S04]  /*0780*/  MUFU.RSQ R0, R15 ;  /* 0x0000000f00007308 */ /* 0x0000680000001400 */
[----:B------:R-:W-:-:S13]  /*0790*/  ISETP.GT.U32.AND P0, PT, R12, 0x727fffff, PT ;  /* 0x727fffff0c00780c */ /* 0x000fda0003f04070 */
[----:B01----:R-:W-:Y:S05]  /*07a0*/  @!P0 BRA `(.L_x_14) ;  /* 0x0000000000148947 */ /* 0x003fea0003800000 */
[----:B------:R-:W-:Y:S01]  /*07b0*/  IMAD.MOV.U32 R0, RZ, RZ, R15 ;  /* 0x000000ffff007224 */ /* 0x000fe200078e000f */
[----:B------:R-:W-:-:S07]  /*07c0*/  MOV R19, 0x7e0 ;  /* 0x000007e000137802 */ /* 0x000fce0000000f00 */
[----:B------:R-:W-:Y:S05]  /*07d0*/  CALL.REL.NOINC `($__internal_1_$__cuda_sm20_sqrt_rn_f32_slowpath) ;  /* 0x0000018000cc7944 */ /* 0x000fea0003c00000 */
[----:B------:R-:W-:Y:S01]  /*07e0*/  IMAD.MOV.U32 R12, RZ, RZ, R0 ;  /* 0x000000ffff0c7224 */ /* 0x000fe200078e0000 */
[----:B------:R-:W-:Y:S06]  /*07f0*/  BRA `(.L_x_15) ;  /* 0x0000000000107947 */ /* 0x000fec0003800000 */
.L_x_14:
[----:B------:R-:W-:Y:S01]  /*0800*/  FMUL.FTZ R12, R15, R0 ;  /* 0x000000000f0c7220 */ /* 0x000fe20000410000 */
[----:B------:R-:W-:-:S03]  /*0810*/  FMUL.FTZ R0, R0, 0.5 ;  /* 0x3f00000000007820 */ /* 0x000fc60000410000 */
[----:B------:R-:W-:-:S04]  /*0820*/  FFMA R15, -R12, R12, R15 ;  /* 0x0000000c0c0f7223 */ /* 0x000fc8000000010f */
[----:B------:R-:W-:-:S07]  /*0830*/  FFMA R12, R15, R0, R12 ;  /* 0x000000000f0c7223 */ /* 0x000fce000000000c */
.L_x_15:
[----:B------:R-:W-:Y:S05]  /*0840*/  BSYNC.RECONVERGENT B0 ;  /* 0x0000000000007941 */ /* 0x000fea0003800200 */
.L_x_13:
[----:B------:R-:W-:Y:S02]  /*0850*/  IMAD.MOV.U32 R15, RZ, RZ, 0x3f000000 ;  /* 0x3f000000ff0f7424 */ /* 0x000fe400078e00ff */
[----:B------:R-:W-:Y:S01]  /*0860*/  FADD R0, RZ, -R11 ;  /* 0x8000000bff007221 */ /* 0x000fe20000000000 */
[----:B------:R-:W-:Y:S01]  /*0870*/  BSSY.RECONVERGENT B0, `(.L_x_16) ;  /* 0x0000013000007945 */ /* 0x000fe20003800200 */
[----:B------:R-:W-:-:S04]  /*0880*/  FFMA R14, R8, -R15, -1 ;  /* 0xbf800000080e7423 */ /* 0x000fc8000000080f */
[----:B------:R-:W-:Y:S01]  /*0890*/  FMUL R15, R14, R14 ;  /* 0x0000000e0e0f7220 */ /* 0x000fe20000400000 */
[----:B------:R-:W-:-:S03]  /*08a0*/  FADD R14, RZ, -R7 ;  /* 0x80000007ff0e7221 */ /* 0x000fc60000000000 */
        /* <DEDUP_REMOVED lines=11> */
.L_x_17:
[----:B------:R-:W-:Y:S01]  /*0960*/  FMUL.FTZ R14, R15, R0 ;  /* 0x000000000f0e7220 */ /* 0x000fe20000410000 */
[----:B------:R-:W-:-:S03]  /*0970*/  FMUL.FTZ R0, R0, 0.5 ;  /* 0x3f00000000007820 */ /* 0x000fc60000410000 */
[----:B------:R-:W-:-:S04]  /*0980*/  FFMA R15, -R14, R14, R15 ;  /* 0x0000000e0e0f7223 */ /* 0x000fc8000000010f */
[----:B------:R-:W-:-:S07]  /*0990*/  FFMA R14, R15, R0, R14 ;  /* 0x000000000f0e7223 */ /* 0x000fce000000000e */
.L_x_18:
[----:B------:R-:W-:Y:S05]  /*09a0*/  BSYNC.RECONVERGENT B0 ;  /* 0x0000000000007941 */ /* 0x000fea0003800200 */
.L_x_16:
[----:B------:R-:W-:Y:S01]  /*09b0*/  FADD R0, RZ, R11 ;  /* 0x0000000bff007221 */ /* 0x000fe20000000000 */
[----:B------:R-:W-:Y:S01]  /*09c0*/  FADD R15, R13, R8 ;  /* 0x000000080d0f7221 */ /* 0x000fe20000000000 */
[----:B------:R-:W-:Y:S01]  /*09d0*/  FADD R16, RZ, R7 ;  /* 0x00000007ff107221 */ /* 0x000fe20000000000 */
[----:B------:R-:W-:Y:S01]  /*09e0*/  BSSY.RECONVERGENT B0, `(.L_x_19) ;  /* 0x000004e000007945 */ /* 0x000fe20003800200 */
[----:B------:R-:W0:Y:S08]  /*09f0*/  FRND.FLOOR R17, R0 ;  /* 0x0000000000117307 */ /* 0x000e300000205000 */
[----:B------:R-:W1:Y:S01]  /*0a00*/  FRND.FLOOR R18, R15 ;  /* 0x0000000f00127307 */ /* 0x000e620000205000 */
[----:B0-----:R-:W-:-:S07]  /*0a10*/  FADD R24, R0, -R17 ;  /* 0x8000001100187221 */ /* 0x001fce0000000000 */
[----:B------:R-:W0:Y:S01]  /*0a20*/  FRND.FLOOR R19, R16 ;  /* 0x0000001000137307 */ /* 0x000e220000205000 */
[----:B------:R-:W-:-:S04]  /*0a30*/  FMUL R24, R24, 3.1415927410125732422 ;  /* 0x40490fdb18187820 */ /* 0x000fc80000400000 */
[C---:B------:R-:W-:Y:S01]  /*0a40*/  FMUL R23, R24.reuse, 0.63661974668502807617 ;  /* 0x3f22f98318177820 */ /* 0x040fe20000400000 */
[----:B------:R-:W-:Y:S01]  /*0a50*/  FSETP.GE.AND P0, PT, |R24|, 105615, PT ;  /* 0x47ce47801800780b */ /* 0x000fe20003f06200 */
[----:B-1----:R-:W-:Y:S01]  /*0a60*/  FFMA R0, R18, 57, R17 ;  /* 0x4264000012007823 */ /* 0x002fe20000000011 */
[----:B------:R-:W-:-:S03]  /*0a70*/  FADD R17, R15, -R18 ;  /* 0x800000120f117221 */ /* 0x000fc60000000000 */
[----:B------:R-:W1:Y:S01]  /*0a80*/  F2I.NTZ R23, R23 ;  /* 0x0000001700177305 */ /* 0x000e620000203100 */
[----:B0-----:R-:W-:Y:S01]  /*0a90*/  FADD R22, R16, -R19 ;  /* 0x8000001310167221 */ /* 0x001fe20000000000 */
[----:B------:R-:W-:Y:S01]  /*0aa0*/  FFMA R0, R19, 21, R0 ;  /* 0x41a8000013007823 */ /* 0x000fe20000000000 */
[----:B------:R-:W-:Y:S02]  /*0ab0*/  FMUL R19, R17, 3.1415927410125732422 ;  /* 0x40490fdb11137820 */ /* 0x000fe40000400000 */
[----:B------:R-:W-:Y:S01]  /*0ac0*/  FMUL R22, R22, 3.1415927410125732422 ;  /* 0x40490fdb16167820 */ /* 0x000fe20000400000 */
[C---:B------:R-:W-:Y:S01]  /*0ad0*/  FADD R15, R0.reuse, 57 ;  /* 0x42640000000f7421 */ /* 0x040fe20000000000 */
[C---:B------:R-:W-:Y:S01]  /*0ae0*/  FADD R27, R0.reuse, 21 ;  /* 0x41a80000001b7421 */ /* 0x040fe20000000000 */
[----:B------:R-:W-:Y:S01]  /*0af0*/  FADD R26, R0, 78 ;  /* 0x429c0000001a7421 */ /* 0x000fe20000000000 */
[----:B-1----:R-:W-:-:S05]  /*0b00*/  I2FP.F32.S32 R21, R23 ;  /* 0x0000001700157245 */ /* 0x002fca0000201400 */
[----:B------:R-:W-:-:S04]  /*0b10*/  FFMA R20, R21, -1.5707962512969970703, R24 ;  /* 0xbfc90fda15147823 */ /* 0x000fc80000000018 */
[----:B------:R-:W-:-:S04]  /*0b20*/  FFMA R20, R21, -7.5497894158615963534e-08, R20 ;  /* 0xb3a2216815147823 */ /* 0x000fc80000000014 */
[----:B------:R-:W-:Y:S01]  /*0b30*/  FFMA R18, R21, -5.3903029534742383927e-15, R20 ;  /* 0xa7c234c515127823 */ /* 0x000fe20000000014 */
[----:B------:R-:W-:Y:S06]  /*0b40*/  @!P0 BRA `(.L_x_20) ;  /* 0x0000000000dc8947 */ /* 0x000fec0003800000 */
[----:B------:R-:W-:-:S13]  /*0b50*/  FSETP.NEU.AND P0, PT, |R24|, +INF , PT ;  /* 0x7f8000001800780b */ /* 0x000fda0003f0d200 */
[----:B------:R-:W-:Y:S01]  /*0b60*/  @!P0 FMUL R18, RZ, R24 ;  /* 0x00000018ff128220 */ /* 0x000fe20000400000 */
[----:B------:R-:W-:Y:S01]  /*0b70*/  @!P0 IMAD.MOV.U32 R23, RZ, RZ, RZ ;  /* 0x000000ffff178224 */ /* 0x000fe200078e00ff */
[----:B------:R-:W-:Y:S06]  /*0b80*/  @!P0 BRA `(.L_x_20) ;  /* 0x0000000000cc8947 */ /* 0x000fec0003800000 */
[----:B------:R-:W-:Y:S01]  /*0b90*/  IMAD.SHL.U32 R16, R24, 0x100, RZ ;  /* 0x0000010018107824 */ /* 0x000fe200078e00ff */
[----:B------:R-:W0:Y:S01]  /*0ba0*/  LDCU.64 UR10, c[0x4][URZ] ;  /* 0x01000000ff0a77ac */ /* 0x000e220008000a00 */
[----:B------:R-:W-:Y:S02]  /*0bb0*/  IMAD.MOV.U32 R25, RZ, RZ, RZ ;  /* 0x000000ffff197224 */ /* 0x000fe400078e00ff */
[----:B------:R-:W-:Y:S01]  /*0bc0*/  IMAD.MOV.U32 R18, RZ, RZ, R1 ;  /* 0x000000ffff127224 */ /* 0x000fe200078e0001 */
[----:B------:R-:W-:Y:S01]  /*0bd0*/  LOP3.LUT R29, R16, 0x80000000, RZ, 0xfc, !PT ;  /* 0x80000000101d7812 */ /* 0x000fe200078efcff */
[----:B------:R-:W-:Y:S01]  /*0be0*/  UMOV UR8, URZ ;  /* 0x000000ff00087c82 */ /* 0x000fe20008000000 */
[----:B------:R-:W-:-:S05]  /*0bf0*/  UMOV UR5, URZ ;  /* 0x000000ff00057c82 */ /* 0x000fca0008000000 */
.L_x_21:
[----:B0-----:R-:W-:Y:S02]  /*0c00*/  IMAD.U32 R16, RZ, RZ, UR10 ;  /* 0x0000000aff107e24 */ /* 0x001fe4000f8e00ff */
[----:B------:R-:W-:-:S05]  /*0c10*/  IMAD.U32 R17, RZ, RZ, UR11 ;  /* 0x0000000bff117e24 */ /* 0x000fca000f8e00ff */
[----:B------:R-:W2:Y:S01]  /*0c20*/  LDG.E.CONSTANT R16, desc[UR6][R16.64] ;  /* 0x0000000610107981 */ /* 0x000ea2000c1e9900 */
[----:B------:R-:W-:Y:S02]  /*0c30*/  UIADD3 UR10, UP0, UPT, UR10, 0x4, URZ ;  /* 0x000000040a0a7890 */ /* 0x000fe4000ff1e0ff */
[----:B------:R-:W-:Y:S02]  /*0c40*/  UIADD3 UR5, UPT, UPT, UR5, 0x1, URZ ;  /* 0x0000000105057890 */ /* 0x000fe4000fffe0ff */
[----:B------:R-:W-:Y:S02]  /*0c50*/  UIADD3.X UR11, UPT, UPT, URZ, UR11, URZ, UP0, !UPT ;  /* 0x0000000bff0b7290 */ /* 0x000fe400087fe4ff */
[----:B------:R-:W-:Y:S01]  /*0c60*/  UISETP.NE.AND UP0, UPT, UR5, 0x6, UPT ;  /* 0x000000060500788c */ /* 0x000fe2000bf05270 */
[----:B--2---:R-:W-:-:S03]  /*0c70*/  IMAD.WIDE.U32 R20, R16, R29, RZ ;  /* 0x0000001d10147225 */ /* 0x004fc600078e00ff */
[----:B------:R-:W-:-:S04]  /*0c80*/  IADD3 R23, P0, PT, R20, R25, RZ ;  /* 0x0000001914177210 */ /* 0x000fc80007f1e0ff */
[----:B------:R-:W-:Y:S01]  /*0c90*/  IADD3.X R25, PT, PT, R21, UR8, RZ, P0, !PT ;  /* 0x0000000815197c10 */ /* 0x000fe200087fe4ff */
[----:B------:R0:W-:Y:S02]  /*0ca0*/  STL [R18], R23 ;  /* 0x0000001712007387 */ /* 0x0001e40000100800 */
[----:B0-----:R-:W-:Y:S01]  /*0cb0*/  VIADD R18, R18, 0x4 ;  /* 0x0000000412127836 */ /* 0x001fe20000000000 */
[----:B------:R-:W-:Y:S06]  /*0cc0*/  BRA.U UP0, `(.L_x_21) ;  /* 0xfffffffd00cc7547 */ /* 0x000fec000b83ffff */
[----:B------:R-:W-:Y:S01]  /*0cd0*/  SHF.R.U32.HI R20, RZ, 0x17, R24 ;  /* 0x00000017ff147819 */ /* 0x000fe20000011618 */
[----:B------:R0:W-:Y:S03]  /*0ce0*/  STL [R1+0x18], R25 ;  /* 0x0000181901007387 */ /* 0x0001e60000100800 */
[C---:B------:R-:W-:Y:S02]  /*0cf0*/  LOP3.LUT R16, R20.reuse, 0xe0, RZ, 0xc0, !PT ;  /* 0x000000e014107812 */ /* 0x040fe400078ec0ff */
[----:B------:R-:W-:-:S03]  /*0d00*/  LOP3.LUT P0, RZ, R20, 0x1f, RZ, 0xc0, !PT ;  /* 0x0000001f14ff7812 */ /* 0x000fc6000780c0ff */
[----:B------:R-:W-:-:S05]  /*0d10*/  VIADD R16, R16, 0xffffff80 ;  /* 0xffffff8010107836 */ /* 0x000fca0000000000 */
[----:B------:R-:W-:-:S05]  /*0d20*/  SHF.R.U32.HI R16, RZ, 0x5, R16 ;  /* 0x00000005ff107819 */ /* 0x000fca0000011610 */
[----:B------:R-:W-:-:S05]  /*0d30*/  IMAD R21, R16, -0x4, R1 ;  /* 0xfffffffc10157824 */ /* 0x000fca00078e0201 */
[----:B------:R-:W2:Y:S04]  /*0d40*/  LDL R18, [R21+0x18] ;  /* 0x0000180015127983 */ /* 0x000ea80000100800 */
[----:B------:R-:W2:Y:S04]  /*0d50*/  LDL R17, [R21+0x14] ;  /* 0x0000140015117983 */ /* 0x000ea80000100800 */
[----:B------:R-:W3:Y:S01]  /*0d60*/  @P0 LDL R16, [R21+0x10] ;  /* 0x0000100015100983 */ /* 0x000ee20000100800 */
[----:B------:R-:W-:Y:S01]  /*0d70*/  LOP3.LUT R20, R20, 0x1f, RZ, 0xc0, !PT ;  /* 0x0000001f14147812 */ /* 0x000fe200078ec0ff */
[----:B------:R-:W-:Y:S01]  /*0d80*/  UMOV UR8, 0x54442d19 ;  /* 0x54442d1900087882 */ /* 0x000fe20000000000 */
[----:B------:R-:W-:-:S02]  /*0d90*/  UMOV UR9, 0x3bf921fb ;  /* 0x3bf921fb00097882 */ /* 0x000fc40000000000 */
[-C--:B--2---:R-:W-:Y:S02]  /*0da0*/  @P0 SHF.L.W.U32.HI R18, R17, R20.reuse, R18 ;  /* 0x0000001411120219 */ /* 0x084fe40000010e12 */
[----:B---3--:R-:W-:Y:S02]  /*0db0*/  @P0 SHF.L.W.U32.HI R17, R16, R20, R17 ;  /* 0x0000001410110219 */ /* 0x008fe40000010e11 */
[----:B------:R-:W-:Y:S02]  /*0dc0*/  ISETP.GE.AND P0, PT, R24, RZ, PT ;  /* 0x000000ff1800720c */ /* 0x000fe40003f06270 */
[C-C-:B------:R-:W-:Y:S01]  /*0dd0*/  SHF.L.W.U32.HI R23, R17.reuse, 0x2, R18.reuse ;  /* 0x0000000211177819 */ /* 0x140fe20000010e12 */
[----:B------:R-:W-:Y:S01]  /*0de0*/  IMAD.SHL.U32 R17, R17, 0x4, RZ ;  /* 0x0000000411117824 */ /* 0x000fe200078e00ff */
[----:B------:R-:W-:Y:S02]  /*0df0*/  SHF.R.U32.HI R18, RZ, 0x1e, R18 ;  /* 0x0000001eff127819 */ /* 0x000fe40000011612 */
[----:B------:R-:W-:-:S02]  /*0e00*/  SHF.R.S32.HI R20, RZ, 0x1f, R23 ;  /* 0x0000001fff147819 */ /* 0x000fc40000011417 */
[C---:B------:R-:W-:Y:S02]  /*0e10*/  LOP3.LUT R24, R23.reuse, R24, RZ, 0x3c, !PT ;  /* 0x0000001817187212 */ /* 0x040fe400078e3cff */
[C---:B------:R-:W-:Y:S02]  /*0e20*/  LOP3.LUT R16, R20.reuse, R17, RZ, 0x3c, !PT ;  /* 0x0000001114107212 */ /* 0x040fe400078e3cff */
[----:B------:R-:W-:Y:S02]  /*0e30*/  LOP3.LUT R17, R20, R23, RZ, 0x3c, !PT ;  /* 0x0000001714117212 */ /* 0x000fe400078e3cff */
[----:B------:R-:W-:Y:S02]  /*0e40*/  LEA.HI R23, R23, R18, RZ, 0x1 ;  /* 0x0000001217177211 */ /* 0x000fe400078f08ff */
[----:B------:R-:W-:Y:S02]  /*0e50*/  ISETP.GE.AND P1, PT, R24, RZ, PT ;  /* 0x000000ff1800720c */ /* 0x000fe40003f26270 */
[----:B------:R-:W1:Y:S01]  /*0e60*/  I2F.F64.S64 R16, R16 ;  /* 0x0000001000107312 */ /* 0x000e620000301c00 */
[----:B------:R-:W-:-:S04]  /*0e70*/  IMAD.MOV R18, RZ, RZ, -R23 ;  /* 0x000000ffff127224 */ /* 0x000fc800078e0a17 */
[----:B------:R-:W-:Y:S01]  /*0e80*/  @!P0 IMAD.MOV.U32 R23, RZ, RZ, R18 ;  /* 0x000000ffff178224 */ /* 0x000fe200078e0012 */
[----:B-1----:R-:W-:-:S10]  /*0e90*/  DMUL R20, R16, UR8 ;  /* 0x0000000810147c28 */ /* 0x002fd40008000000 */
[----:B------:R-:W1:Y:S02]  /*0ea0*/  F2F.F32.F64 R20, R20 ;  /* 0x0000001400147310 */ /* 0x000e640000301000 */
[----:B01----:R-:W-:-:S07]  /*0eb0*/  FSEL R18, -R20, R20, !P1 ;  /* 0x0000001414127208 */ /* 0x003fce0004800100 */
.L_x_20:
[----:B------:R-:W-:Y:S05]  /*0ec0*/  BSYNC.RECONVERGENT B0 ;  /* 0x0000000000007941 */ /* 0x000fea0003800200 */
.L_x_19:
[----:B------:R-:W-:Y:S01]  /*0ed0*/  FMUL R28, R19, 0.63661974668502807617 ;  /* 0x3f22f983131c7820 */ /* 0x000fe20000400000 */
[----:B------:R-:W-:Y:S02]  /*0ee0*/  IMAD.MOV.U32 R30, RZ, RZ, 0x37cbac00 ;  /* 0x37cbac00ff1e7424 */ /* 0x000fe400078e00ff */
[----:B------:R-:W-:Y:S01]  /*0ef0*/  FMUL R17, R18, R18 ;  /* 0x0000001212117220 */ /* 0x000fe20000400000 */
[----:B------:R-:W-:Y:S01]  /*0f00*/  LOP3.LUT R20, R23, 0x1, RZ, 0xc0, !PT ;  /* 0x0000000117147812 */ /* 0x000fe200078ec0ff */
[----:B------:R-:W-:Y:S01]  /*0f10*/  IMAD.MOV.U32 R29, RZ, RZ, 0x3c0885e4 ;  /* 0x3c0885e4ff1d7424 */ /* 0x000fe200078e00ff */
[----:B------:R-:W-:Y:S01]  /*0f20*/  BSSY.RECONVERGENT B0, `(.L_x_22) ;  /* 0x0000049000007945 */ /* 0x000fe20003800200 */
[----:B------:R-:W0:Y:S01]  /*0f30*/  F2I.NTZ R28, R28 ;  /* 0x0000001c001c7305 */ /* 0x000e220000203100 */
[----:B------:R-:W-:Y:S01]  /*0f40*/  FFMA R16, R17, R30, -0.0013887860113754868507 ;  /* 0xbab607ed11107423 */ /* 0x000fe2000000001e */
[----:B------:R-:W-:Y:S01]  /*0f50*/  ISETP.NE.U32.AND P0, PT, R20, 0x1, PT ;  /* 0x000000011400780c */ /* 0x000fe20003f05070 */
[----:B------:R-:W-:-:S02]  /*0f60*/  IMAD.MOV.U32 R31, RZ, RZ, 0x3e2aaaa8 ;  /* 0x3e2aaaa8ff1f7424 */ /* 0x000fc400078e00ff */
[----:B------:R-:W-:Y:S01]  /*0f70*/  VIADD R23, R23, 0x1 ;  /* 0x0000000117177836 */ /* 0x000fe20000000000 */
[----:B------:R-:W-:Y:S02]  /*0f80*/  FSEL R16, R16, -0.00019574658654164522886, P0 ;  /* 0xb94d415310107808 */ /* 0x000fe40000000000 */
[----:B------:R-:W-:Y:S02]  /*0f90*/  FSEL R20, R29, 0.041666727513074874878, !P0 ;  /* 0x3d2aaabb1d147808 */ /* 0x000fe40004000000 */
[----:B------:R-:W-:Y:S02]  /*0fa0*/  FSEL R18, R18, 1, !P0 ;  /* 0x3f80000012127808 */ /* 0x000fe40004000000 */
[----:B------:R-:W-:Y:S01]  /*0fb0*/  LOP3.LUT P1, RZ, R23, 0x2, RZ, 0xc0, !PT ;  /* 0x0000000217ff7812 */ /* 0x000fe2000782c0ff */
[----:B------:R-:W-:Y:S01]  /*0fc0*/  FFMA R16, R17, R16, R20 ;  /* 0x0000001011107223 */ /* 0x000fe20000000014 */
[----:B------:R-:W-:Y:S02]  /*0fd0*/  FSEL R20, -R31, -0.4999999701976776123, !P0 ;  /* 0xbeffffff1f147808 */ /* 0x000fe40004000100 */
[----:B------:R-:W-:-:S02]  /*0fe0*/  FSETP.GE.AND P0, PT, |R19|, 105615, PT ;  /* 0x47ce47801300780b */ /* 0x000fc40003f06200 */
[----:B0-----:R-:W-:Y:S01]  /*0ff0*/  I2FP.F32.S32 R24, R28 ;  /* 0x0000001c00187245 */ /* 0x001fe20000201400 */
[C---:B------:R-:W-:Y:S01]  /*1000*/  FFMA R16, R17.reuse, R16, R20 ;  /* 0x0000001011107223 */ /* 0x040fe20000000014 */
[----:B------:R-:W-:-:S03]  /*1010*/  FFMA R17, R17, R18, RZ ;  /* 0x0000001211117223 */ /* 0x000fc600000000ff */
[----:B------:R-:W-:Y:S01]  /*1020*/  FFMA R21, R24, -1.5707962512969970703, R19 ;  /* 0xbfc90fda18157823 */ /* 0x000fe20000000013 */
[----:B------:R-:W-:-:S03]  /*1030*/  FFMA R18, R17, R16, R18 ;  /* 0x0000001011127223 */ /* 0x000fc60000000012 */
[----:B------:R-:W-:Y:S01]  /*1040*/  FFMA R21, R24, -7.5497894158615963534e-08, R21 ;  /* 0xb3a2216818157823 */ /* 0x000fe20000000015 */
[----:B------:R-:W-:-:S03]  /*1050*/  @P1 FADD R18, RZ, -R18 ;  /* 0x80000012ff121221 */ /* 0x000fc60000000000 */
[----:B------:R-:W-:Y:S01]  /*1060*/  FFMA R24, R24, -5.3903029534742383927e-15, R21 ;  /* 0xa7c234c518187823 */ /* 0x000fe20000000015 */
[----:B------:R-:W-:Y:S06]  /*1070*/  @!P0 BRA `(.L_x_23) ;  /* 0x0000000000cc8947 */ /* 0x000fec0003800000 */
[----:B------:R-:W-:-:S13]  /*1080*/  FSETP.NEU.AND P0, PT, |R19|, +INF , PT ;  /* 0x7f8000001300780b */ /* 0x000fda0003f0d200 */
[----:B------:R-:W-:Y:S01]  /*1090*/  @!P0 FMUL R24, RZ, R19 ;  /* 0x00000013ff188220 */ /* 0x000fe20000400000 */
[----:B------:R-:W-:Y:S01]  /*10a0*/  @!P0 IMAD.MOV.U32 R28, RZ, RZ, RZ ;  /* 0x000000ffff1c8224 */ /* 0x000fe200078e00ff */
[----:B------:R-:W-:Y:S06]  /*10b0*/  @!P0 BRA `(.L_x_23) ;  /* 0x0000000000bc8947 */ /* 0x000fec0003800000 */
[----:B------:R-:W-:Y:S01]  /*10c0*/  IMAD.SHL.U32 R16, R19, 0x100, RZ ;  /* 0x0000010013107824 */ /* 0x000fe200078e00ff */
[----:B------:R-:W-:Y:S01]  /*10d0*/  UMOV UR5, URZ ;  /* 0x000000ff00057c82 */ /* 0x000fe20008000000 */
[----:B------:R-:W-:Y:S02]  /*10e0*/  IMAD.MOV.U32 R23, RZ, RZ, RZ ;  /* 0x000000ffff177224 */ /* 0x000fe400078e00ff */
[----:B------:R-:W-:Y:S01]  /*10f0*/  IMAD.MOV.U32 R24, RZ, RZ, RZ ;  /* 0x000000ffff187224 */ /* 0x000fe200078e00ff */
[----:B------:R-:W-:-:S07]  /*1100*/  LOP3.LUT R33, R16, 0x80000000, RZ, 0xfc, !PT ;  /* 0x8000000010217812 */ /* 0x000fce00078efcff */
.L_x_24:
[----:B0-----:R-:W0:Y:S02]  /*1110*/  LDC.64 R16, c[0x4][RZ] ;  /* 0x01000000ff107b82 */ /* 0x001e240000000a00 */
[----:B0-----:R-:W-:-:S05]  /*1120*/  IMAD.WIDE.U32 R20, R24, 0x4, R16 ;  /* 0x0000000418147825 */ /* 0x001fca00078e0010 */
[----:B------:R-:W2:Y:S01]  /*1130*/  LDG.E.CONSTANT R16, desc[UR6][R20.64] ;  /* 0x0000000614107981 */ /* 0x000ea2000c1e9900 */
[C---:B------:R-:W-:Y:S02]  /*1140*/  IMAD R25, R24.reuse, 0x4, R1 ;  /* 0x0000000418197824 */ /* 0x040fe400078e0201 */
[----:B------:R-:W-:-:S05]  /*1150*/  VIADD R24, R24, 0x1 ;  /* 0x0000000118187836 */ /* 0x000fca0000000000 */
[----:B------:R-:W-:Y:S01]  /*1160*/  ISETP.NE.AND P0, PT, R24, 0x6, PT ;  /* 0x000000061800780c */ /* 0x000fe20003f05270 */
[----:B--2---:R-:W-:-:S03]  /*1170*/  IMAD.WIDE.U32 R16, R16, R33, RZ ;  /* 0x0000002110107225 */ /* 0x004fc600078e00ff */
[----:B------:R-:W-:-:S04]  /*1180*/  IADD3 R16, P1, PT, R16, R23, RZ ;  /* 0x0000001710107210 */ /* 0x000fc80007f3e0ff */
[----:B------:R-:W-:Y:S01]  /*1190*/  IADD3.X R23, PT, PT, R17, UR5, RZ, P1, !PT ;  /* 0x0000000511177c10 */ /* 0x000fe20008ffe4ff */
[----:B------:R0:W-:Y:S04]  /*11a0*/  STL [R25], R16 ;  /* 0x0000001019007387 */ /* 0x0001e80000100800 */
[----:B------:R-:W-:Y:S05]  /*11b0*/  @P0 BRA `(.L_x_24) ;  /* 0xfffffffc00d40947 */ /* 0x000fea000383ffff */
[----:B------:R-:W-:Y:S01]  /*11c0*/  SHF.R.U32.HI R20, RZ, 0x17, R19 ;  /* 0x00000017ff147819 */ /* 0x000fe20000011613 */
[----:B------:R1:W-:Y:S03]  /*11d0*/  STL [R1+0x18], R23 ;  /* 0x0000181701007387 */ /* 0x0003e60000100800 */
[C---:B0-----:R-:W-:Y:S02]  /*11e0*/  LOP3.LUT R16, R20.reuse, 0xe0, RZ, 0xc0, !PT ;  /* 0x000000e014107812 */ /* 0x041fe400078ec0ff */
        /* <DEDUP_REMOVED lines=15> */
[----:B-1----:R-:W-:Y:S02]  /*12e0*/  SHF.R.U32.HI R23, RZ, 0x1e, R24 ;  /* 0x0000001eff177819 */ /* 0x002fe40000011618 */
[----:B------:R-:W-:-:S02]  /*12f0*/  SHF.R.S32.HI R20, RZ, 0x1f, R28 ;  /* 0x0000001fff147819 */ /* 0x000fc4000001141c */
[----:B------:R-:W-:Y:S02]  /*1300*/  LOP3.LUT R19, R28, R19, RZ, 0x3c, !PT ;  /* 0x000000131c137212 */ /* 0x000fe400078e3cff */
[C---:B------:R-:W-:Y:S02]  /*1310*/  LOP3.LUT R16, R20.reuse, R17, RZ, 0x3c, !PT ;  /* 0x0000001114107212 */ /* 0x040fe400078e3cff */
[----:B------:R-:W-:Y:S02]  /*1320*/  LOP3.LUT R17, R20, R28, RZ, 0x3c, !PT ;  /* 0x0000001c14117212 */ /* 0x000fe400078e3cff */
[----:B------:R-:W-:Y:S02]  /*1330*/  LEA.HI R28, R28, R23, RZ, 0x1 ;  /* 0x000000171c1c7211 */ /* 0x000fe400078f08ff */
[----:B------:R-:W-:Y:S02]  /*1340*/  ISETP.GE.AND P1, PT, R19, RZ, PT ;  /* 0x000000ff1300720c */ /* 0x000fe40003f26270 */
[----:B------:R-:W0:Y:S01]  /*1350*/  I2F.F64.S64 R16, R16 ;  /* 0x0000001000107312 */ /* 0x000e220000301c00 */
[----:B------:R-:W-:-:S04]  /*1360*/  IMAD.MOV R19, RZ, RZ, -R28 ;  /* 0x000000ffff137224 */ /* 0x000fc800078e0a1c */
[----:B------:R-:W-:Y:S01]  /*1370*/  @!P0 IMAD.MOV.U32 R28, RZ, RZ, R19 ;  /* 0x000000ffff1c8224 */ /* 0x000fe200078e0013 */
[----:B0-----:R-:W-:-:S10]  /*1380*/  DMUL R20, R16, UR8 ;  /* 0x0000000810147c28 */ /* 0x001fd40008000000 */
[----:B------:R-:W0:Y:S02]  /*1390*/  F2F.F32.F64 R20, R20 ;  /* 0x0000001400147310 */ /* 0x000e240000301000 */
[----:B0-----:R-:W-:-:S07]  /*13a0*/  FSEL R24, -R20, R20, !P1 ;  /* 0x0000001414187208 */ /* 0x001fce0004800100 */
.L_x_23:
[----:B------:R-:W-:Y:S05]  /*13b0*/  BSYNC.RECONVERGENT B0 ;  /* 0x0000000000007941 */ /* 0x000fea0003800200 */
.L_x_22:
[----:B------:R-:W-:Y:S01]  /*13c0*/  FMUL R25, R22, 0.63661974668502807617 ;  /* 0x3f22f98316197820 */ /* 0x000fe20000400000 */
[----:B------:R-:W-:Y:S01]  /*13d0*/  FMUL R16, R24, R24 ;  /* 0x0000001818107220 */ /* 0x000fe20000400000 */
[C---:B------:R-:W-:Y:S01]  /*13e0*/  LOP3.LUT R19, R28.reuse, 0x1, RZ, 0xc0, !PT ;  /* 0x000000011c137812 */ /* 0x040fe200078ec0ff */
[----:B------:R-:W-:Y:S01]  /*13f0*/  VIADD R28, R28, 0x1 ;  /* 0x000000011c1c7836 */ /* 0x000fe20000000000 */
[----:B------:R-:W-:Y:S01]  /*1400*/  BSSY.RECONVERGENT B0, `(.L_x_25) ;  /* 0x0000047000007945 */ /* 0x000fe20003800200 */
[----:B------:R-:W-:Y:S01]  /*1410*/  FFMA R17, R16, R30, -0.0013887860113754868507 ;  /* 0xbab607ed10117423 */ /* 0x000fe2000000001e */
[----:B------:R-:W0:Y:S01]  /*1420*/  F2I.NTZ R25, R25 ;  /* 0x0000001900197305 */ /* 0x000e220000203100 */
[----:B------:R-:W-:Y:S02]  /*1430*/  ISETP.NE.U32.AND P0, PT, R19, 0x1, PT ;  /* 0x000000011300780c */ /* 0x000fe40003f05070 */
[----:B------:R-:W-:Y:S02]  /*1440*/  LOP3.LUT P1, RZ, R28, 0x2, RZ, 0xc0, !PT ;  /* 0x000000021cff7812 */ /* 0x000fe4000782c0ff */
[----:B------:R-:W-:-:S02]  /*1450*/  FSEL R17, R17, -0.00019574658654164522886, P0 ;  /* 0xb94d415311117808 */ /* 0x000fc40000000000 */
[----:B------:R-:W-:Y:S02]  /*1460*/  FSEL R19, R29, 0.041666727513074874878, !P0 ;  /* 0x3d2aaabb1d137808 */ /* 0x000fe40004000000 */
[----:B------:R-:W-:-:S03]  /*1470*/  FSEL R21, -R31, -0.4999999701976776123, !P0 ;  /* 0xbeffffff1f157808 */ /* 0x000fc60004000100 */
[----:B------:R-:W-:Y:S01]  /*1480*/  FFMA R17, R16, R17, R19 ;  /* 0x0000001110117223 */ /* 0x000fe20000000013 */
[----:B------:R-:W-:Y:S02]  /*1490*/  FSEL R19, R24, 1, !P0 ;  /* 0x3f80000018137808 */ /* 0x000fe40004000000 */
[----:B------:R-:W-:Y:S01]  /*14a0*/  FSETP.GE.AND P0, PT, |R22|, 105615, PT ;  /* 0x47ce47801600780b */ /* 0x000fe20003f06200 */
[C---:B------:R-:W-:Y:S01]  /*14b0*/  FFMA R17, R16.reuse, R17, R21 ;  /* 0x0000001110117223 */ /* 0x040fe20000000015 */
[----:B0-----:R-:W-:Y:S01]  /*14c0*/  I2FP.F32.S32 R23, R25 ;  /* 0x0000001900177245 */ /* 0x001fe20000201400 */
[----:B------:R-:W-:-:S04]  /*14d0*/  FFMA R16, R16, R19, RZ ;  /* 0x0000001310107223 */ /* 0x000fc800000000ff */
        /* <DEDUP_REMOVED lines=15> */
.L_x_27:
        /* <DEDUP_REMOVED lines=40> */
[----:B------:R-:W1:Y:S02]  /*1850*/  F2F.F32.F64 R20, R20 ;  /* 0x0000001400147310 */ /* 0x000e640000301000 */
[----:B-1----:R-:W-:-:S07]  /*1860*/  FSEL R23, -R20, R20, !P1 ;  /* 0x0000001414177208 */ /* 0x002fce0004800100 */
.L_x_26:
[----:B------:R-:W-:Y:S05]  /*1870*/  BSYNC.RECONVERGENT B0 ;  /* 0x0000000000007941 */ /* 0x000fea0003800200 */
.L_x_25:
        /* <DEDUP_REMOVED lines=33> */
.L_x_30:
        /* <DEDUP_REMOVED lines=31> */
[C---:B-1----:R-:W-:Y:S02]  /*1c80*/  LEA.HI R21, R25.reuse, R24, RZ, 0x1 ;  /* 0x0000001819157211 */ /* 0x042fe400078f08ff */
[C---:B------:R-:W-:Y:S02]  /*1c90*/  LOP3.LUT R16, R22.reuse, R17, RZ, 0x3c, !PT ;  /* 0x0000001116107212 */ /* 0x040fe400078e3cff */
[----:B------:R-:W-:Y:S01]  /*1ca0*/  LOP3.LUT R17, R22, R25, RZ, 0x3c, !PT ;  /* 0x0000001916117212 */ /* 0x000fe200078e3cff */
[----:B------:R-:W-:Y:S01]  /*1cb0*/  IMAD.MOV R24, RZ, RZ, -R21 ;  /* 0x000000ffff187224 */ /* 0x000fe200078e0a15 */
[----:B------:R-:W-:-:S03]  /*1cc0*/  LOP3.LUT R28, R25, R0, RZ, 0x3c, !PT ;  /* 0x00000000191c7212 */ /* 0x000fc600078e3cff */
[----:B------:R-:W-:Y:S01]  /*1cd0*/  @!P0 IMAD.MOV.U32 R21, RZ, RZ, R24 ;  /* 0x000000ffff158224 */ /* 0x000fe200078e0018 */
[----:B------:R-:W0:Y:S01]  /*1ce0*/  I2F.F64.S64 R16, R16 ;  /* 0x0000001000107312 */ /* 0x000e220000301c00 */
[----:B------:R-:W-:Y:S01]  /*1cf0*/  ISETP.GE.AND P1, PT, R28, RZ, PT ;  /* 0x000000ff1c00720c */ /* 0x000fe20003f26270 */
[----:B0-----:R-:W-:-:S10]  /*1d00*/  DMUL R22, R16, UR8 ;  /* 0x0000000810167c28 */ /* 0x001fd40008000000 */
[----:B------:R-:W0:Y:S02]  /*1d10*/  F2F.F32.F64 R22, R22 ;  /* 0x0000001600167310 */ /* 0x000e240000301000 */
[----:B0-----:R-:W-:-:S07]  /*1d20*/  FSEL R25, -R22, R22, !P1 ;  /* 0x0000001616197208 */ /* 0x001fce0004800100 */
.L_x_29:
[----:B------:R-:W-:Y:S05]  /*1d30*/  BSYNC.RECONVERGENT B0 ;  /* 0x0000000000007941 */ /* 0x000fea0003800200 */
.L_x_28:
        /* <DEDUP_REMOVED lines=11> */
[----:B------:R-:W-:-:S03]  /*1df0*/  FSEL R21, R25, 1, !P0 ;  /* 0x3f80000019157808 */ /* 0x000fc60004000000 */
[C---:B------:R-:W-:Y:S01]  /*1e00*/  FFMA R17, R16.reuse, R17, R23 ;  /* 0x0000001110117223 */ /* 0x040fe20000000017 */
[----:B------:R-:W-:Y:S02]  /*1e10*/  FSEL R23, -R31, -0.4999999701976776123, !P0 ;  /* 0xbeffffff1f177808 */ /* 0x000fe40004000100 */
[----:B------:R-:W-:Y:S02]  /*1e20*/  FSETP.GE.AND P0, PT, |R15|, 105615, PT ;  /* 0x47ce47800f00780b */ /* 0x000fe40003f06200 */
        /* <DEDUP_REMOVED lines=14> */
[----:B------:R-:W-:Y:S01]  /*1f10*/  CS2R R24, SRZ ;  /* 0x0000000000187805 */ /* 0x000fe2000001ff00 */
[----:B------:R-:W-:-:S03]  /*1f20*/  UMOV UR5, URZ ;  /* 0x000000ff00057c82 */ /* 0x000fc60008000000 */
[----:B------:R-:W-:-:S07]  /*1f30*/  LOP3.LUT R35, R16, 0x80000000, RZ, 0xfc, !PT ;  /* 0x8000000010237812 */ /* 0x000fce00078efcff */
.L_x_33:
        /* <DEDUP_REMOVED lines=27> */
[C-C-:B0-----:R-:W-:Y:S01]  /*20f0*/  SHF.L.W.U32.HI R28, R16.reuse, 0x2, R25.reuse ;  /* 0x00000002101c7819 */ /* 0x141fe20000010e19 */
[----:B------:R-:W-:Y:S01]  /*2100*/  IMAD.SHL.U32 R16, R16, 0x4, RZ ;  /* 0x0000000410107824 */ /* 0x000fe200078e00ff */
[----:B------:R-:W-:Y:S02]  /*2110*/  SHF.R.U32.HI R25, RZ, 0x1e, R25 ;  /* 0x0000001eff197819 */ /* 0x000fe40000011619 */
[----:B------:R-:W-:-:S02]  /*2120*/  SHF.R.S32.HI R17, RZ, 0x1f, R28 ;  /* 0x0000001fff117819 */ /* 0x000fc4000001141c */
[C---:B-1----:R-:W-:Y:S02]  /*2130*/  LOP3.LUT R24, R28.reuse, R15, RZ, 0x3c, !PT ;  /* 0x0000000f1c187212 */ /* 0x042fe400078e3cff */
        /* <DEDUP_REMOVED lines=10> */
.L_x_32:
[----:B------:R-:W-:Y:S05]  /*21e0*/  BSYNC.RECONVERGENT B0 ;  /* 0x0000000000007941 */ /* 0x000fea0003800200 */
.L_x_31:
        /* <DEDUP_REMOVED lines=12> */
[----:B------:R-:W-:Y:S01]  /*22b0*/  FFMA R22, R17, R22, R24 ;  /* 0x0000001611167223 */ /* 0x000fe20000000018 */
        /* <DEDUP_REMOVED lines=19> */
.L_x_36:
        /* <DEDUP_REMOVED lines=42> */
.L_x_35:
[----:B------:R-:W-:Y:S05]  /*2690*/  BSYNC.RECONVERGENT B0 ;  /* 0x0000000000007941 */ /* 0x000fea0003800200 */
.L_x_34:
        /* <DEDUP_REMOVED lines=33> */
.L_x_39:
        /* <DEDUP_REMOVED lines=41> */
[----:B-1----:R-:W-:-:S07]  /*2b40*/  FSEL R16, -R22, R22, !P1 ;  /* 0x0000001616107208 */ /* 0x002fce0004800100 */
.L_x_38:
[----:B------:R-:W-:Y:S05]  /*2b50*/  BSYNC.RECONVERGENT B0 ;  /* 0x0000000000007941 */ /* 0x000fea0003800200 */
.L_x_37:
[----:B------:R-:W-:Y:S01]  /*2b60*/  FMUL R21, R0, R21 ;  /* 0x0000001500157220 */ /* 0x000fe20000400000 */
[----:B------:R-:W-:Y:S01]  /*2b70*/  FMUL R17, R16, R16 ;  /* 0x0000001010117220 */ /* 0x000fe20000400000 */
[C---:B------:R-:W-:Y:S01]  /*2b80*/  LOP3.LUT R23, R33.reuse, 0x1, RZ, 0xc0, !PT ;  /* 0x0000000121177812 */ /* 0x040fe200078ec0ff */
[----:B------:R-:W-:Y:S02]  /*2b90*/  VIADD R33, R33, 0x1 ;  /* 0x0000000121217836 */ /* 0x000fe40000000000 */
[----:B0-----:R-:W-:Y:S01]  /*2ba0*/  FMUL R34, R21, 0.63661974668502807617 ;  /* 0x3f22f98315227820 */ /* 0x001fe20000400000 */
[----:B------:R-:W-:Y:S01]  /*2bb0*/  FFMA R22, R17, R30, -0.0013887860113754868507 ;  /* 0xbab607ed11167423 */ /* 0x000fe2000000001e */
[----:B------:R-:W-:Y:S01]  /*2bc0*/  ISETP.NE.U32.AND P0, PT, R23, 0x1, PT ;  /* 0x000000011700780c */ /* 0x000fe20003f05070 */
[----:B------:R-:W-:Y:S01]  /*2bd0*/  BSSY.RECONVERGENT B0, `(.L_x_40) ;  /* 0x0000047000007945 */ /* 0x000fe20003800200 */
[----:B------:R-:W-:Y:S02]  /*2be0*/  LOP3.LUT P1, RZ, R33, 0x2, RZ, 0xc0, !PT ;  /* 0x0000000221ff7812 */ /* 0x000fe4000782c0ff */
[----:B------:R-:W0:Y:S01]  /*2bf0*/  F2I.NTZ R34, R34 ;  /* 0x0000002200227305 */ /* 0x000e220000203100 */
[----:B------:R-:W-:-:S02]  /*2c00*/  FSEL R22, R22, -0.00019574658654164522886, P0 ;  /* 0xb94d415316167808 */ /* 0x000fc40000000000 */
[----:B------:R-:W-:Y:S02]  /*2c10*/  FSEL R32, R29, 0.041666727513074874878, !P0 ;  /* 0x3d2aaabb1d207808 */ /* 0x000fe40004000000 */
[----:B------:R-:W-:-:S03]  /*2c20*/  FSEL R16, R16, 1, !P0 ;  /* 0x3f80000010107808 */ /* 0x000fc60004000000 */
[----:B------:R-:W-:Y:S01]  /*2c30*/  FFMA R22, R17, R22, R32 ;  /* 0x0000001611167223 */ /* 0x000fe20000000020 */
[----:B------:R-:W-:Y:S02]  /*2c40*/  FSEL R32, -R31, -0.4999999701976776123, !P0 ;  /* 0xbeffffff1f207808 */ /* 0x000fe40004000100 */
[----:B------:R-:W-:-:S03]  /*2c50*/  FSETP.GE.AND P0, PT, |R21|, 105615, PT ;  /* 0x47ce47801500780b */ /* 0x000fc60003f06200 */
[C---:B------:R-:W-:Y:S01]  /*2c60*/  FFMA R22, R17.reuse, R22, R32 ;  /* 0x0000001611167223 */ /* 0x040fe20000000020 */
[----:B0-----:R-:W-:Y:S01]  /*2c70*/  I2FP.F32.S32 R36, R34 ;  /* 0x0000002200247245 */ /* 0x001fe20000201400 */
[----:B------:R-:W-:-:S04]  /*2c80*/  FFMA R17, R17, R16, RZ ;  /* 0x0000001011117223 */ /* 0x000fc800000000ff */
[C---:B------:R-:W-:Y:S01]  /*2c90*/  FFMA R23, R36.reuse, -1.5707962512969970703, R21 ;  /* 0xbfc90fda24177823 */ /* 0x040fe20000000015 */
[----:B------:R-:W-:Y:S01]  /*2ca0*/  FFMA R17, R17, R22, R16 ;  /* 0x0000001611117223 */ /* 0x000fe20000000010 */
[----:B------:R-:W-:Y:S02]  /*2cb0*/  FMUL R22, R15, R28 ;  /* 0x0000001c0f167220 */ /* 0x000fe40000400000 */
[----:B------:R-:W-:Y:S01]  /*2cc0*/  FFMA R23, R36, -7.5497894158615963534e-08, R23 ;  /* 0xb3a2216824177823 */ /* 0x000fe20000000017 */
[----:B------:R-:W-:-:S03]  /*2cd0*/  @P1 FADD R17, RZ, -R17 ;  /* 0x80000011ff111221 */ /* 0x000fc60000000000 */
[----:B------:R-:W-:Y:S01]  /*2ce0*/  FFMA R16, R36, -5.3903029534742383927e-15, R23 ;  /* 0xa7c234c524107823 */ /* 0x000fe20000000017 */
[----:B------:R-:W-:Y:S01]  /*2cf0*/  FMUL R23, R27, R24 ;  /* 0x000000181b177220 */ /* 0x000fe20000400000 */
[----:B------:R-:W-:Y:S01]  /*2d00*/  FMUL R28, R26, R17 ;  /* 0x000000111a1c7220 */ /* 0x000fe20000400000 */
        /* <DEDUP_REMOVED lines=9> */
.L_x_42:
        /* <DEDUP_REMOVED lines=42> */
.L_x_41:
[----:B------:R-:W-:Y:S05]  /*3040*/  BSYNC.RECONVERGENT B0 ;  /* 0x0000000000007941 */ /* 0x000fea0003800200 */
.L_x_40:
[----:B------:R-:W-:Y:S01]  /*3050*/  FMUL R33, R22, 0.63661974668502807617 ;  /* 0x3f22f98316217820 */ /* 0x000fe20000400000 */
[----:B------:R-:W-:Y:S01]  /*3060*/  FMUL R17, R16, R16 ;  /* 0x0000001010117220 */ /* 0x000fe20000400000 */
[C---:B------:R-:W-:Y:S01]  /*3070*/  LOP3.LUT R24, R34.reuse, 0x1, RZ, 0xc0, !PT ;  /* 0x0000000122187812 */ /* 0x040fe200078ec0ff */
[----:B------:R-:W-:Y:S01]  /*3080*/  BSSY.RECONVERGENT B0, `(.L_x_43) ;  /* 0x0000047000007945 */ /* 0x000fe20003800200 */
[----:B------:R-:W-:Y:S01]  /*3090*/  LOP3.LUT P1, RZ, R34, 0x2, RZ, 0xc0, !PT ;  /* 0x0000000222ff7812 */ /* 0x000fe2000782c0ff */
[----:B------:R-:W-:Y:S01]  /*30a0*/  FFMA R21, R17, R30, -0.0013887860113754868507 ;  /* 0xbab607ed11157423 */ /* 0x000fe2000000001e */
[----:B------:R-:W0:Y:S01]  /*30b0*/  F2I.NTZ R33, R33 ;  /* 0x0000002100217305 */ /* 0x000e220000203100 */
[----:B------:R-:W-:-:S04]  /*30c0*/  ISETP.NE.U32.AND P0, PT, R24, 0x1, PT ;  /* 0x000000011800780c */ /* 0x000fc80003f05070 */
[----:B------:R-:W-:Y:S02]  /*30d0*/  FSEL R24, R21, -0.00019574658654164522886, !P0 ;  /* 0xb94d415315187808 */ /* 0x000fe40004000000 */
[----:B------:R-:W-:Y:S02]  /*30e0*/  FSEL R32, R29, 0.041666727513074874878, P0 ;  /* 0x3d2aaabb1d207808 */ /* 0x000fe40000000000 */
[----:B------:R-:W-:-:S03]  /*30f0*/  FSEL R21, R16, 1, P0 ;  /* 0x3f80000010157808 */ /* 0x000fc60000000000 */
[----:B------:R-:W-:Y:S01]  /*3100*/  FFMA R24, R17, R24, R32 ;  /* 0x0000001811187223 */ /* 0x000fe20000000020 */
[----:B------:R-:W-:Y:S01]  /*3110*/  FSEL R32, -R31, -0.4999999701976776123, P0 ;  /* 0xbeffffff1f207808 */ /* 0x000fe20000000100 */
[C---:B------:R-:W-:Y:S01]  /*3120*/  FFMA R16, R17.reuse, R21, RZ ;  /* 0x0000001511107223 */ /* 0x040fe200000000ff */
[----:B------:R-:W-:Y:S02]  /*3130*/  FSETP.GE.AND P0, PT, |R22|, 105615, PT ;  /* 0x47ce47801600780b */ /* 0x000fe40003f06200 */
[----:B0-----:R-:W-:Y:S01]  /*3140*/  I2FP.F32.S32 R25, R33 ;  /* 0x0000002100197245 */ /* 0x001fe20000201400 */
[----:B------:R-:W-:-:S04]  /*3150*/  FFMA R24, R17, R24, R32 ;  /* 0x0000001811187223 */ /* 0x000fc80000000020 */
        /* <DEDUP_REMOVED lines=15> */
.L_x_45:
        /* <DEDUP_REMOVED lines=41> */
[----:B01----:R-:W-:-:S07]  /*34e0*/  FSEL R16, -R24, R24, !P1 ;  /* 0x0000001818107208 */ /* 0x003fce0004800100 */
.L_x_44:
[----:B------:R-:W-:Y:S05]  /*34f0*/  BSYNC.RECONVERGENT B0 ;  /* 0x0000000000007941 */ /* 0x000fea0003800200 */
.L_x_43:
        /* <DEDUP_REMOVED lines=10> */
[----:B------:R-:W-:-:S03]  /*35a0*/  FSEL R32, -R31, -0.4999999701976776123, P0 ;  /* 0xbeffffff1f207808 */ /* 0x000fc60000000100 */
[----:B------:R-:W-:Y:S01]  /*35b0*/  FFMA R24, R17, R22, R24 ;  /* 0x0000001611187223 */ /* 0x000fe20000000018 */
[----:B------:R-:W-:Y:S02]  /*35c0*/  FSEL R22, R16, 1, P0 ;  /* 0x3f80000010167808 */ /* 0x000fe40000000000 */
        /* <DEDUP_REMOVED lines=18> */
.L_x_48:
        /* <DEDUP_REMOVED lines=42> */
.L_x_47:
[----:B------:R-:W-:Y:S05]  /*3990*/  BSYNC.RECONVERGENT B0 ;  /* 0x0000000000007941 */ /* 0x000fea0003800200 */
.L_x_46:
        /* <DEDUP_REMOVED lines=32> */
.L_x_51:
        /* <DEDUP_REMOVED lines=42> */
.L_x_50:
[----:B------:R-:W-:Y:S05]  /*3e40*/  BSYNC.RECONVERGENT B0 ;  /* 0x0000000000007941 */ /* 0x000fea0003800200 */
.L_x_49:
[----:B------:R-:W-:Y:S01]  /*3e50*/  FADD R0, R0, 1 ;  /* 0x3f80000000007421 */ /* 0x000fe20000000000 */
[----:B------:R-:W-:Y:S01]  /*3e60*/  FMUL R17, R16, R16 ;  /* 0x0000001010117220 */ /* 0x000fe20000400000 */
[----:B------:R-:W-:Y:S01]  /*3e70*/  LOP3.LUT R25, R33, 0x1, RZ, 0xc0, !PT ;  /* 0x0000000121197812 */ /* 0x000fe200078ec0ff */
[----:B------:R-:W-:Y:S01]  /*3e80*/  BSSY.RECONVERGENT B0, `(.L_x_52) ;  /* 0x000004b000007945 */ /* 0x000fe20003800200 */
[----:B------:R-:W-:Y:S01]  /*3e90*/  FMUL R35, R0, 0.63661974668502807617 ;  /* 0x3f22f98300237820 */ /* 0x000fe20000400000 */
[----:B------:R-:W-:Y:S01]  /*3ea0*/  FFMA R24, R17, R30, -0.0013887860113754868507 ;  /* 0xbab607ed11187423 */ /* 0x000fe2000000001e */
[----:B------:R-:W-:Y:S01]  /*3eb0*/  ISETP.NE.U32.AND P0, PT, R25, 0x1, PT ;  /* 0x000000011900780c */ /* 0x000fe20003f05070 */
[----:B------:R-:W-:Y:S01]  /*3ec0*/  FADD R15, R15, 1 ;  /* 0x3f8000000f0f7421 */ /* 0x000fe20000000000 */
[----:B------:R-:W-:Y:S01]  /*3ed0*/  LOP3.LUT P1, RZ, R33, 0x2, RZ, 0xc0, !PT ;  /* 0x0000000221ff7812 */ /* 0x000fe2000782c0ff */
[----:B------:R-:W-:Y:S01]  /*3ee0*/  FADD R26, R26, 1 ;  /* 0x3f8000001a1a7421 */ /* 0x000fe20000000000 */
[----:B------:R-:W0:Y:S01]  /*3ef0*/  F2I.NTZ R35, R35 ;  /* 0x0000002300237305 */ /* 0x000e220000203100 */
[----:B------:R-:W-:-:S02]  /*3f00*/  FSEL R24, R24, -0.00019574658654164522886, !P0 ;  /* 0xb94d415318187808 */ /* 0x000fc40004000000 */
[----:B------:R-:W-:Y:S02]  /*3f10*/  FSEL R28, R29, 0.041666727513074874878, P0 ;  /* 0x3d2aaabb1d1c7808 */ /* 0x000fe40000000000 */
[----:B------:R-:W-:-:S03]  /*3f20*/  FSEL R32, -R31, -0.4999999701976776123, P0 ;  /* 0xbeffffff1f207808 */ /* 0x000fc60000000100 */
[C---:B------:R-:W-:Y:S01]  /*3f30*/  FFMA R28, R17.reuse, R24, R28 ;  /* 0x00000018111c7223 */ /* 0x040fe2000000001c */
[----:B------:R-:W-:Y:S02]  /*3f40*/  FSEL R24, R16, 1, P0 ;  /* 0x3f80000010187808 */ /* 0x000fe40000000000 */
[----:B------:R-:W-:Y:S01]  /*3f50*/  FSETP.GE.AND P0, PT, |R0|, 105615, PT ;  /* 0x47ce47800000780b */ /* 0x000fe20003f06200 */
[C---:B------:R-:W-:Y:S02]  /*3f60*/  FFMA R28, R17.reuse, R28, R32 ;  /* 0x0000001c111c7223 */ /* 0x040fe40000000020 */
[----:B------:R-:W-:Y:S01]  /*3f70*/  FFMA R17, R17, R24, RZ ;  /* 0x0000001811117223 */ /* 0x000fe200000000ff */
[----:B0-----:R-:W-:-:S03]  /*3f80*/  I2FP.F32.S32 R25, R35 ;  /* 0x0000002300197245 */ /* 0x001fc60000201400 */
[----:B------:R-:W-:Y:S02]  /*3f90*/  FFMA R24, R17, R28, R24 ;  /* 0x0000001c11187223 */ /* 0x000fe40000000018 */
[C---:B------:R-:W-:Y:S02]  /*3fa0*/  FFMA R16, R25.reuse, -1.5707962512969970703, R0 ;  /* 0xbfc90fda19107823 */ /* 0x040fe40000000000 */
[----:B------:R-:W-:Y:S02]  /*3fb0*/  @P1 FADD R24, RZ, -R24 ;  /* 0x80000018ff181221 */ /* 0x000fe40000000000 */
[----:B------:R-:W-:-:S04]  /*3fc0*/  FFMA R16, R25, -7.5497894158615963534e-08, R16 ;  /* 0xb3a2216819107823 */ /* 0x000fc80000000010 */
[----:B------:R-:W-:Y:S01]  /*3fd0*/  FFMA R16, R25, -5.3903029534742383927e-15, R16 ;  /* 0xa7c234c519107823 */ /* 0x000fe20000000010 */
[----:B------:R-:W-:Y:S01]  /*3fe0*/  FADD R25, R27, 1 ;  /* 0x3f8000001b197421 */ /* 0x000fe20000000000 */
        /* <DEDUP_REMOVED lines=10> */
.L_x_54:
        /* <DEDUP_REMOVED lines=42> */
.L_x_53:
[----:B------:R-:W-:Y:S05]  /*4330*/  BSYNC.RECONVERGENT B0 ;  /* 0x0000000000007941 */ /* 0x000fea0003800200 */
.L_x_52:
        /* <DEDUP_REMOVED lines=33> */
.L_x_57:
        /* <DEDUP_REMOVED lines=20> */
[----:B0-----:R-:W3:Y:S01]  /*4690*/  @P0 LDL R16, [R33+0x10] ;  /* 0x0000100021100983 */ /* 0x001ee20000100800 */
        /* <DEDUP_REMOVED lines=21> */
.L_x_56:
[----:B------:R-:W-:Y:S05]  /*47f0*/  BSYNC.RECONVERGENT B0 ;  /* 0x0000000000007941 */ /* 0x000fea0003800200 */
.L_x_55:
[----:B------:R-:W-:Y:S01]  /*4800*/  LOP3.LUT R0, R28, 0x1, RZ, 0xc0, !PT ;  /* 0x000000011c007812 */ /* 0x000fe200078ec0ff */
[----:B------:R-:W-:Y:S01]  /*4810*/  FMUL R17, R16, R16 ;  /* 0x0000001010117220 */ /* 0x000fe20000400000 */
[C---:B------:R-:W-:Y:S01]  /*4820*/  FSETP.GE.AND P1, PT, |R25|.reuse, 105615, PT ;  /* 0x47ce47801900780b */ /* 0x040fe20003f26200 */
[----:B------:R-:W-:Y:S01]  /*4830*/  BSSY.RECONVERGENT B0, `(.L_x_58) ;  /* 0x0000048000007945 */ /* 0x000fe20003800200 */
[----:B------:R-:W-:Y:S01]  /*4840*/  ISETP.NE.U32.AND P0, PT, R0, 0x1, PT ;  /* 0x000000010000780c */ /* 0x000fe20003f05070 */
[----:B------:R-:W-:Y:S01]  /*4850*/  FMUL R0, R25, 0.63661974668502807617 ;  /* 0x3f22f98319007820 */ /* 0x000fe20000400000 */
[----:B------:R-:W-:Y:S02]  /*4860*/  FFMA R32, R17, R30, -0.0013887860113754868507 ;  /* 0xbab607ed11207423 */ /* 0x000fe4000000001e */
[----:B------:R-:W-:-:S03]  /*4870*/  FSEL R34, R29, 0.041666727513074874878, !P0 ;  /* 0x3d2aaabb1d227808 */ /* 0x000fc60004000000 */
[----:B------:R-:W0:Y:S01]  /*4880*/  F2I.NTZ R0, R0 ;  /* 0x0000000000007305 */ /* 0x000e220000203100 */
[----:B------:R-:W-:-:S05]  /*4890*/  FSEL R32, R32, -0.00019574658654164522886, P0 ;  /* 0xb94d415320207808 */ /* 0x000fca0000000000 */
[----:B------:R-:W-:Y:S01]  /*48a0*/  FFMA R34, R17, R32, R34 ;  /* 0x0000002011227223 */ /* 0x000fe20000000022 */
[----:B------:R-:W-:Y:S01]  /*48b0*/  VIADD R32, R28, 0x1 ;  /* 0x000000011c207836 */ /* 0x000fe20000000000 */
[----:B------:R-:W-:Y:S02]  /*48c0*/  FSEL R28, R16, 1, !P0 ;  /* 0x3f800000101c7808 */ /* 0x000fe40004000000 */
[----:B------:R-:W-:Y:S02]  /*48d0*/  FSEL R16, -R31, -0.4999999701976776123, !P0 ;  /* 0xbeffffff1f107808 */ /* 0x000fe40004000100 */
[----:B------:R-:W-:-:S03]  /*48e0*/  LOP3.LUT P0, RZ, R32, 0x2, RZ, 0xc0, !PT ;  /* 0x0000000220ff7812 */ /* 0x000fc6000780c0ff */
[C---:B------:R-:W-:Y:S01]  /*48f0*/  FFMA R16, R17.reuse, R34, R16 ;  /* 0x0000002211107223 */ /* 0x040fe20000000010 */
[----:B------:R-:W-:Y:S01]  /*4900*/  FFMA R17, R17, R28, RZ ;  /* 0x0000001c11117223 */ /* 0x000fe200000000ff */
[----:B0-----:R-:W-:-:S03]  /*4910*/  I2FP.F32.S32 R32, R0 ;  /* 0x0000000000207245 */ /* 0x001fc60000201400 */
[----:B------:R-:W-:Y:S02]  /*4920*/  FFMA R28, R17, R16, R28 ;  /* 0x00000010111c7223 */ /* 0x000fe4000000001c */
[----:B------:R-:W-:-:S03]  /*4930*/  FFMA R17, R32, -1.5707962512969970703, R25 ;  /* 0xbfc90fda20117823 */ /* 0x000fc60000000019 */
[----:B------:R-:W-:Y:S01]  /*4940*/  @P0 FADD R28, RZ, -R28 ;  /* 0x8000001cff1c0221 */ /* 0x000fe20000000000 */
        /* <DEDUP_REMOVED lines=12> */
.L_x_60:
        /* <DEDUP_REMOVED lines=26> */
[--C-:B-1----:R-:W-:Y:S02]  /*4bb0*/  SHF.R.U32.HI R35, RZ, 0x1e, R0.reuse ;  /* 0x0000001eff237819 */ /* 0x102fe40000011600 */
[C---:B------:R-:W-:Y:S01]  /*4bc0*/  SHF.L.W.U32.HI R34, R17.reuse, 0x2, R0 ;  /* 0x0000000211227819 */ /* 0x040fe20000010e00 */
[----:B------:R-:W-:Y:S01]  /*4bd0*/  IMAD.SHL.U32 R17, R17, 0x4, RZ ;  /* 0x0000000411117824 */ /* 0x000fe200078e00ff */
[----:B------:R-:W-:Y:S02]  /*4be0*/  ISETP.GE.AND P0, PT, R25, RZ, PT ;  /* 0x000000ff1900720c */ /* 0x000fe40003f06270 */
[----:B------:R-:W-:-:S02]  /*4bf0*/  SHF.R.S32.HI R32, RZ, 0x1f, R34 ;  /* 0x0000001fff207819 */ /* 0x000fc40000011422 */
[----:B------:R-:W-:Y:S02]  /*4c00*/  LEA.HI R0, R34, R35, RZ, 0x1 ;  /* 0x0000002322007211 */ /* 0x000fe400078f08ff */
[C---:B------:R-:W-:Y:S02]  /*4c10*/  LOP3.LUT R16, R32.reuse, R17, RZ, 0x3c, !PT ;  /* 0x0000001120107212 */ /* 0x040fe400078e3cff */
[----:B------:R-:W-:Y:S02]  /*4c20*/  LOP3.LUT R17, R32, R34, RZ, 0x3c, !PT ;  /* 0x0000002220117212 */ /* 0x000fe400078e3cff */
[----:B------:R-:W-:-:S04]  /*4c30*/  LOP3.LUT R34, R34, R25, RZ, 0x3c, !PT ;  /* 0x0000001922227212 */ /* 0x000fc800078e3cff */
[----:B------:R-:W0:Y:S01]  /*4c40*/  I2F.F64.S64 R16, R16 ;  /* 0x0000001000107312 */ /* 0x000e220000301c00 */
[----:B------:R-:W-:Y:S01]  /*4c50*/  ISETP.GE.AND P1, PT, R34, RZ, PT ;  /* 0x000000ff2200720c */ /* 0x000fe20003f26270 */
[----:B------:R-:W-:-:S04]  /*4c60*/  IMAD.MOV R34, RZ, RZ, -R0 ;  /* 0x000000ffff227224 */ /* 0x000fc800078e0a00 */
[----:B------:R-:W-:Y:S01]  /*4c70*/  @!P0 IMAD.MOV.U32 R0, RZ, RZ, R34 ;  /* 0x000000ffff008224 */ /* 0x000fe200078e0022 */
[----:B0-----:R-:W-:-:S10]  /*4c80*/  DMUL R32, R16, UR8 ;  /* 0x0000000810207c28 */ /* 0x001fd40008000000 */
[----:B------:R-:W0:Y:S02]  /*4c90*/  F2F.F32.F64 R32, R32 ;  /* 0x0000002000207310 */ /* 0x000e240000301000 */
[----:B0-----:R-:W-:-:S07]  /*4ca0*/  FSEL R16, -R32, R32, !P1 ;  /* 0x0000002020107208 */ /* 0x001fce0004800100 */
.L_x_59:
[----:B------:R-:W-:Y:S05]  /*4cb0*/  BSYNC.RECONVERGENT B0 ;  /* 0x0000000000007941 */ /* 0x000fea0003800200 */
.L_x_58:
[C---:B------:R-:W-:Y:S01]  /*4cc0*/  LOP3.LUT R17, R0.reuse, 0x1, RZ, 0xc0, !PT ;  /* 0x0000000100117812 */ /* 0x040fe200078ec0ff */
[----:B------:R-:W-:Y:S01]  /*4cd0*/  VIADD R0, R0, 0x1 ;  /* 0x0000000100007836 */ /* 0x000fe20000000000 */
[----:B------:R-:W-:Y:S02]  /*4ce0*/  BSSY.RECONVERGENT B0, `(.L_x_61) ;  /* 0x0000049000007945 */ /* 0x000fe40003800200 */
[----:B------:R-:W-:Y:S01]  /*4cf0*/  ISETP.NE.U32.AND P0, PT, R17, 0x1, PT ;  /* 0x000000011100780c */ /* 0x000fe20003f05070 */
[----:B------:R-:W-:Y:S01]  /*4d00*/  FMUL R17, R16, R16 ;  /* 0x0000001010117220 */ /* 0x000fe20000400000 */
[----:B------:R-:W-:Y:S01]  /*4d10*/  LOP3.LUT P1, RZ, R0, 0x2, RZ, 0xc0, !PT ;  /* 0x0000000200ff7812 */ /* 0x000fe2000782c0ff */
[----:B------:R-:W-:Y:S01]  /*4d20*/  FMUL R0, R26, 0.63661974668502807617 ;  /* 0x3f22f9831a007820 */ /* 0x000fe20000400000 */
[----:B------:R-:W-:Y:S01]  /*4d30*/  FSEL R34, R29, 0.041666727513074874878, !P0 ;  /* 0x3d2aaabb1d227808 */ /* 0x000fe20004000000 */
[----:B------:R-:W-:Y:S01]  /*4d40*/  FFMA R32, R17, R30, -0.0013887860113754868507 ;  /* 0xbab607ed11207423 */ /* 0x000fe2000000001e */
[----:B------:R-:W-:-:S03]  /*4d50*/  FSEL R33, -R31, -0.4999999701976776123, !P0 ;  /* 0xbeffffff1f217808 */ /* 0x000fc60004000100 */
[----:B------:R-:W0:Y:S01]  /*4d60*/  F2I.NTZ R0, R0 ;  /* 0x0000000000007305 */ /* 0x000e220000203100 */
[----:B------:R-:W-:-:S05]  /*4d70*/  FSEL R32, R32, -0.00019574658654164522886, P0 ;  /* 0xb94d415320207808 */ /* 0x000fca0000000000 */
[C---:B------:R-:W-:Y:S01]  /*4d80*/  FFMA R34, R17.reuse, R32, R34 ;  /* 0x0000002011227223 */ /* 0x040fe20000000022 */
[----:B------:R-:W-:Y:S02]  /*4d90*/  FSEL R32, R16, 1, !P0 ;  /* 0x3f80000010207808 */ /* 0x000fe40004000000 */
        /* <DEDUP_REMOVED lines=19> */
.L_x_63:
[----:B------:R-:W0:Y:S02]  /*4ed0*/  LDC.64 R16, c[0x4][RZ] ;  /* 0x01000000ff107b82 */ /* 0x000e240000000a00 */
[----:B0-----:R-:W-:-:S05]  /*4ee0*/  IMAD.WIDE.U32 R36, R35, 0x4, R16 ;  /* 0x0000000423247825 */ /* 0x001fca00078e0010 */
[----:B------:R-:W2:Y:S02]  /*4ef0*/  LDG.E.CONSTANT R16, desc[UR6][R36.64] ;  /* 0x0000000624107981 */ /* 0x000ea4000c1e9900 */
[----:B--2---:R-:W-:-:S03]  /*4f00*/  IMAD.WIDE.U32 R16, R16, R33, RZ ;  /* 0x0000002110107225 */ /* 0x004fc600078e00ff */
[----:B------:R-:W-:Y:S01]  /*4f10*/  IADD3 R34, P0, PT, R16, R0, RZ ;  /* 0x0000000010227210 */ /* 0x000fe20007f1e0ff */
[C---:B------:R-:W-:Y:S02]  /*4f20*/  IMAD R16, R35.reuse, 0x4, R1 ;  /* 0x0000000423107824 */ /* 0x040fe400078e0201 */
[----:B------:R-:W-:Y:S01]  /*4f30*/  VIADD R35, R35, 0x1 ;  /* 0x0000000123237836 */ /* 0x000fe20000000000 */
[----:B------:R-:W-:Y:S02]  /*4f40*/  IADD3.X R0, PT, PT, R17, UR5, RZ, P0, !PT ;  /* 0x0000000511007c10 */ /* 0x000fe400087fe4ff */
[----:B------:R0:W-:Y:S02]  /*4f50*/  STL [R16], R34 ;  /* 0x0000002210007387 */ /* 0x0001e40000100800 */
[----:B------:R-:W-:-:S13]  /*4f60*/  ISETP.NE.AND P0, PT, R35, 0x6, PT ;  /* 0x000000062300780c */ /* 0x000fda0003f05270 */
[----:B0-----:R-:W-:Y:S05]  /*4f70*/  @P0 BRA `(.L_x_63) ;  /* 0xfffffffc00d40947 */ /* 0x001fea000383ffff */
        /* <DEDUP_REMOVED lines=15> */
[--C-:B0-----:R-:W-:Y:S02]  /*5070*/  SHF.R.U32.HI R0, RZ, 0x1e, R33.reuse ;  /* 0x0000001eff007819 */ /* 0x101fe40000011621 */
[C---:B------:R-:W-:Y:S01]  /*5080*/  SHF.L.W.U32.HI R37, R16.reuse, 0x2, R33 ;  /* 0x0000000210257819 */ /* 0x040fe20000010e21 */
[----:B------:R-:W-:Y:S01]  /*5090*/  IMAD.SHL.U32 R16, R16, 0x4, RZ ;  /* 0x0000000410107824 */ /* 0x000fe200078e00ff */
[----:B------:R-:W-:Y:S02]  /*50a0*/  ISETP.GE.AND P0, PT, R26, RZ, PT ;  /* 0x000000ff1a00720c */ /* 0x000fe40003f06270 */
[----:B------:R-:W-:-:S02]  /*50b0*/  SHF.R.S32.HI R17, RZ, 0x1f, R37 ;  /* 0x0000001fff117819 */ /* 0x000fc40000011425 */
[----:B------:R-:W-:Y:S02]  /*50c0*/  LEA.HI R0, R37, R0, RZ, 0x1 ;  /* 0x0000000025007211 */ /* 0x000fe400078f08ff */
        /* <DEDUP_REMOVED lines=10> */
.L_x_62:
[----:B------:R-:W-:Y:S05]  /*5170*/  BSYNC.RECONVERGENT B0 ;  /* 0x0000000000007941 */ /* 0x000fea0003800200 */
.L_x_61:
[C---:B------:R-:W-:Y:S01]  /*5180*/  LOP3.LUT R17, R0.reuse, 0x1, RZ, 0xc0, !PT ;  /* 0x0000000100117812 */ /* 0x040fe200078ec0ff */
[----:B------:R-:W-:Y:S02]  /*5190*/  VIADD R0, R0, 0x1 ;  /* 0x0000000100007836 */ /* 0x000fe40000000000 */
[----:B------:R-:W-:Y:S01]  /*51a0*/  FADD R35, RZ, R11 ;  /* 0x0000000bff237221 */ /* 0x000fe20000000000 */
[----:B------:R-:W-:Y:S01]  /*51b0*/  FADD R36, RZ, R7 ;  /* 0x00000007ff247221 */ /* 0x000fe20000000000 */
[----:B------:R-:W-:Y:S01]  /*51c0*/  ISETP.NE.U32.AND P0, PT, R17, 0x1, PT ;  /* 0x000000011100780c */ /* 0x000fe20003f05070 */
[----:B------:R-:W-:Y:S01]  /*51d0*/  FMUL R17, R16, R16 ;  /* 0x0000001010117220 */ /* 0x000fe20000400000 */
[----:B------:R-:W-:Y:S01]  /*51e0*/  LOP3.LUT P1, RZ, R0, 0x2, RZ, 0xc0, !PT ;  /* 0x0000000200ff7812 */ /* 0x000fe2000782c0ff */
[----:B------:R-:W-:Y:S01]  /*51f0*/  BSSY.RECONVERGENT B0, `(.L_x_64) ;  /* 0x0000051000007945 */ /* 0x000fe20003800200 */
[----:B------:R-:W-:Y:S01]  /*5200*/  FSEL R34, R29, 0.041666727513074874878, !P0 ;  /* 0x3d2aaabb1d227808 */ /* 0x000fe20004000000 */
[----:B------:R-:W-:Y:S01]  /*5210*/  FFMA R33, R17, R30, -0.0013887860113754868507 ;  /* 0xbab607ed11217423 */ /* 0x000fe2000000001e */
[----:B------:R-:W-:Y:S01]  /*5220*/  FRND.FLOOR R35, R35 ;  /* 0x0000002300237307 */ /* 0x000fe20000205000 */
[----:B------:R-:W-:Y:S01]  /*5230*/  FSEL R16, R16, 1, !P0 ;  /* 0x3f80000010107808 */ /* 0x000fe20004000000 */
[----:B------:R-:W-:Y:S01]  /*5240*/  FMUL R15, R15, R28 ;  /* 0x0000001c0f0f7220 */ /* 0x000fe20000400000 */
[----:B------:R-:W-:Y:S01]  /*5250*/  FMUL R25, R25, R32 ;  /* 0x0000002019197220 */ /* 0x000fe20000400000 */
[----:B------:R-:W-:-:S04]  /*5260*/  FSEL R0, R33, -0.00019574658654164522886, P0 ;  /* 0xb94d415321007808 */ /* 0x000fc80000000000 */
[----:B------:R-:W-:Y:S01]  /*5270*/  FRND.FLOOR R36, R36 ;  /* 0x0000002400247307 */ /* 0x000fe20000205000 */
[----:B------:R-:W-:Y:S01]  /*5280*/  FFMA R0, R17, R0, R34 ;  /* 0x0000000011007223 */ /* 0x000fe20000000022 */
[----:B------:R-:W-:-:S05]  /*5290*/  FSEL R34, -R31, -0.4999999701976776123, !P0 ;  /* 0xbeffffff1f227808 */ /* 0x000fca0004000100 */
[----:B------:R-:W-:Y:S01]  /*52a0*/  FFMA R33, R17, R0, R34 ;  /* 0x0000000011217223 */ /* 0x000fe20000000022 */
[----:B------:R-:W-:Y:S01]  /*52b0*/  FADD R34, R13, R8 ;  /* 0x000000080d227221 */ /* 0x000fe20000000000 */
[----:B------:R-:W-:-:S04]  /*52c0*/  FFMA R17, R17, R16, RZ ;  /* 0x0000001011117223 */ /* 0x000fc800000000ff */
[----:B------:R-:W-:Y:S01]  /*52d0*/  FFMA R17, R17, R33, R16 ;  /* 0x0000002111117223 */ /* 0x000fe20000000010 */
[----:B------:R-:W0:Y:S03]  /*52e0*/  FRND.FLOOR R34, R34 ;  /* 0x0000002200227307 */ /* 0x000e260000205000 */
[----:B------:R-:W-:-:S04]  /*52f0*/  @P1 FADD R17, RZ, -R17 ;  /* 0x80000011ff111221 */ /* 0x000fc80000000000 */
[----:B------:R-:W-:Y:S01]  /*5300*/  FMUL R26, R26, R17 ;  /* 0x000000111a1a7220 */ /* 0x000fe20000400000 */
[----:B0-----:R-:W-:-:S04]  /*5310*/  FFMA R37, R34, 57, R35 ;  /* 0x4264000022257823 */ /* 0x001fc80000000023 */
[----:B------:R-:W-:-:S04]  /*5320*/  FFMA R37, R36, 21, R37 ;  /* 0x41a8000024257823 */ /* 0x000fc80000000025 */
[----:B------:R-:W-:-:S04]  /*5330*/  FADD R0, R37, 1 ;  /* 0x3f80000025007421 */ /* 0x000fc80000000000 */
[----:B------:R-:W-:-:S04]  /*5340*/  FMUL R27, R0, R27 ;  /* 0x0000001b001b7220 */ /* 0x000fc80000400000 */
[C---:B------:R-:W-:Y:S01]  /*5350*/  FMUL R0, R27.reuse, 0.63661974668502807617 ;  /* 0x3f22f9831b007820 */ /* 0x040fe20000400000 */
[----:B------:R-:W-:-:S05]  /*5360*/  FSETP.GE.AND P0, PT, |R27|, 105615, PT ;  /* 0x47ce47801b00780b */ /* 0x000fca0003f06200 */
[----:B------:R-:W0:Y:S02]  /*5370*/  F2I.NTZ R0, R0 ;  /* 0x0000000000007305 */ /* 0x000e240000203100 */
[----:B0-----:R-:W-:-:S05]  /*5380*/  I2FP.F32.S32 R16, R0 ;  /* 0x0000000000107245 */ /* 0x001fca0000201400 */
        /* <DEDUP_REMOVED lines=13> */
.L_x_66:
        /* <DEDUP_REMOVED lines=42> */
.L_x_65:
[----:B------:R-:W-:Y:S05]  /*5700*/  BSYNC.RECONVERGENT B0 ;  /* 0x0000000000007941 */ /* 0x000fea0003800200 */
.L_x_64:
        /* <DEDUP_REMOVED lines=12> */
[----:B------:R-:W-:Y:S02]  /*57d0*/  FSEL R34, -R31, -0.4999999701976776123, P0 ;  /* 0xbeffffff1f227808 */ /* 0x000fe40000000100 */
        /* <DEDUP_REMOVED lines=19> */
.L_x_69:
        /* <DEDUP_REMOVED lines=42> */
.L_x_68:
[----:B------:R-:W-:Y:S05]  /*5bb0*/  BSYNC.RECONVERGENT B0 ;  /* 0x0000000000007941 */ /* 0x000fea0003800200 */
.L_x_67:
        /* <DEDUP_REMOVED lines=11> */
[C---:B------:R-:W-:Y:S01]  /*5c70*/  FFMA R17, R16.reuse, R17, R33 ;  /* 0x0000001110117223 */ /* 0x040fe20000000021 */
        /* <DEDUP_REMOVED lines=20> */
.L_x_72:
        /* <DEDUP_REMOVED lines=16> */
[----:B0-----:R-:W-:-:S05]  /*5ec0*/  SHF.R.U32.HI R16, RZ, 0x5, R15 ;  /* 0x00000005ff107819 */ /* 0x001fca000001160f */
        /* <DEDUP_REMOVED lines=25> */
.L_x_71:
[----:B------:R-:W-:Y:S05]  /*6060*/  BSYNC.RECONVERGENT B0 ;  /* 0x0000000000007941 */ /* 0x000fea0003800200 */
.L_x_70:
        /* <DEDUP_REMOVED lines=32> */
.L_x_75:
        /* <DEDUP_REMOVED lines=42> */
.L_x_74:
[----:B------:R-:W-:Y:S05]  /*6510*/  BSYNC.RECONVERGENT B0 ;  /* 0x0000000000007941 */ /* 0x000fea0003800200 */
.L_x_73:
[----:B------:R-:W-:Y:S01]  /*6520*/  FMUL R17, R16, R16 ;  /* 0x0000001010117220 */ /* 0x000fe20000400000 */
[----:B------:R-:W-:Y:S01]  /*6530*/  LOP3.LUT R25, R34, 0x1, RZ, 0xc0, !PT ;  /* 0x0000000122197812 */ /* 0x000fe200078ec0ff */
[----:B------:R-:W-:Y:S02]  /*6540*/  IMAD.MOV.U32 R36, RZ, RZ, 0x3d2aaabb ;  /* 0x3d2aaabbff247424 */ /* 0x000fe400078e00ff */
[----:B------:R-:W-:Y:S01]  /*6550*/  FMUL R26, R11, 3 ;  /* 0x404000000b1a7820 */ /* 0x000fe20000400000 */
[----:B------:R-:W-:Y:S01]  /*6560*/  FFMA R15, R17, R30, -0.0013887860113754868507 ;  /* 0xbab607ed110f7423 */ /* 0x000fe2000000001e */
[----:B------:R-:W-:Y:S01]  /*6570*/  ISETP.NE.U32.AND P0, PT, R25, 0x1, PT ;  /* 0x000000011900780c */ /* 0x000fe20003f05070 */
[----:B------:R-:W-:Y:S01]  /*6580*/  IMAD.MOV.U32 R35, RZ, RZ, 0x3f000000 ;  /* 0x3f000000ff237424 */ /* 0x000fe200078e00ff */
[----:B------:R-:W0:Y:S01]  /*6590*/  FRND.FLOOR R25, R26 ;  /* 0x0000001a00197307 */ /* 0x000e220000205000 */
[----:B------:R-:W-:Y:S01]  /*65a0*/  FADD R0, -R21, R0 ;  /* 0x0000000015007221 */ /* 0x000fe20000000100 */
[----:B------:R-:W-:Y:S01]  /*65b0*/  FSEL R32, R15, -0.00019574658654164522886, !P0 ;  /* 0xb94d41530f207808 */ /* 0x000fe20004000000 */
[----:B------:R-:W-:Y:S01]  /*65c0*/  IMAD.MOV.U32 R15, RZ, RZ, 0x3effffff ;  /* 0x3effffffff0f7424 */ /* 0x000fe200078e00ff */
[----:B------:R-:W-:Y:S01]  /*65d0*/  FSEL R36, R36, 0.0083327032625675201416, !P0 ;  /* 0x3c0885e424247808 */ /* 0x000fe20004000000 */
[----:B------:R-:W-:Y:S01]  /*65e0*/  FFMA R18, R18, -R35, 0.5 ;  /* 0x3f00000012127423 */ /* 0x000fe20000000823 */
[----:B------:R-:W-:Y:S01]  /*65f0*/  FSEL R16, R16, 1, P0 ;  /* 0x3f80000010107808 */ /* 0x000fe20000000000 */
[----:B------:R-:W-:Y:S01]  /*6600*/  FADD R28, -R23, R28 ;  /* 0x0000001c171c7221 */ /* 0x000fe20000000100 */
[----:B------:R-:W-:Y:S01]  /*6610*/  FADD R27, -R22, R27 ;  /* 0x0000001b161b7221 */ /* 0x000fe20000000100 */
[----:B------:R-:W-:Y:S01]  /*6620*/  FFMA R32, R17, R32, R36 ;  /* 0x0000002011207223 */ /* 0x000fe20000000024 */
[----:B------:R-:W-:Y:S01]  /*6630*/  FSEL R36, -R15, -0.16666662693023681641, !P0 ;  /* 0xbe2aaaa80f247808 */ /* 0x000fe20004000100 */
[----:B------:R-:W-:Y:S01]  /*6640*/  FFMA R21, R18, R0, R21 ;  /* 0x0000000012157223 */ /* 0x000fe20000000015 */
[----:B------:R-:W-:Y:S01]  /*6650*/  LOP3.LUT P0, RZ, R34, 0x2, RZ, 0xc0, !PT ;  /* 0x0000000222ff7812 */ /* 0x000fe2000780c0ff */
[----:B------:R-:W-:Y:S01]  /*6660*/  FMUL R0, R8, 3 ;  /* 0x4040000008007820 */ /* 0x000fe20000400000 */
[----:B------:R-:W-:Y:S01]  /*6670*/  FFMA R22, R18, R27, R22 ;  /* 0x0000001b12167223 */ /* 0x000fe20000000016 */
[C---:B------:R-:W-:Y:S01]  /*6680*/  FFMA R32, R17.reuse, R32, R36 ;  /* 0x0000002011207223 */ /* 0x040fe20000000024 */
[----:B------:R-:W-:Y:S01]  /*6690*/  FFMA R17, R17, R16, RZ ;  /* 0x0000001011117223 */ /* 0x000fe200000000ff */
[----:B------:R-:W-:Y:S01]  /*66a0*/  FFMA R20, R20, -R35, 0.5 ;  /* 0x3f00000014147423 */ /* 0x000fe20000000823 */
[----:B------:R-:W-:Y:S02]  /*66b0*/  BSSY.RECONVERGENT B0, `(.L_x_76) ;  /* 0x0000056000007945 */ /* 0x000fe40003800200 */
[----:B------:R-:W-:Y:S01]  /*66c0*/  FFMA R33, R17, R32, R16 ;  /* 0x0000002011217223 */ /* 0x000fe20000000010 */
[----:B0-----:R-:W-:Y:S01]  /*66d0*/  FADD R17, R26, -R25 ;  /* 0x800000191a117221 */ /* 0x001fe20000000000 */
[----:B------:R-:W-:Y:S01]  /*66e0*/  FFMA R26, R18, R28, R23 ;  /* 0x0000001c121a7223 */ /* 0x000fe20000000017 */
[----:B------:R-:W-:Y:S01]  /*66f0*/  FMUL R23, R7, 3 ;  /* 0x4040000007177820 */ /* 0x000fe20000400000 */
[----:B------:R-:W0:Y:S01]  /*6700*/  FRND.FLOOR R16, R0 ;  /* 0x0000000000107307 */ /* 0x000e220000205000 */
[----:B------:R-:W-:Y:S01]  /*6710*/  FMUL R17, R17, 3.1415927410125732422 ;  /* 0x40490fdb11117820 */ /* 0x000fe20000400000 */
[----:B------:R-:W-:Y:S01]  /*6720*/  @P0 FADD R33, RZ, -R33 ;  /* 0x80000021ff210221 */ /* 0x000fe20000000000 */
[----:B------:R-:W-:-:S02]  /*6730*/  FADD R26, -R21, R26 ;  /* 0x0000001a151a7221 */ /* 0x000fc40000000100 */
[C---:B------:R-:W-:Y:S01]  /*6740*/  FMUL R34, R17.reuse, 0.63661974668502807617 ;  /* 0x3f22f98311227820 */ /* 0x040fe20000400000 */
[----:B------:R-:W-:Y:S01]  /*6750*/  FADD R33, -R24, R33 ;  /* 0x0000002118217221 */ /* 0x000fe20000000100 */
[----:B------:R-:W-:Y:S01]  /*6760*/  FSETP.GE.AND P0, PT, |R17|, 105615, PT ;  /* 0x47ce47801100780b */ /* 0x000fe20003f06200 */
[----:B------:R-:W1:Y:S02]  /*6770*/  FRND.FLOOR R28, R23 ;  /* 0x00000017001c7307 */ /* 0x000e640000205000 */
[----:B------:R-:W-:Y:S01]  /*6780*/  FFMA R33, R18, R33, R24 ;  /* 0x0000002112217223 */ /* 0x000fe20000000018 */
[----:B------:R-:W-:-:S03]  /*6790*/  FFMA R24, R19, -R35, 0.5 ;  /* 0x3f00000013187423 */ /* 0x000fc60000000823 */
[----:B------:R-:W-:Y:S01]  /*67a0*/  FADD R33, -R22, R33 ;  /* 0x0000002116217221 */ /* 0x000fe20000000100 */
[----:B------:R-:W-:Y:S01]  /*67b0*/  FFMA R21, R24, R26, R21 ;  /* 0x0000001a18157223 */ /* 0x000fe20000000015 */
[----:B------:R-:W2:Y:S01]  /*67c0*/  F2I.NTZ R34, R34 ;  /* 0x0000002200227305 */ /* 0x000ea20000203100 */
[----:B0-----:R-:W-:Y:S01]  /*67d0*/  FFMA R25, R16, 57, R25 ;  /* 0x4264000010197823 */ /* 0x001fe20000000019 */
[----:B------:R-:W-:Y:S01]  /*67e0*/  FFMA R22, R24, R33, R22 ;  /* 0x0000002118167223 */ /* 0x000fe20000000016 */
[----:B------:R-:W-:-:S03]  /*67f0*/  FADD R0, R0, -R16 ;  /* 0x8000001000007221 */ /* 0x000fc60000000000 */
[----:B------:R-:W-:Y:S01]  /*6800*/  FADD R16, -R21, R22 ;  /* 0x0000001615107221 */ /* 0x000fe20000000100 */
[----:B-1----:R-:W-:Y:S01]  /*6810*/  FADD R23, R23, -R28 ;  /* 0x8000001c17177221 */ /* 0x002fe20000000000 */
[----:B------:R-:W-:Y:S02]  /*6820*/  FFMA R28, R28, 21, R25 ;  /* 0x41a800001c1c7823 */ /* 0x000fe40000000019 */
[----:B------:R-:W-:Y:S01]  /*6830*/  FFMA R16, R16, R20, R21 ;  /* 0x0000001410107223 */ /* 0x000fe20000000015 */
[----:B------:R-:W-:Y:S01]  /*6840*/  FMUL R20, R0, 3.1415927410125732422 ;  /* 0x40490fdb00147820 */ /* 0x000fe20000400000 */
[----:B------:R-:W-:Y:S01]  /*6850*/  FMUL R0, R23, 3.1415927410125732422 ;  /* 0x40490fdb17007820 */ /* 0x000fe20000400000 */
[C---:B------:R-:W-:Y:S01]  /*6860*/  FADD R32, R28.reuse, 57 ;  /* 0x426400001c207421 */ /* 0x040fe20000000000 */
[C---:B------:R-:W-:Y:S01]  /*6870*/  FADD R26, R28.reuse, 21 ;  /* 0x41a800001c1a7421 */ /* 0x040fe20000000000 */
[----:B--2---:R-:W-:Y:S01]  /*6880*/  I2FP.F32.S32 R18, R34 ;  /* 0x0000002200127245 */ /* 0x004fe20000201400 */
[----:B------:R-:W-:-:S04]  /*6890*/  FADD R27, R28, 78 ;  /* 0x429c00001c1b7421 */ /* 0x000fc80000000000 */
        /* <DEDUP_REMOVED lines=13> */
.L_x_78:
        /* <DEDUP_REMOVED lines=42> */
.L_x_77:
[----:B------:R-:W-:Y:S05]  /*6c10*/  BSYNC.RECONVERGENT B0 ;  /* 0x0000000000007941 */ /* 0x000fea0003800200 */
.L_x_76:
        /* <DEDUP_REMOVED lines=13> */
[----:B------:R-:W-:Y:S01]  /*6cf0*/  FSEL R24, -R31, -0.4999999701976776123, !P0 ;  /* 0xbeffffff1f187808 */ /* 0x000fe20004000100 */
        /* <DEDUP_REMOVED lines=19> */
.L_x_81:
        /* <DEDUP_REMOVED lines=42> */
.L_x_80:
[----:B------:R-:W-:Y:S05]  /*70d0*/  BSYNC.RECONVERGENT B0 ;  /* 0x0000000000007941 */ /* 0x000fea0003800200 */
.L_x_79:
        /* <DEDUP_REMOVED lines=12> */
[C---:B------:R-:W-:Y:S01]  /*71a0*/  FFMA R22, R19.reuse, R20, R22 ;  /* 0x0000001413167223 */ /* 0x040fe20000000016 */
        /* <DEDUP_REMOVED lines=20> */
.L_x_84:
        /* <DEDUP_REMOVED lines=42> */
.L_x_83:
[----:B------:R-:W-:Y:S05]  /*7590*/  BSYNC.RECONVERGENT B0 ;  /* 0x0000000000007941 */ /* 0x000fea0003800200 */
.L_x_82:
        /* <DEDUP_REMOVED lines=33> */
.L_x_87:
        /* <DEDUP_REMOVED lines=42> */
.L_x_86:
[----:B------:R-:W-:Y:S05]  /*7a50*/  BSYNC.RECONVERGENT B0 ;  /* 0x0000000000007941 */ /* 0x000fea0003800200 */
.L_x_85:
        /* <DEDUP_REMOVED lines=33> */
.L_x_90:
        /* <DEDUP_REMOVED lines=42> */
.L_x_89:
[----:B------:R-:W-:Y:S05]  /*7f10*/  BSYNC.RECONVERGENT B0 ;  /* 0x0000000000007941 */ /* 0x000fea0003800200 */
.L_x_88:
        /* <DEDUP_REMOVED lines=33> */
.L_x_93:
        /* <DEDUP_REMOVED lines=42> */
.L_x_92:
[----:B------:R-:W-:Y:S05]  /*83d0*/  BSYNC.RECONVERGENT B0 ;  /* 0x0000000000007941 */ /* 0x000fea0003800200 */
.L_x_91:
[----:B------:R-:W-:Y:S01]  /*83e0*/  LOP3.LUT R19, R25, 0x1, RZ, 0xc0, !PT ;  /* 0x0000000119137812 */ /* 0x000fe200078ec0ff */
[C---:B0-----:R-:W-:Y:S01]  /*83f0*/  FMUL R34, R27.reuse, 0.63661974668502807617 ;  /* 0x3f22f9831b227820 */ /* 0x041fe20000400000 */
[----:B------:R-:W-:Y:S01]  /*8400*/  FMUL R0, R18, R18 ;  /* 0x0000001212007220 */ /* 0x000fe20000400000 */
[----:B------:R-:W-:Y:S01]  /*8410*/  FSETP.GE.AND P1, PT, |R27|, 105615, PT ;  /* 0x47ce47801b00780b */ /* 0x000fe20003f26200 */
[----:B------:R-:W-:Y:S01]  /*8420*/  BSSY.RECONVERGENT B0, `(.L_x_94) ;  /* 0x0000047000007945 */ /* 0x000fe20003800200 */
[----:B------:R-:W-:Y:S01]  /*8430*/  ISETP.NE.U32.AND P0, PT, R19, 0x1, PT ;  /* 0x000000011300780c */ /* 0x000fe20003f05070 */
[----:B------:R-:W-:Y:S01]  /*8440*/  FFMA R19, R0, R30, -0.0013887860113754868507 ;  /* 0xbab607ed00137423 */ /* 0x000fe2000000001e */
[----:B------:R-:W0:Y:S02]  /*8450*/  F2I.NTZ R34, R34 ;  /* 0x0000002200227305 */ /* 0x000e240000203100 */
[----:B------:R-:W-:Y:S02]  /*8460*/  FSEL R23, R29, 0.041666727513074874878, !P0 ;  /* 0x3d2aaabb1d177808 */ /* 0x000fe40004000000 */
[----:B------:R-:W-:-:S02]  /*8470*/  FSEL R19, R19, -0.00019574658654164522886, P0 ;  /* 0xb94d415313137808 */ /* 0x000fc40000000000 */
[----:B------:R-:W-:-:S03]  /*8480*/  FSEL R37, -R31, -0.4999999701976776123, !P0 ;  /* 0xbeffffff1f257808 */ /* 0x000fc60004000100 */
[----:B------:R-:W-:Y:S01]  /*8490*/  FFMA R23, R0, R19, R23 ;  /* 0x0000001300177223 */ /* 0x000fe20000000017 */
[----:B------:R-:W-:Y:S01]  /*84a0*/  VIADD R19, R25, 0x1 ;  /* 0x0000000119137836 */ /* 0x000fe20000000000 */
[----:B------:R-:W-:Y:S02]  /*84b0*/  FSEL R25, R18, 1, !P0 ;  /* 0x3f80000012197808 */ /* 0x000fe40004000000 */
[C---:B------:R-:W-:Y:S02]  /*84c0*/  FFMA R23, R0.reuse, R23, R37 ;  /* 0x0000001700177223 */ /* 0x040fe40000000025 */
[----:B------:R-:W-:Y:S01]  /*84d0*/  LOP3.LUT P0, RZ, R19, 0x2, RZ, 0xc0, !PT ;  /* 0x0000000213ff7812 */ /* 0x000fe2000780c0ff */
[----:B------:R-:W-:Y:S01]  /*84e0*/  FFMA R0, R0, R25, RZ ;  /* 0x0000001900007223 */ /* 0x000fe200000000ff */
[----:B0-----:R-:W-:-:S03]  /*84f0*/  I2FP.F32.S32 R18, R34 ;  /* 0x0000002200127245 */ /* 0x001fc60000201400 */
[----:B------:R-:W-:Y:S02]  /*8500*/  FFMA R25, R0, R23, R25 ;  /* 0x0000001700197223 */ /* 0x000fe40000000019 */
[----:B------:R-:W-:-:S04]  /*8510*/  FFMA R19, R18, -1.5707962512969970703, R27 ;  /* 0xbfc90fda12137823 */ /* 0x000fc8000000001b */
[C---:B------:R-:W-:Y:S02]  /*8520*/  FFMA R19, R18.reuse, -7.5497894158615963534e-08, R19 ;  /* 0xb3a2216812137823 */ /* 0x040fe40000000013 */
[----:B------:R-:W-:Y:S02]  /*8530*/  @P0 FADD R25, RZ, -R25 ;  /* 0x80000019ff190221 */ /* 0x000fe40000000000 */
        /* <DEDUP_REMOVED lines=11> */
.L_x_96:
        /* <DEDUP_REMOVED lines=26> */
[--C-:B------:R-:W-:Y:S02]  /*8790*/  SHF.R.U32.HI R37, RZ, 0x1e, R0.reuse ;  /* 0x0000001eff257819 */ /* 0x100fe40000011600 */
[C---:B------:R-:W-:Y:S01]  /*87a0*/  SHF.L.W.U32.HI R24, R19.reuse, 0x2, R0 ;  /* 0x0000000213187819 */ /* 0x040fe20000010e00 */
[----:B------:R-:W-:Y:S01]  /*87b0*/  IMAD.SHL.U32 R19, R19, 0x4, RZ ;  /* 0x0000000413137824 */ /* 0x000fe200078e00ff */
[----:B------:R-:W-:Y:S02]  /*87c0*/  ISETP.GE.AND P0, PT, R27, RZ, PT ;  /* 0x000000ff1b00720c */ /* 0x000fe40003f06270 */
[----:B------:R-:W-:-:S02]  /*87d0*/  SHF.R.S32.HI R22, RZ, 0x1f, R24 ;  /* 0x0000001fff167819 */ /* 0x000fc40000011418 */
[----:B-1----:R-:W-:Y:S02]  /*87e0*/  LEA.HI R34, R24, R37, RZ, 0x1 ;  /* 0x0000002518227211 */ /* 0x002fe400078f08ff */
        /* <DEDUP_REMOVED lines=10> */
.L_x_95:
[----:B------:R-:W-:Y:S05]  /*8890*/  BSYNC.RECONVERGENT B0 ;  /* 0x0000000000007941 */ /* 0x000fea0003800200 */
.L_x_94:
[----:B------:R-:W-:Y:S01]  /*88a0*/  LOP3.LUT R18, R34, 0x1, RZ, 0xc0, !PT ;  /* 0x0000000122127812 */ /* 0x000fe200078ec0ff */
[----:B------:R-:W-:Y:S01]  /*88b0*/  FMUL R19, R0, R0 ;  /* 0x0000000000137220 */ /* 0x000fe20000400000 */
[----:B------:R-:W-:Y:S01]  /*88c0*/  FMUL R22, R28, R35 ;  /* 0x000000231c167220 */ /* 0x000fe20000400000 */
[----:B------:R-:W-:Y:S01]  /*88d0*/  VIADD R34, R34, 0x1 ;  /* 0x0000000122227836 */ /* 0x000fe20000000000 */
[----:B------:R-:W-:Y:S01]  /*88e0*/  ISETP.NE.U32.AND P0, PT, R18, 0x1, PT ;  /* 0x000000011200780c */ /* 0x000fe20003f05070 */
[----:B------:R-:W-:Y:S01]  /*88f0*/  FFMA R18, R19, R30, -0.0013887860113754868507 ;  /* 0xbab607ed13127423 */ /* 0x000fe2000000001e */
[C---:B------:R-:W-:Y:S01]  /*8900*/  FMUL R37, R22.reuse, 0.63661974668502807617 ;  /* 0x3f22f98316257820 */ /* 0x040fe20000400000 */
[----:B------:R-:W-:Y:S01]  /*8910*/  FSETP.GE.AND P1, PT, |R22|, 105615, PT ;  /* 0x47ce47801600780b */ /* 0x000fe20003f26200 */
[----:B------:R-:W-:Y:S01]  /*8920*/  BSSY.RECONVERGENT B0, `(.L_x_97) ;  /* 0x0000047000007945 */ /* 0x000fe20003800200 */
[----:B------:R-:W-:Y:S01]  /*8930*/  FSEL R24, R29, 0.041666727513074874878, !P0 ;  /* 0x3d2aaabb1d187808 */ /* 0x000fe20004000000 */
[----:B------:R-:W-:Y:S01]  /*8940*/  FMUL R23, R32, R33 ;  /* 0x0000002120177220 */ /* 0x000fe20000400000 */
[----:B------:R-:W-:Y:S01]  /*8950*/  FSEL R18, R18, -0.00019574658654164522886, P0 ;  /* 0xb94d415312127808 */ /* 0x000fe20000000000 */
[----:B------:R-:W0:Y:S01]  /*8960*/  F2I.NTZ R37, R37 ;  /* 0x0000002500257305 */ /* 0x000e220000203100 */
[----:B------:R-:W-:-:S03]  /*8970*/  FSEL R0, R0, 1, !P0 ;  /* 0x3f80000000007808 */ /* 0x000fc60004000000 */
[----:B------:R-:W-:Y:S01]  /*8980*/  FFMA R18, R19, R18, R24 ;  /* 0x0000001213127223 */ /* 0x000fe20000000018 */
[----:B------:R-:W-:Y:S02]  /*8990*/  FSEL R24, -R31, -0.4999999701976776123, !P0 ;  /* 0xbeffffff1f187808 */ /* 0x000fe40004000100 */
[----:B------:R-:W-:-:S03]  /*89a0*/  LOP3.LUT P0, RZ, R34, 0x2, RZ, 0xc0, !PT ;  /* 0x0000000222ff7812 */ /* 0x000fc6000780c0ff */
[C---:B------:R-:W-:Y:S01]  /*89b0*/  FFMA R18, R19.reuse, R18, R24 ;  /* 0x0000001213127223 */ /* 0x040fe20000000018 */
[----:B------:R-:W-:Y:S01]  /*89c0*/  FFMA R19, R19, R0, RZ ;  /* 0x0000000013137223 */ /* 0x000fe200000000ff */
[----:B------:R-:W-:-:S03]  /*89d0*/  FMUL R24, R26, R25 ;  /* 0x000000191a187220 */ /* 0x000fc60000400000 */
[----:B------:R-:W-:Y:S01]  /*89e0*/  FFMA R0, R19, R18, R0 ;  /* 0x0000001213007223 */ /* 0x000fe20000000000 */
[----:B0-----:R-:W-:-:S04]  /*89f0*/  I2FP.F32.S32 R19, R37 ;  /* 0x0000002500137245 */ /* 0x001fc80000201400 */
[----:B------:R-:W-:Y:S01]  /*8a00*/  @P0 FADD R0, RZ, -R0 ;  /* 0x80000000ff000221 */ /* 0x000fe20000000000 */
[----:B------:R-:W-:-:S03]  /*8a10*/  FFMA R18, R19, -1.5707962512969970703, R22 ;  /* 0xbfc90fda13127823 */ /* 0x000fc60000000016 */
[----:B------:R-:W-:Y:S01]  /*8a20*/  FMUL R25, R27, R0 ;  /* 0x000000001b197220 */ /* 0x000fe20000400000 */
        /* <DEDUP_REMOVED lines=12> */
.L_x_99:
        /* <DEDUP_REMOVED lines=29> */
[----:B0-----:R-:W-:Y:S02]  /*8cc0*/  SHF.R.U32.HI R0, RZ, 0x1e, R33 ;  /* 0x0000001eff007819 */ /* 0x001fe40000011621 */
        /* <DEDUP_REMOVED lines=12> */
.L_x_98:
[----:B------:R-:W-:Y:S05]  /*8d90*/  BSYNC.RECONVERGENT B0 ;  /* 0x0000000000007941 */ /* 0x000fea0003800200 */
.L_x_97:
[----:B------:R-:W-:Y:S01]  /*8da0*/  LOP3.LUT R0, R37, 0x1, RZ, 0xc0, !PT ;  /* 0x0000000125007812 */ /* 0x000fe200078ec0ff */
[----:B------:R-:W-:Y:S01]  /*8db0*/  FMUL R36, R23, 0.63661974668502807617 ;  /* 0x3f22f98317247820 */ /* 0x000fe20000400000 */
[----:B------:R-:W-:Y:S01]  /*8dc0*/  FMUL R19, R18, R18 ;  /* 0x0000001212137220 */ /* 0x000fe20000400000 */
[----:B------:R-:W-:Y:S01]  /*8dd0*/  LOP3.LUT P1, RZ, R37, 0x2, RZ, 0xc0, !PT ;  /* 0x0000000225ff7812 */ /* 0x000fe2000782c0ff */
[----:B------:R-:W-:Y:S01]  /*8de0*/  BSSY.RECONVERGENT B0, `(.L_x_100) ;  /* 0x0000046000007945 */ /* 0x000fe20003800200 */
[----:B------:R-:W-:Y:S01]  /*8df0*/  ISETP.NE.U32.AND P0, PT, R0, 0x1, PT ;  /* 0x000000010000780c */ /* 0x000fe20003f05070 */
[----:B------:R-:W-:Y:S01]  /*8e00*/  FFMA R0, R19, R30, -0.0013887860113754868507 ;  /* 0xbab607ed13007423 */ /* 0x000fe2000000001e */
[----:B------:R-:W0:Y:S02]  /*8e10*/  F2I.NTZ R36, R36 ;  /* 0x0000002400247305 */ /* 0x000e240000203100 */
[----:B------:R-:W-:Y:S02]  /*8e20*/  FSEL R22, R29, 0.041666727513074874878, P0 ;  /* 0x3d2aaabb1d167808 */ /* 0x000fe40000000000 */
[----:B------:R-:W-:-:S02]  /*8e30*/  FSEL R0, R0, -0.00019574658654164522886, !P0 ;  /* 0xb94d415300007808 */ /* 0x000fc40004000000 */
[----:B------:R-:W-:-:S03]  /*8e40*/  FSEL R33, -R31, -0.4999999701976776123, P0 ;  /* 0xbeffffff1f217808 */ /* 0x000fc60000000100 */
[----:B------:R-:W-:Y:S01]  /*8e50*/  FFMA R0, R19, R0, R22 ;  /* 0x0000000013007223 */ /* 0x000fe20000000016 */
        /* <DEDUP_REMOVED lines=20> */
.L_x_102:
        /* <DEDUP_REMOVED lines=37> */
[----:B0-----:R-:W-:-:S04]  /*91f0*/  IMAD.MOV R0, RZ, RZ, -R36 ;  /* 0x000000ffff007224 */ /* 0x001fc800078e0a24 */
[----:B------:R-:W-:Y:S01]  /*9200*/  @!P0 IMAD.MOV.U32 R36, RZ, RZ, R0 ;  /* 0x000000ffff248224 */ /* 0x000fe200078e0000 */
[----:B-1----:R-:W-:-:S10]  /*9210*/  DMUL R34, R18, UR8 ;  /* 0x0000000812227c28 */ /* 0x002fd40008000000 */
[----:B------:R-:W0:Y:S02]  /*9220*/  F2F.F32.F64 R34, R34 ;  /* 0x0000002200227310 */ /* 0x000e240000301000 */
[----:B0-----:R-:W-:-:S07]  /*9230*/  FSEL R18, -R34, R34, !P1 ;  /* 0x0000002222127208 */ /* 0x001fce0004800100 */
.L_x_101:
[----:B------:R-:W-:Y:S05]  /*9240*/  BSYNC.RECONVERGENT B0 ;  /* 0x0000000000007941 */ /* 0x000fea0003800200 */
.L_x_100:
[----:B------:R-:W-:Y:S01]  /*9250*/  LOP3.LUT R19, R36, 0x1, RZ, 0xc0, !PT ;  /* 0x0000000124137812 */ /* 0x000fe200078ec0ff */
[----:B------:R-:W-:Y:S01]  /*9260*/  FMUL R0, R18, R18 ;  /* 0x0000001212007220 */ /* 0x000fe20000400000 */
[----:B------:R-:W-:Y:S01]  /*9270*/  FMUL R37, R24, 0.63661974668502807617 ;  /* 0x3f22f98318257820 */ /* 0x000fe20000400000 */
[----:B------:R-:W-:Y:S01]  /*9280*/  LOP3.LUT P1, RZ, R36, 0x2, RZ, 0xc0, !PT ;  /* 0x0000000224ff7812 */ /* 0x000fe2000782c0ff */
[----:B------:R-:W-:Y:S01]  /*9290*/  BSSY.RECONVERGENT B0, `(.L_x_103) ;  /* 0x0000046000007945 */ /* 0x000fe20003800200 */
[----:B------:R-:W-:Y:S01]  /*92a0*/  ISETP.NE.U32.AND P0, PT, R19, 0x1, PT ;  /* 0x000000011300780c */ /* 0x000fe20003f05070 */
[----:B------:R-:W-:Y:S02]  /*92b0*/  FFMA R19, R0, R30, -0.0013887860113754868507 ;  /* 0xbab607ed00137423 */ /* 0x000fe4000000001e */
[----:B------:R-:W0:Y:S01]  /*92c0*/  F2I.NTZ R37, R37 ;  /* 0x0000002500257305 */ /* 0x000e220000203100 */
[----:B------:R-:W-:Y:S02]  /*92d0*/  FSEL R23, R29, 0.041666727513074874878, P0 ;  /* 0x3d2aaabb1d177808 */ /* 0x000fe40000000000 */
[----:B------:R-:W-:-:S05]  /*92e0*/  FSEL R19, R19, -0.00019574658654164522886, !P0 ;  /* 0xb94d415313137808 */ /* 0x000fca0004000000 */
[----:B------:R-:W-:Y:S01]  /*92f0*/  FFMA R19, R0, R19, R23 ;  /* 0x0000001300137223 */ /* 0x000fe20000000017 */
[----:B------:R-:W-:Y:S02]  /*9300*/  FSEL R23, R18, 1, P0 ;  /* 0x3f80000012177808 */ /* 0x000fe40000000000 */
[----:B------:R-:W-:Y:S02]  /*9310*/  FSEL R18, -R31, -0.4999999701976776123, P0 ;  /* 0xbeffffff1f127808 */ /* 0x000fe40000000100 */
[----:B------:R-:W-:-:S03]  /*9320*/  FSETP.GE.AND P0, PT, |R24|, 105615, PT ;  /* 0x47ce47801800780b */ /* 0x000fc60003f06200 */
[C---:B------:R-:W-:Y:S01]  /*9330*/  FFMA R18, R0.reuse, R19, R18 ;  /* 0x0000001300127223 */ /* 0x040fe20000000012 */
        /* <DEDUP_REMOVED lines=17> */
.L_x_105:
        /* <DEDUP_REMOVED lines=42> */
.L_x_104:
[----:B------:R-:W-:Y:S05]  /*96f0*/  BSYNC.RECONVERGENT B0 ;  /* 0x0000000000007941 */ /* 0x000fea0003800200 */
.L_x_103:
        /* <DEDUP_REMOVED lines=32> */
.L_x_108:
        /* <DEDUP_REMOVED lines=42> */
.L_x_107:
[----:B------:R-:W-:Y:S05]  /*9ba0*/  BSYNC.RECONVERGENT B0 ;  /* 0x0000000000007941 */ /* 0x000fea0003800200 */
.L_x_106:
[----:B------:R-:W-:Y:S01]  /*9bb0*/  LOP3.LUT R0, R36, 0x1, RZ, 0xc0, !PT ;  /* 0x0000000124007812 */ /* 0x000fe200078ec0ff */
[----:B------:R-:W-:Y:S01]  /*9bc0*/  FMUL R18, R19, R19 ;  /* 0x0000001313127220 */ /* 0x000fe20000400000 */
[----:B------:R-:W-:Y:S01]  /*9bd0*/  FADD R28, R28, 1 ;  /* 0x3f8000001c1c7421 */ /* 0x000fe20000000000 */
[----:B------:R-:W-:Y:S01]  /*9be0*/  BSSY.RECONVERGENT B0, `(.L_x_109) ;  /* 0x000004b000007945 */ /* 0x000fe20003800200 */
[----:B------:R-:W-:Y:S01]  /*9bf0*/  ISETP.NE.U32.AND P0, PT, R0, 0x1, PT ;  /* 0x000000010000780c */ /* 0x000fe20003f05070 */
[----:B------:R-:W-:Y:S01]  /*9c00*/  FFMA R0, R18, R30, -0.0013887860113754868507 ;  /* 0xbab607ed12007423 */ /* 0x000fe2000000001e */
[----:B------:R-:W-:Y:S01]  /*9c10*/  FADD R32, R32, 1 ;  /* 0x3f80000020207421 */ /* 0x000fe20000000000 */
[----:B------:R-:W-:Y:S01]  /*9c20*/  FSETP.GE.AND P1, PT, |R28|, 105615, PT ;  /* 0x47ce47801c00780b */ /* 0x000fe20003f26200 */
[----:B------:R-:W-:Y:S01]  /*9c30*/  FADD R26, R26, 1 ;  /* 0x3f8000001a1a7421 */ /* 0x000fe20000000000 */
[----:B------:R-:W-:Y:S01]  /*9c40*/  FSEL R33, R29, 0.041666727513074874878, P0 ;  /* 0x3d2aaabb1d217808 */ /* 0x000fe20000000000 */
[----:B------:R-:W-:Y:S01]  /*9c50*/  FADD R27, R27, 1 ;  /* 0x3f8000001b1b7421 */ /* 0x000fe20000000000 */
[----:B------:R-:W-:Y:S01]  /*9c60*/  FSEL R25, R0, -0.00019574658654164522886, !P0 ;  /* 0xb94d415300197808 */ /* 0x000fe20004000000 */
[----:B------:R-:W-:Y:S01]  /*9c70*/  FMUL R0, R28, 0.63661974668502807617 ;  /* 0x3f22f9831c007820 */ /* 0x000fe20000400000 */
[----:B------:R-:W-:-:S03]  /*9c80*/  FSEL R34, -R31, -0.4999999701976776123, P0 ;  /* 0xbeffffff1f227808 */ /* 0x000fc60000000100 */
[----:B------:R-:W-:Y:S01]  /*9c90*/  FFMA R33, R18, R25, R33 ;  /* 0x0000001912217223 */ /* 0x000fe20000000021 */
[----:B------:R-:W-:Y:S01]  /*9ca0*/  FSEL R25, R19, 1, P0 ;  /* 0x3f80000013197808 */ /* 0x000fe20000000000 */
[----:B------:R-:W0:Y:S01]  /*9cb0*/  F2I.NTZ R0, R0 ;  /* 0x0000000000007305 */ /* 0x000e220000203100 */
[----:B------:R-:W-:Y:S01]  /*9cc0*/  LOP3.LUT P0, RZ, R36, 0x2, RZ, 0xc0, !PT ;  /* 0x0000000224ff7812 */ /* 0x000fe2000780c0ff */
[C---:B------:R-:W-:Y:S02]  /*9cd0*/  FFMA R33, R18.reuse, R33, R34 ;  /* 0x0000002112217223 */ /* 0x040fe40000000022 */
[----:B------:R-:W-:-:S04]  /*9ce0*/  FFMA R18, R18, R25, RZ ;  /* 0x0000001912127223 */ /* 0x000fc800000000ff */
[----:B------:R-:W-:-:S06]  /*9cf0*/  FFMA R25, R18, R33, R25 ;  /* 0x0000002112197223 */ /* 0x000fcc0000000019 */
[----:B------:R-:W-:Y:S01]  /*9d00*/  @P0 FADD R25, RZ, -R25 ;  /* 0x80000019ff190221 */ /* 0x000fe20000000000 */
        /* <DEDUP_REMOVED lines=14> */
.L_x_111:
        /* <DEDUP_REMOVED lines=42> */
.L_x_110:
[----:B------:R-:W-:Y:S05]  /*a090*/  BSYNC.RECONVERGENT B0 ;  /* 0x0000000000007941 */ /* 0x000fea0003800200 */
.L_x_109:
[----:B------:R-:W-:Y:S01]  /*a0a0*/  LOP3.LUT R33, R0, 0x1, RZ, 0xc0, !PT ;  /* 0x0000000100217812 */ /* 0x000fe200078ec0ff */
[----:B------:R-:W-:Y:S01]  /*a0b0*/  FMUL R19, R18, R18 ;  /* 0x0000001212137220 */ /* 0x000fe20000400000 */
[----:B------:R-:W-:Y:S01]  /*a0c0*/  VIADD R0, R0, 0x1 ;  /* 0x0000000100007836 */ /* 0x000fe20000000000 */
[----:B------:R-:W-:Y:S01]  /*a0d0*/  FSETP.GE.AND P1, PT, |R32|, 105615, PT ;  /* 0x47ce47802000780b */ /* 0x000fe20003f26200 */
[----:B------:R-:W-:Y:S01]  /*a0e0*/  BSSY.RECONVERGENT B0, `(.L_x_112) ;  /* 0x0000047000007945 */ /* 0x000fe20003800200 */
[----:B------:R-:W-:Y:S01]  /*a0f0*/  ISETP.NE.U32.AND P0, PT, R33, 0x1, PT ;  /* 0x000000012100780c */ /* 0x000fe20003f05070 */
[----:B------:R-:W-:-:S03]  /*a100*/  FFMA R33, R19, R30, -0.0013887860113754868507 ;  /* 0xbab607ed13217423 */ /* 0x000fc6000000001e */
[----:B------:R-:W-:Y:S02]  /*a110*/  FSEL R36, -R31, -0.4999999701976776123, !P0 ;  /* 0xbeffffff1f247808 */ /* 0x000fe40004000100 */
[----:B------:R-:W-:Y:S02]  /*a120*/  FSEL R34, R33, -0.00019574658654164522886, P0 ;  /* 0xb94d415321227808 */ /* 0x000fe40000000000 */
[----:B------:R-:W-:Y:S02]  /*a130*/  FSEL R33, R29, 0.041666727513074874878, !P0 ;  /* 0x3d2aaabb1d217808 */ /* 0x000fe40004000000 */
[----:B------:R-:W-:Y:S02]  /*a140*/  FSEL R31, R18, 1, !P0 ;  /* 0x3f800000121f7808 */ /* 0x000fe40004000000 */
[----:B------:R-:W-:Y:S01]  /*a150*/  LOP3.LUT P0, RZ, R0, 0x2, RZ, 0xc0, !PT ;  /* 0x0000000200ff7812 */ /* 0x000fe2000780c0ff */
[C---:B------:R-:W-:Y:S01]  /*a160*/  FFMA R34, R19.reuse, R34, R33 ;  /* 0x0000002213227223 */ /* 0x040fe20000000021 */
[----:B------:R-:W-:Y:S01]  /*a170*/  FMUL R33, R32, 0.63661974668502807617 ;  /* 0x3f22f98320217820 */ /* 0x000fe20000400000 */
[----:B------:R-:W-:-:S02]  /*a180*/  FFMA R0, R19, R31, RZ ;  /* 0x0000001f13007223 */ /* 0x000fc400000000ff */
[----:B------:R-:W-:-:S03]  /*a190*/  FFMA R34, R19, R34, R36 ;  /* 0x0000002213227223 */ /* 0x000fc60000000024 */
[----:B------:R-:W0:Y:S01]  /*a1a0*/  F2I.NTZ R33, R33 ;  /* 0x0000002100217305 */ /* 0x000e220000203100 */
[----:B------:R-:W-:-:S04]  /*a1b0*/  FFMA R31, R0, R34, R31 ;  /* 0x00000022001f7223 */ /* 0x000fc8000000001f */
        /* <DEDUP_REMOVED lines=15> */
.L_x_114:
        /* <DEDUP_REMOVED lines=42> */
.L_x_113:
[----:B------:R-:W-:Y:S05]  /*a550*/  BSYNC.RECONVERGENT B0 ;  /* 0x0000000000007941 */ /* 0x000fea0003800200 */
.L_x_112:
[----:B------:R-:W-:Y:S01]  /*a560*/  LOP3.LUT R0, R33, 0x1, RZ, 0xc0, !PT ;  /* 0x0000000121007812 */ /* 0x000fe200078ec0ff */
[----:B------:R-:W-:Y:S01]  /*a570*/  FMUL R18, R19, R19 ;  /* 0x0000001313127220 */ /* 0x000fe20000400000 */
[----:B------:R-:W-:Y:S01]  /*a580*/  FSETP.GE.AND P1, PT, |R26|, 105615, PT ;  /* 0x47ce47801a00780b */ /* 0x000fe20003f26200 */
[----:B------:R-:W-:Y:S01]  /*a590*/  BSSY.RECONVERGENT B0, `(.L_x_115) ;  /* 0x0000049000007945 */ /* 0x000fe20003800200 */
[----:B------:R-:W-:Y:S01]  /*a5a0*/  ISETP.NE.U32.AND P0, PT, R0, 0x1, PT ;  /* 0x000000010000780c */ /* 0x000fe20003f05070 */
[----:B------:R-:W-:Y:S01]  /*a5b0*/  FFMA R30, R18, R30, -0.0013887860113754868507 ;  /* 0xbab607ed121e7423 */ /* 0x000fe2000000001e */
[----:B------:R-:W-:Y:S02]  /*a5c0*/  FMUL R0, R26, 0.63661974668502807617 ;  /* 0x3f22f9831a007820 */ /* 0x000fe40000400000 */
[----:B------:R-:W-:Y:S02]  /*a5d0*/  FSEL R37, R29, 0.041666727513074874878, !P0 ;  /* 0x3d2aaabb1d257808 */ /* 0x000fe40004000000 */
[----:B------:R-:W-:Y:S01]  /*a5e0*/  FSEL R35, R30, -0.00019574658654164522886, P0 ;  /* 0xb94d41531e237808 */ /* 0x000fe20000000000 */
[----:B------:R-:W-:Y:S01]  /*a5f0*/  VIADD R30, R33, 0x1 ;  /* 0x00000001211e7836 */ /* 0x000fe20000000000 */
[----:B------:R-:W0:Y:S01]  /*a600*/  F2I.NTZ R0, R0 ;  /* 0x0000000000007305 */ /* 0x000e220000203100 */
[----:B------:R-:W-:-:S02]  /*a610*/  FSEL R33, R19, 1, !P0 ;  /* 0x3f80000013217808 */ /* 0x000fc40004000000 */
[----:B------:R-:W-:Y:S01]  /*a620*/  FFMA R35, R18, R35, R37 ;  /* 0x0000002312237223 */ /* 0x000fe20000000025 */
[----:B------:R-:W-:-:S05]  /*a630*/  IMAD.MOV.U32 R37, RZ, RZ, 0x3e2aaaa8 ;  /* 0x3e2aaaa8ff257424 */ /* 0x000fca00078e00ff */
        /* <DEDUP_REMOVED lines=20> */
.L_x_117:
        /* <DEDUP_REMOVED lines=31> */
[C---:B------:R-:W-:Y:S02]  /*a970*/  LEA.HI R0, R37.reuse, R0, RZ, 0x1 ;  /* 0x0000000025007211 */ /* 0x040fe400078f08ff */
        /* <DEDUP_REMOVED lines=10> */
.L_x_116:
[----:B------:R-:W-:Y:S05]  /*aa20*/  BSYNC.RECONVERGENT B0 ;  /* 0x0000000000007941 */ /* 0x000fea0003800200 */
.L_x_115:
[----:B------:R-:W-:Y:S01]  /*aa30*/  LOP3.LUT R18, R0, 0x1, RZ, 0xc0, !PT ;  /* 0x0000000100127812 */ /* 0x000fe200078ec0ff */
[----:B------:R-:W-:Y:S02]  /*aa40*/  IMAD.MOV.U32 R35, RZ, RZ, 0x37cbac00 ;  /* 0x37cbac00ff237424 */ /* 0x000fe400078e00ff */
[----:B------:R-:W-:Y:S01]  /*aa50*/  FMUL R34, R27, 0.63661974668502807617 ;  /* 0x3f22f9831b227820 */ /* 0x000fe20000400000 */
[----:B------:R-:W-:Y:S01]  /*aa60*/  IMAD.MOV.U32 R37, RZ, RZ, 0x3e2aaaa8 ;  /* 0x3e2aaaa8ff257424 */ /* 0x000fe200078e00ff */
[----:B------:R-:W-:Y:S01]  /*aa70*/  ISETP.NE.U32.AND P0, PT, R18, 0x1, PT ;  /* 0x000000011200780c */ /* 0x000fe20003f05070 */
[----:B------:R-:W-:Y:S01]  /*aa80*/  FMUL R18, R19, R19 ;  /* 0x0000001313127220 */ /* 0x000fe20000400000 */
[----:B------:R-:W-:Y:S01]  /*aa90*/  VIADD R0, R0, 0x1 ;  /* 0x0000000100007836 */ /* 0x000fe20000000000 */
[----:B------:R-:W-:Y:S01]  /*aaa0*/  FSETP.GE.AND P1, PT, |R27|, 105615, PT ;  /* 0x47ce47801b00780b */ /* 0x000fe20003f26200 */
[----:B------:R-:W-:Y:S01]  /*aab0*/  BSSY.RECONVERGENT B0, `(.L_x_118) ;  /* 0x0000045000007945 */ /* 0x000fe20003800200 */
[----:B------:R-:W-:Y:S01]  /*aac0*/  FFMA R30, R18, R35, -0.0013887860113754868507 ;  /* 0xbab607ed121e7423 */ /* 0x000fe20000000023 */
[----:B------:R-:W-:-:S02]  /*aad0*/  FSEL R35, R29, 0.041666727513074874878, !P0 ;  /* 0x3d2aaabb1d237808 */ /* 0x000fc40004000000 */
[----:B------:R-:W-:Y:S02]  /*aae0*/  FSEL R37, -R37, -0.4999999701976776123, !P0 ;  /* 0xbeffffff25257808 */ /* 0x000fe40004000100 */
[----:B------:R-:W-:Y:S02]  /*aaf0*/  FSEL R29, R30, -0.00019574658654164522886, P0 ;  /* 0xb94d41531e1d7808 */ /* 0x000fe40000000000 */
[----:B------:R-:W0:Y:S03]  /*ab00*/  F2I.NTZ R30, R34 ;  /* 0x00000022001e7305 */ /* 0x000e260000203100 */
[----:B------:R-:W-:Y:S01]  /*ab10*/  FFMA R35, R18, R29, R35 ;  /* 0x0000001d12237223 */ /* 0x000fe20000000023 */
[----:B------:R-:W-:Y:S02]  /*ab20*/  FSEL R29, R19, 1, !P0 ;  /* 0x3f800000131d7808 */ /* 0x000fe40004000000 */
[----:B------:R-:W-:Y:S01]  /*ab30*/  LOP3.LUT P0, RZ, R0, 0x2, RZ, 0xc0, !PT ;  /* 0x0000000200ff7812 */ /* 0x000fe2000780c0ff */
[----:B------:R-:W-:-:S02]  /*ab40*/  FFMA R35, R18, R35, R37 ;  /* 0x0000002312237223 */ /* 0x000fc40000000025 */
[----:B------:R-:W-:-:S04]  /*ab50*/  FFMA R18, R18, R29, RZ ;  /* 0x0000001d12127223 */ /* 0x000fc800000000ff */
[----:B------:R-:W-:Y:S01]  /*ab60*/  FFMA R29, R18, R35, R29 ;  /* 0x00000023121d7223 */ /* 0x000fe2000000001d */
[----:B0-----:R-:W-:-:S05]  /*ab70*/  I2FP.F32.S32 R0, R30 ;  /* 0x0000001e00007245 */ /* 0x001fca0000201400 */
[----:B------:R-:W-:Y:S01]  /*ab80*/  @P0 FADD R29, RZ, -R29 ;  /* 0x8000001dff1d0221 */ /* 0x000fe20000000000 */
        /* <DEDUP_REMOVED lines=13> */
.L_x_120:
        /* <DEDUP_REMOVED lines=31> */
[----:B------:R-:W-:Y:S02]  /*ae50*/  LEA.HI R30, R36, R37, RZ, 0x1 ;  /* 0x00000025241e7211 */ /* 0x000fe400078f08ff */
[C---:B------:R-:W-:Y:S02]  /*ae60*/  LOP3.LUT R18, R34.reuse, R19, RZ, 0x3c, !PT ;  /* 0x0000001322127212 */ /* 0x040fe400078e3cff */
[----:B------:R-:W-:Y:S01]  /*ae70*/  LOP3.LUT R19, R34, R36, RZ, 0x3c, !PT ;  /* 0x0000002422137212 */ /* 0x000fe200078e3cff */
[----:B0-----:R-:W-:Y:S01]  /*ae80*/  IMAD.MOV R0, RZ, RZ, -R30 ;  /* 0x000000ffff007224 */ /* 0x001fe200078e0a1e */
[----:B------:R-:W-:-:S03]  /*ae90*/  LOP3.LUT R36, R36, R27, RZ, 0x3c, !PT ;  /* 0x0000001b24247212 */ /* 0x000fc600078e3cff */
[----:B------:R-:W-:Y:S01]  /*aea0*/  @!P0 IMAD.MOV.U32 R30, RZ, RZ, R0 ;  /* 0x000000ffff1e8224 */ /* 0x000fe200078e0000 */
[----:B------:R-:W0:Y:S01]  /*aeb0*/  I2F.F64.S64 R18, R18 ;  /* 0x0000001200127312 */ /* 0x000e220000301c00 */
[----:B------:R-:W-:Y:S01]  /*aec0*/  ISETP.GE.AND P1, PT, R36, RZ, PT ;  /* 0x000000ff2400720c */ /* 0x000fe20003f26270 */
[----:B0-----:R-:W-:-:S10]  /*aed0*/  DMUL R34, R18, UR8 ;  /* 0x0000000812227c28 */ /* 0x001fd40008000000 */
[----:B------:R-:W0:Y:S02]  /*aee0*/  F2F.F32.F64 R34, R34 ;  /* 0x0000002200227310 */ /* 0x000e240000301000 */
[----:B0-----:R-:W-:-:S07]  /*aef0*/  FSEL R0, -R34, R34, !P1 ;  /* 0x0000002222007208 */ /* 0x001fce0004800100 */
.L_x_119:
[----:B------:R-:W-:Y:S05]  /*af00*/  BSYNC.RECONVERGENT B0 ;  /* 0x0000000000007941 */ /* 0x000fea0003800200 */
.L_x_118:
[----:B------:R-:W-:Y:S01]  /*af10*/  LOP3.LUT R18, R30, 0x1, RZ, 0xc0, !PT ;  /* 0x000000011e127812 */ /* 0x000fe200078ec0ff */
[----:B------:R-:W-:Y:S01]  /*af20*/  FMUL R19, R0, R0 ;  /* 0x0000000000137220 */ /* 0x000fe20000400000 */
[----:B------:R-:W-:Y:S01]  /*af30*/  FMUL R28, R28, R31 ;  /* 0x0000001f1c1c7220 */ /* 0x000fe20000400000 */
[----:B------:R-:W-:Y:S01]  /*af40*/  IMAD.MOV.U32 R36, RZ, RZ, 0x3c0885e4 ;  /* 0x3c0885e4ff247424 */ /* 0x000fe200078e00ff */
[----:B------:R-:W-:Y:S01]  /*af50*/  ISETP.NE.U32.AND P0, PT, R18, 0x1, PT ;  /* 0x000000011200780c */ /* 0x000fe20003f05070 */
[----:B------:R-:W-:Y:S02]  /*af60*/  IMAD.MOV.U32 R18, RZ, RZ, 0x37cbac00 ;  /* 0x37cbac00ff127424 */ /* 0x000fe400078e00ff */
[----:B------:R-:W-:Y:S01]  /*af70*/  FMUL R34, R28, 0.63661974668502807617 ;  /* 0x3f22f9831c227820 */ /* 0x000fe20000400000 */
[----:B------:R-:W-:Y:S01]  /*af80*/  VIADD R30, R30, 0x1 ;  /* 0x000000011e1e7836 */ /* 0x000fe20000000000 */
[----:B------:R-:W-:Y:S01]  /*af90*/  FSEL R36, R36, 0.041666727513074874878, !P0 ;  /* 0x3d2aaabb24247808 */ /* 0x000fe20004000000 */
[C---:B------:R-:W-:Y:S01]  /*afa0*/  FFMA R18, R19.reuse, R18, -0.0013887860113754868507 ;  /* 0xbab607ed13127423 */ /* 0x040fe20000000012 */
[----:B------:R-:W-:Y:S01]  /*afb0*/  FSEL R0, R0, 1, !P0 ;  /* 0x3f80000000007808 */ /* 0x000fe20004000000 */
[----:B------:R-:W-:Y:S01]  /*afc0*/  BSSY.RECONVERGENT B0, `(.L_x_121) ;  /* 0x0000047000007945 */ /* 0x000fe20003800200 */
[----:B------:R-:W0:Y:S01]  /*afd0*/  F2I.NTZ R34, R34 ;  /* 0x0000002200227305 */ /* 0x000e220000203100 */
[----:B------:R-:W-:Y:S01]  /*afe0*/  FSETP.GE.AND P1, PT, |R28|, 105615, PT ;  /* 0x47ce47801c00780b */ /* 0x000fe20003f26200 */
[----:B------:R-:W-:Y:S01]  /*aff0*/  FMUL R32, R32, R33 ;  /* 0x0000002120207220 */ /* 0x000fe20000400000 */
[----:B------:R-:W-:Y:S01]  /*b000*/  FSEL R18, R18, -0.00019574658654164522886, P0 ;  /* 0xb94d415312127808 */ /* 0x000fe20000000000 */
[----:B------:R-:W-:Y:S01]  /*b010*/  FFMA R31, R19, R0, RZ ;  /* 0x00000000131f7223 */ /* 0x000fe200000000ff */
[----:B------:R-:W-:-:S03]  /*b020*/  FMUL R26, R26, R29 ;  /* 0x0000001d1a1a7220 */ /* 0x000fc60000400000 */
[----:B------:R-:W-:Y:S01]  /*b030*/  FFMA R18, R19, R18, R36 ;  /* 0x0000001213127223 */ /* 0x000fe20000000024 */
[----:B------:R-:W-:-:S05]  /*b040*/  IMAD.MOV.U32 R36, RZ, RZ, 0x3e2aaaa8 ;  /* 0x3e2aaaa8ff247424 */ /* 0x000fca00078e00ff */
[----:B------:R-:W-:Y:S02]  /*b050*/  FSEL R36, -R36, -0.4999999701976776123, !P0 ;  /* 0xbeffffff24247808 */ /* 0x000fe40004000100 */
[----:B------:R-:W-:-:S03]  /*b060*/  LOP3.LUT P0, RZ, R30, 0x2, RZ, 0xc0, !PT ;  /* 0x000000021eff7812 */ /* 0x000fc6000780c0ff */
[----:B------:R-:W-:Y:S01]  /*b070*/  FFMA R18, R19, R18, R36 ;  /* 0x0000001213127223 */ /* 0x000fe20000000024 */
[----:B0-----:R-:W-:-:S03]  /*b080*/  I2FP.F32.S32 R19, R34 ;  /* 0x0000002200137245 */ /* 0x001fc60000201400 */
[----:B------:R-:W-:Y:S02]  /*b090*/  FFMA R0, R31, R18, R0 ;  /* 0x000000121f007223 */ /* 0x000fe40000000000 */
[----:B------:R-:W-:-:S04]  /*b0a0*/  FFMA R18, R19, -1.5707962512969970703, R28 ;  /* 0xbfc90fda13127823 */ /* 0x000fc8000000001c */
[----:B------:R-:W-:Y:S01]  /*b0b0*/  FFMA R18, R19, -7.5497894158615963534e-08, R18 ;  /* 0xb3a2216813127823 */ /* 0x000fe20000000012 */
[----:B------:R-:W-:-:S03]  /*b0c0*/  @P0 FADD R0, RZ, -R0 ;  /* 0x80000000ff000221 */ /* 0x000fc60000000000 */
[----:B------:R-:W-:Y:S01]  /*b0d0*/  FFMA R19, R19, -5.3903029534742383927e-15, R18 ;  /* 0xa7c234c513137823 */ /* 0x000fe20000000012 */
[----:B------:R-:W-:Y:S01]  /*b0e0*/  FMUL R27, R27, R0 ;  /* 0x000000001b1b7220 */ /* 0x000fe20000400000 */
        /* <DEDUP_REMOVED lines=10> */
.L_x_123:
        /* <DEDUP_REMOVED lines=31> */
[C---:B0-----:R-:W-:Y:S02]  /*b380*/  LEA.HI R34, R33.reuse, R0, RZ, 0x1 ;  /* 0x0000000021227211 */ /* 0x041fe400078f08ff */
        /* <DEDUP_REMOVED lines=9> */
[----:B01----:R-:W-:-:S07]  /*b420*/  FSEL R19, -R30, R30, !P1 ;  /* 0x0000001e1e137208 */ /* 0x003fce0004800100 */
.L_x_122:
[----:B------:R-:W-:Y:S05]  /*b430*/  BSYNC.RECONVERGENT B0 ;  /* 0x0000000000007941 */ /* 0x000fea0003800200 */
.L_x_121:
[----:B------:R-:W-:Y:S01]  /*b440*/  LOP3.LUT R29, R34, 0x1, RZ, 0xc0, !PT ;  /* 0x00000001221d7812 */ /* 0x000fe200078ec0ff */
[----:B------:R-:W-:Y:S02]  /*b450*/  IMAD.MOV.U32 R28, RZ, RZ, 0x37cbac00 ;  /* 0x37cbac00ff1c7424 */ /* 0x000fe400078e00ff */
[----:B------:R-:W-:Y:S01]  /*b460*/  FMUL R0, R19, R19 ;  /* 0x0000001313007220 */ /* 0x000fe20000400000 */
[----:B------:R-:W-:Y:S01]  /*b470*/  FMUL R37, R32, 0.63661974668502807617 ;  /* 0x3f22f98320257820 */ /* 0x000fe20000400000 */
[----:B------:R-:W-:Y:S01]  /*b480*/  ISETP.NE.U32.AND P0, PT, R29, 0x1, PT ;  /* 0x000000011d00780c */ /* 0x000fe20003f05070 */
[----:B------:R-:W-:Y:S02]  /*b490*/  IMAD.MOV.U32 R29, RZ, RZ, 0x3c0885e4 ;  /* 0x3c0885e4ff1d7424 */ /* 0x000fe400078e00ff */
[----:B------:R-:W-:Y:S01]  /*b4a0*/  FFMA R18, R0, R28, -0.0013887860113754868507 ;  /* 0xbab607ed00127423 */ /* 0x000fe2000000001c */
[----:B------:R-:W-:Y:S01]  /*b4b0*/  IMAD.MOV.U32 R30, RZ, RZ, 0x3e2aaaa8 ;  /* 0x3e2aaaa8ff1e7424 */ /* 0x000fe200078e00ff */
[----:B------:R-:W-:Y:S01]  /*b4c0*/  LOP3.LUT P1, RZ, R34, 0x2, RZ, 0xc0, !PT ;  /* 0x0000000222ff7812 */ /* 0x000fe2000782c0ff */
[----:B------:R-:W0:Y:S01]  /*b4d0*/  F2I.NTZ R37, R37 ;  /* 0x0000002500257305 */ /* 0x000e220000203100 */
[----:B------:R-:W-:Y:S01]  /*b4e0*/  FSEL R33, R29, 0.041666727513074874878, P0 ;  /* 0x3d2aaabb1d217808 */ /* 0x000fe20000000000 */
[----:B------:R-:W-:Y:S01]  /*b4f0*/  BSSY.RECONVERGENT B0, `(.L_x_124) ;  /* 0x0000042000007945 */ /* 0x000fe20003800200 */
        /* <DEDUP_REMOVED lines=23> */
.L_x_126:
        /* <DEDUP_REMOVED lines=42> */
.L_x_125:
[----:B------:R-:W-:Y:S05]  /*b910*/  BSYNC.RECONVERGENT B0 ;  /* 0x0000000000007941 */ /* 0x000fea0003800200 */
.L_x_124:
[C---:B------:R-:W-:Y:S01]  /*b920*/  LOP3.LUT R18, R37.reuse, 0x1, RZ, 0xc0, !PT ;  /* 0x0000000125127812 */ /* 0x040fe200078ec0ff */
[----:B------:R-:W-:Y:S01]  /*b930*/  FMUL R19, R0, R0 ;  /* 0x0000000000137220 */ /* 0x000fe20000400000 */
[----:B------:R-:W-:Y:S01]  /*b940*/  LOP3.LUT P1, RZ, R37, 0x2, RZ, 0xc0, !PT ;  /* 0x0000000225ff7812 */ /* 0x000fe2000782c0ff */
[----:B------:R-:W-:Y:S01]  /*b950*/  FMUL R37, R26, 0.63661974668502807617 ;  /* 0x3f22f9831a257820 */ /* 0x000fe20000400000 */
[----:B------:R-:W-:Y:S01]  /*b960*/  ISETP.NE.U32.AND P0, PT, R18, 0x1, PT ;  /* 0x000000011200780c */ /* 0x000fe20003f05070 */
[----:B------:R-:W-:Y:S01]  /*b970*/  FFMA R18, R19, R28, -0.0013887860113754868507 ;  /* 0xbab607ed13127423 */ /* 0x000fe2000000001c */
[----:B------:R-:W-:Y:S02]  /*b980*/  BSSY.RECONVERGENT B0, `(.L_x_127) ;  /* 0x0000044000007945 */ /* 0x000fe40003800200 */
[----:B------:R-:W-:Y:S01]  /*b990*/  FSEL R32, R29, 0.041666727513074874878, P0 ;  /* 0x3d2aaabb1d207808 */ /* 0x000fe20000000000 */
[----:B------:R-:W0:Y:S01]  /*b9a0*/  F2I.NTZ R37, R37 ;  /* 0x0000002500257305 */ /* 0x000e220000203100 */
[----:B------:R-:W-:-:S02]  /*b9b0*/  FSEL R18, R18, -0.00019574658654164522886, !P0 ;  /* 0xb94d415312127808 */ /* 0x000fc40004000000 */
        /* <DEDUP_REMOVED lines=22> */
.L_x_129:
        /* <DEDUP_REMOVED lines=42> */
.L_x_128:
[----:B------:R-:W-:Y:S05]  /*bdc0*/  BSYNC.RECONVERGENT B0 ;  /* 0x0000000000007941 */ /* 0x000fea0003800200 */
.L_x_127:
[----:B------:R-:W-:Y:S01]  /*bdd0*/  LOP3.LUT R0, R37, 0x1, RZ, 0xc0, !PT ;  /* 0x0000000125007812 */ /* 0x000fe200078ec0ff */
[----:B------:R-:W-:Y:S01]  /*bde0*/  FMUL R26, R27, 0.63661974668502807617 ;  /* 0x3f22f9831b1a7820 */ /* 0x000fe20000400000 */
[----:B------:R-:W-:Y:S01]  /*bdf0*/  LOP3.LUT P1, RZ, R37, 0x2, RZ, 0xc0, !PT ;  /* 0x0000000225ff7812 */ /* 0x000fe2000782c0ff */
[----:B------:R-:W-:Y:S01]  /*be00*/  BSSY.RECONVERGENT B0, `(.L_x_130) ;  /* 0x0000047000007945 */ /* 0x000fe20003800200 */
[----:B------:R-:W-:Y:S01]  /*be10*/  ISETP.NE.U32.AND P0, PT, R0, 0x1, PT ;  /* 0x000000010000780c */ /* 0x000fe20003f05070 */
[----:B------:R-:W-:Y:S02]  /*be20*/  FMUL R0, R18, R18 ;  /* 0x0000001212007220 */ /* 0x000fe40000400000 */
[----:B------:R-:W0:Y:S01]  /*be30*/  F2I.NTZ R26, R26 ;  /* 0x0000001a001a7305 */ /* 0x000e220000203100 */
[----:B------:R-:W-:Y:S01]  /*be40*/  FSEL R29, R29, 0.041666727513074874878, P0 ;  /* 0x3d2aaabb1d1d7808 */ /* 0x000fe20000000000 */
[----:B------:R-:W-:Y:S01]  /*be50*/  FFMA R19, R0, R28, -0.0013887860113754868507 ;  /* 0xbab607ed00137423 */ /* 0x000fe2000000001c */
[----:B------:R-:W-:-:S04]  /*be60*/  FSEL R33, -R30, -0.4999999701976776123, P0 ;  /* 0xbeffffff1e217808 */ /* 0x000fc80000000100 */
[----:B------:R-:W-:-:S05]  /*be70*/  FSEL R19, R19, -0.00019574658654164522886, !P0 ;  /* 0xb94d415313137808 */ /* 0x000fca0004000000 */
        /* <DEDUP_REMOVED lines=21> */
.L_x_132:
        /* <DEDUP_REMOVED lines=27> */
[C---:B------:R-:W-:Y:S01]  /*c180*/  SHF.L.W.U32.HI R26, R19.reuse, 0x2, R0 ;  /* 0x00000002131a7819 */ /* 0x040fe20000010e00 */
[----:B------:R-:W-:-:S03]  /*c190*/  IMAD.SHL.U32 R19, R19, 0x4, RZ ;  /* 0x0000000413137824 */ /* 0x000fc600078e00ff */
[----:B------:R-:W-:Y:S02]  /*c1a0*/  SHF.R.S32.HI R33, RZ, 0x1f, R26 ;  /* 0x0000001fff217819 */ /* 0x000fe4000001141a */
[----:B------:R-:W-:Y:S02]  /*c1b0*/  LOP3.LUT R27, R26, R27, RZ, 0x3c, !PT ;  /* 0x0000001b1a1b7212 */ /* 0x000fe400078e3cff */
[C---:B------:R-:W-:Y:S02]  /*c1c0*/  LOP3.LUT R18, R33.reuse, R19, RZ, 0x3c, !PT ;  /* 0x0000001321127212 */ /* 0x040fe400078e3cff */
[----:B------:R-:W-:Y:S02]  /*c1d0*/  LOP3.LUT R19, R33, R26, RZ, 0x3c, !PT ;  /* 0x0000001a21137212 */ /* 0x000fe400078e3cff */
[----:B------:R-:W-:Y:S02]  /*c1e0*/  SHF.R.U32.HI R33, RZ, 0x1e, R0 ;  /* 0x0000001eff217819 */ /* 0x000fe40000011600 */
[----:B------:R-:W-:-:S02]  /*c1f0*/  ISETP.GE.AND P1, PT, R27, RZ, PT ;  /* 0x000000ff1b00720c */ /* 0x000fc40003f26270 */
[----:B------:R-:W0:Y:S01]  /*c200*/  I2F.F64.S64 R18, R18 ;  /* 0x0000001200127312 */ /* 0x000e220000301c00 */
[----:B------:R-:W-:-:S05]  /*c210*/  LEA.HI R26, R26, R33, RZ, 0x1 ;  /* 0x000000211a1a7211 */ /* 0x000fca00078f08ff */
[----:B------:R-:W-:-:S04]  /*c220*/  IMAD.MOV R0, RZ, RZ, -R26 ;  /* 0x000000ffff007224 */ /* 0x000fc800078e0a1a */
[----:B------:R-:W-:Y:S01]  /*c230*/  @!P0 IMAD.MOV.U32 R26, RZ, RZ, R0 ;  /* 0x000000ffff1a8224 */ /* 0x000fe200078e0000 */
[----:B0-----:R-:W-:-:S10]  /*c240*/  DMUL R34, R18, UR8 ;  /* 0x0000000812227c28 */ /* 0x001fd40008000000 */
[----:B------:R-:W0:Y:S02]  /*c250*/  F2F.F32.F64 R34, R34 ;  /* 0x0000002200227310 */ /* 0x000e240000301000 */
[----:B01----:R-:W-:-:S07]  /*c260*/  FSEL R0, -R34, R34, !P1 ;  /* 0x0000002222007208 */ /* 0x003fce0004800100 */
.L_x_131:
[----:B------:R-:W-:Y:S05]  /*c270*/  BSYNC.RECONVERGENT B0 ;  /* 0x0000000000007941 */ /* 0x000fea0003800200 */
.L_x_130:
[----:B------:R-:W-:Y:S01]  /*c280*/  LOP3.LUT R18, R26, 0x1, RZ, 0xc0, !PT ;  /* 0x000000011a127812 */ /* 0x000fe200078ec0ff */
[----:B------:R-:W-:Y:S01]  /*c290*/  FMUL R19, R0, R0 ;  /* 0x0000000000137220 */ /* 0x000fe20000400000 */
[----:B------:R-:W-:Y:S01]  /*c2a0*/  LOP3.LUT P1, RZ, R26, 0x2, RZ, 0xc0, !PT ;  /* 0x000000021aff7812 */ /* 0x000fe2000782c0ff */
[----:B------:R-:W-:Y:S01]  /*c2b0*/  FADD R31, -R22, R31 ;  /* 0x0000001f161f7221 */ /* 0x000fe20000000100 */
[----:B------:R-:W-:Y:S01]  /*c2c0*/  ISETP.NE.U32.AND P0, PT, R18, 0x1, PT ;  /* 0x000000011200780c */ /* 0x000fe20003f05070 */
[----:B------:R-:W-:Y:S01]  /*c2d0*/  FFMA R28, R19, R28, -0.0013887860113754868507 ;  /* 0xbab607ed131c7423 */ /* 0x000fe2000000001c */
[----:B------:R-:W-:Y:S02]  /*c2e0*/  IMAD.MOV.U32 R18, RZ, RZ, 0x3d2aaabb ;  /* 0x3d2aaabbff127424 */ /* 0x000fe400078e00ff */
[----:B------:R-:W-:Y:S01]  /*c2f0*/  FADD R32, -R23, R32 ;  /* 0x0000002017207221 */ /* 0x000fe20000000100 */
[----:B------:R-:W-:Y:S01]  /*c300*/  FSEL R0, R0, 1, P0 ;  /* 0x3f80000000007808 */ /* 0x000fe20000000000 */
[----:B------:R-:W-:Y:S01]  /*c310*/  FADD R29, -R24, R29 ;  /* 0x0000001d181d7221 */ /* 0x000fe20000000100 */
[----:B------:R-:W-:Y:S01]  /*c320*/  FSEL R28, R28, -0.00019574658654164522886, !P0 ;  /* 0xb94d41531c1c7808 */ /* 0x000fe20004000000 */
[----:B------:R-:W-:Y:S01]  /*c330*/  FADD R14, R14, -1 ;  /* 0xbf8000000e0e7421 */ /* 0x000fe20000000000 */
[----:B------:R-:W-:Y:S01]  /*c340*/  FSEL R18, R18, 0.0083327032625675201416, !P0 ;  /* 0x3c0885e412127808 */ /* 0x000fe20004000000 */
[----:B------:R-:W-:Y:S01]  /*c350*/  FFMA R27, R19, R0, RZ ;  /* 0x00000000131b7223 */ /* 0x000fe200000000ff */
[----:B------:R-:W-:Y:S01]  /*c360*/  FSEL R15, -R15, -0.16666662693023681641, !P0 ;  /* 0xbe2aaaa80f0f7808 */ /* 0x000fe20004000100 */
[----:B------:R-:W-:Y:S02]  /*c370*/  BSSY.RECONVERGENT B0, `(.L_x_133) ;  /* 0x0000bda000007945 */ /* 0x000fe40003800200 */
[----:B------:R-:W-:-:S04]  /*c380*/  FFMA R18, R19, R28, R18 ;  /* 0x0000001c13127223 */ /* 0x000fc80000000012 */
[----:B------:R-:W-:Y:S01]  /*c390*/  FFMA R18, R19, R18, R15 ;  /* 0x0000001213127223 */ /* 0x000fe2000000000f */
[----:B------:R-:W-:Y:S02]  /*c3a0*/  IMAD.MOV.U32 R15, RZ, RZ, 0x3f000000 ;  /* 0x3f000000ff0f7424 */ /* 0x000fe400078e00ff */
[----:B------:R-:W-:Y:S01]  /*c3b0*/  FADD R19, -R12, 100 ;  /* 0x42c800000c137421 */ /* 0x000fe20000000100 */
[----:B------:R-:W-:Y:S01]  /*c3c0*/  FFMA R0, R27, R18, R0 ;  /* 0x000000121b007223 */ /* 0x000fe20000000000 */
[-C--:B------:R-:W-:Y:S01]  /*c3d0*/  FFMA R17, R17, -R15.reuse, 0.5 ;  /* 0x3f00000011117423 */ /* 0x080fe2000000080f */
[-C--:B------:R-:W-:Y:S01]  /*c3e0*/  FFMA R20, R20, -R15.reuse, 0.5 ;  /* 0x3f00000014147423 */ /* 0x080fe2000000080f */
[----:B------:R-:W-:Y:S01]  /*c3f0*/  FFMA R21, R21, -R15, 0.5 ;  /* 0x3f00000015157423 */ /* 0x000fe2000000080f */
[----:B------:R-:W-:Y:S01]  /*c400*/  @P1 FADD R0, RZ, -R0 ;  /* 0x80000000ff001221 */ /* 0x000fe20000000000 */
[C---:B------:R-:W-:Y:S01]  /*c410*/  FFMA R31, R17.reuse, R31, R22 ;  /* 0x0000001f111f7223 */ /* 0x040fe20000000016 */
[C---:B------:R-:W-:Y:S01]  /*c420*/  FFMA R23, R17.reuse, R32, R23 ;  /* 0x0000002011177223 */ /* 0x040fe20000000017 */
[----:B------:R-:W-:Y:S01]  /*c430*/  FFMA R24, R17, R29, R24 ;  /* 0x0000001d11187223 */ /* 0x000fe20000000018 */
[----:B------:R-:W-:-:S03]  /*c440*/  FADD R0, -R25, R0 ;  /* 0x0000000019007221 */ /* 0x000fc60000000100 */
[----:B------:R-:W-:Y:S01]  /*c450*/  FADD R24, -R31, R24 ;  /* 0x000000181f187221 */ /* 0x000fe20000000100 */
[----:B------:R-:W-:-:S03]  /*c460*/  FFMA R0, R17, R0, R25 ;  /* 0x0000000011007223 */ /* 0x000fc60000000019 */
[----:B------:R-:W-:Y:S01]  /*c470*/  FFMA R24, R20, R24, R31 ;  /* 0x0000001814187223 */ /* 0x000fe2000000001f */
[----:B------:R-:W-:-:S04]  /*c480*/  FADD R0, -R23, R0 ;  /* 0x0000000017007221 */ /* 0x000fc80000000100 */
[----:B------:R-:W-:-:S04]  /*c490*/  FFMA R23, R20, R0, R23 ;  /* 0x0000000014177223 */ /* 0x000fc80000000017 */
[----:B------:R-:W-:-:S04]  /*c4a0*/  FADD R23, -R24, R23 ;  /* 0x0000001718177221 */ /* 0x000fc80000000100 */
[----:B------:R-:W-:-:S04]  /*c4b0*/  FFMA R21, R23, R21, R24 ;  /* 0x0000001517157223 */ /* 0x000fc80000000018 */
[----:B------:R-:W-:-:S04]  /*c4c0*/  FFMA R16, R21, 0.5, R16 ;  /* 0x3f00000015107823 */ /* 0x000fc80000000010 */
[----:B------:R-:W-:-:S04]  /*c4d0*/  FMUL R17, R16, 0.25 ;  /* 0x3e80000010117820 */ /* 0x000fc80000400000 */
[----:B------:R-:W-:-:S05]  /*c4e0*/  FFMA R14, R17, R8, R14 ;  /* 0x00000008110e7223 */ /* 0x000fca000000000e */
[----:B------:R-:W-:-:S05]  /*c4f0*/  FMNMX R14, |R14|, R19, PT ;  /* 0x000000130e0e7209 */ /* 0x000fca0003800200 */
[----:B------:R-:W-:-:S04]  /*c500*/  FADD R14, R14, 0.019999999552965164185 ;  /* 0x3ca3d70a0e0e7421 */ /* 0x000fc80000000000 */
[C---:B------:R-:W-:Y:S01]  /*c510*/  FFMA R11, R14.reuse, R6, R11 ;  /* 0x000000060e0b7223 */ /* 0x040fe2000000000b */
[C---:B------:R-:W-:Y:S01]  /*c520*/  FSETP.GT.AND P0, PT, R14.reuse, 0.019999999552965164185, PT ;  /* 0x3ca3d70a0e00780b */ /* 0x040fe20003f04000 */
[C---:B------:R-:W-:Y:S01]  /*c530*/  FFMA R8, R14.reuse, R5, R8 ;  /* 0x000000050e087223 */ /* 0x040fe20000000008 */
[----:B------:R-:W-:-:S11]  /*c540*/  FFMA R7, R14, R4, R7 ;  /* 0x000000040e077223 */ /* 0x000fd60000000007 */
[----:B------:R-:W-:Y:S05]  /*c550*/  @!P0 BRA `(.L_x_134) ;  /* 0x000000b800ec8947 */ /* 0x000fea0003800000 */
[----:B------:R-:W-:Y:S01]  /*c560*/  FFMA R15, R8, -R15, -1 ;  /* 0xbf800000080f7423 */ /* 0x000fe2000000080f */
[----:B------:R-:W-:Y:S01]  /*c570*/  FADD R0, RZ, -R11 ;  /* 0x8000000bff007221 */ /* 0x000fe20000000000 */
[----:B------:R-:W-:Y:S01]  /*c580*/  FADD R12, RZ, -R7 ;  /* 0x80000007ff0c7221 */ /* 0x000fe20000000000 */
[----:B------:R-:W-:Y:S01]  /*c590*/  BSSY.RECONVERGENT B1, `(.L_x_135) ;  /* 0x0000011000017945 */ /* 0x000fe20003800200 */
[----:B------:R-:W-:-:S04]  /*c5a0*/  FMUL R15, R15, R15 ;  /* 0x0000000f0f0f7220 */ /* 0x000fc80000400000 */
        /* <DEDUP_REMOVED lines=11> */
.L_x_136:
[----:B------:R-:W-:Y:S01]  /*c660*/  FMUL.FTZ R12, R15, R0 ;  /* 0x000000000f0c7220 */ /* 0x000fe20000410000 */
[----:B------:R-:W-:-:S03]  /*c670*/  FMUL.FTZ R0, R0, 0.5 ;  /* 0x3f00000000007820 */ /* 0x000fc60000410000 */
[----:B------:R-:W-:-:S04]  /*c680*/  FFMA R15, -R12, R12, R15 ;  /* 0x0000000c0c0f7223 */ /* 0x000fc8000000010f */
[----:B------:R-:W-:-:S07]  /*c690*/  FFMA R12, R15, R0, R12 ;  /* 0x000000000f0c7223 */ /* 0x000fce000000000c */
.L_x_137:
[----:B------:R-:W-:Y:S05]  /*c6a0*/  BSYNC.RECONVERGENT B1 ;  /* 0x0000000000017941 */ /* 0x000fea0003800200 */
.L_x_135:
        /* <DEDUP_REMOVED lines=14> */
[----:B------:R-:W-:Y:S01]  /*c790*/  FMUL R23, R23, 3.1415927410125732422 ;  /* 0x40490fdb17177820 */ /* 0x000fe20000400000 */
[----:B0-----:R-:W-:Y:S01]  /*c7a0*/  FADD R22, R16, -R17 ;  /* 0x8000001110167221 */ /* 0x001fe20000000000 */
[----:B------:R-:W-:-:S03]  /*c7b0*/  FFMA R15, R17, 21, R0 ;  /* 0x41a80000110f7823 */ /* 0x000fc60000000000 */
        /* <DEDUP_REMOVED lines=18> */
.L_x_140:
        /* <DEDUP_REMOVED lines=42> */
.L_x_139:
[----:B------:R-:W-:Y:S05]  /*cb80*/  BSYNC.RECONVERGENT B1 ;  /* 0x0000000000017941 */ /* 0x000fea0003800200 */
.L_x_138:
        /* <DEDUP_REMOVED lines=9> */
[----:B------:R-:W-:-:S03]  /*cc20*/  VIADD R20, R20, 0x1 ;  /* 0x0000000114147836 */ /* 0x000fc60000000000 */
[----:B------:R-:W-:Y:S01]  /*cc30*/  FSEL R16, R14, -0.00019574658654164522886, P0 ;  /* 0xb94d41530e107808 */ /* 0x000fe20000000000 */
[----:B------:R-:W-:Y:S01]  /*cc40*/  IMAD.MOV.U32 R14, RZ, RZ, 0x3e2aaaa8 ;  /* 0x3e2aaaa8ff0e7424 */ /* 0x000fe200078e00ff */
[----:B------:R-:W-:Y:S02]  /*cc50*/  FSEL R18, R31, 0.041666727513074874878, !P0 ;  /* 0x3d2aaabb1f127808 */ /* 0x000fe40004000000 */
[----:B------:R-:W-:Y:S02]  /*cc60*/  LOP3.LUT P1, RZ, R20, 0x2, RZ, 0xc0, !PT ;  /* 0x0000000214ff7812 */ /* 0x000fe4000782c0ff */
[----:B------:R-:W-:Y:S01]  /*cc70*/  FSEL R20, -R14, -0.4999999701976776123, !P0 ;  /* 0xbeffffff0e147808 */ /* 0x000fe20004000100 */
        /* <DEDUP_REMOVED lines=21> */
.L_x_143:
        /* <DEDUP_REMOVED lines=42> */
.L_x_142:
[----:B------:R-:W-:Y:S05]  /*d070*/  BSYNC.RECONVERGENT B1 ;  /* 0x0000000000017941 */ /* 0x000fea0003800200 */
.L_x_141:
        /* <DEDUP_REMOVED lines=33> */
.L_x_146:
        /* <DEDUP_REMOVED lines=42> */
.L_x_145:
[----:B------:R-:W-:Y:S05]  /*d530*/  BSYNC.RECONVERGENT B1 ;  /* 0x0000000000017941 */ /* 0x000fea0003800200 */
.L_x_144:
        /* <DEDUP_REMOVED lines=33> */
.L_x_149:
        /* <DEDUP_REMOVED lines=42> */
.L_x_148:
[----:B------:R-:W-:Y:S05]  /*d9f0*/  BSYNC.RECONVERGENT B1 ;  /* 0x0000000000017941 */ /* 0x000fea0003800200 */
.L_x_147:
        /* <DEDUP_REMOVED lines=33> */
.L_x_152:
        /* <DEDUP_REMOVED lines=31> */
[----:B-1----:R-:W-:Y:S02]  /*de00*/  LOP3.LUT R21, R29, R0, RZ, 0x3c, !PT ;  /* 0x000000001d157212 */ /* 0x002fe400078e3cff */
        /* <DEDUP_REMOVED lines=10> */
.L_x_151:
[----:B------:R-:W-:Y:S05]  /*deb0*/  BSYNC.RECONVERGENT B1 ;  /* 0x0000000000017941 */ /* 0x000fea0003800200 */
.L_x_150:
        /* <DEDUP_REMOVED lines=33> */
.L_x_155:
        /* <DEDUP_REMOVED lines=42> */
.L_x_154:
[----:B------:R-:W-:Y:S05]  /*e370*/  BSYNC.RECONVERGENT B1 ;  /* 0x0000000000017941 */ /* 0x000fea0003800200 */
.L_x_153:
        /* <DEDUP_REMOVED lines=33> */
.L_x_158:
        /* <DEDUP_REMOVED lines=42> */
.L_x_157:
[----:B------:R-:W-:Y:S05]  /*e830*/  BSYNC.RECONVERGENT B1 ;  /* 0x0000000000017941 */ /* 0x000fea0003800200 */
.L_x_156:
[----:B------:R-:W-:Y:S01]  /*e840*/  FMUL R21, R15, R24 ;  /* 0x000000180f157220 */ /* 0x000fe20000400000 */
[----:B------:R-:W-:Y:S01]  /*e850*/  FMUL R19, R18, R18 ;  /* 0x0000001212137220 */ /* 0x000fe20000400000 */
[C---:B------:R-:W-:Y:S01]  /*e860*/  LOP3.LUT R23, R30.reuse, 0x1, RZ, 0xc0, !PT ;  /* 0x000000011e177812 */ /* 0x040fe200078ec0ff */
[----:B------:R-:W-:Y:S02]  /*e870*/  VIADD R30, R30, 0x1 ;  /* 0x000000011e1e7836 */ /* 0x000fe40000000000 */
[----:B------:R-:W-:Y:S01]  /*e880*/  FMUL R34, R21, 0.63661974668502807617 ;  /* 0x3f22f98315227820 */ /* 0x000fe20000400000 */
        /* <DEDUP_REMOVED lines=14> */
[----:B------:R-:W-:Y:S01]  /*e970*/  FFMA R23, R30, -1.5707962512969970703, R21 ;  /* 0xbfc90fda1e177823 */ /* 0x000fe20000000015 */
        /* <DEDUP_REMOVED lines=17> */
.L_x_161:
        /* <DEDUP_REMOVED lines=42> */
.L_x_160:
[----:B------:R-:W-:Y:S05]  /*ed30*/  BSYNC.RECONVERGENT B1 ;  /* 0x0000000000017941 */ /* 0x000fea0003800200 */
.L_x_159:
        /* <DEDUP_REMOVED lines=32> */
.L_x_164:
        /* <DEDUP_REMOVED lines=42> */
.L_x_163:
[----:B------:R-:W-:Y:S05]  /*f1e0*/  BSYNC.RECONVERGENT B1 ;  /* 0x0000000000017941 */ /* 0x000fea0003800200 */
.L_x_162:
[----:B0-----:R-:W-:Y:S01]  /*f1f0*/  FMUL R34, R23, 0.63661974668502807617 ;  /* 0x3f22f98317227820 */ /* 0x001fe20000400000 */
        /* <DEDUP_REMOVED lines=31> */
.L_x_167:
        /* <DEDUP_REMOVED lines=42> */
.L_x_166:
[----:B------:R-:W-:Y:S05]  /*f690*/  BSYNC.RECONVERGENT B1 ;  /* 0x0000000000017941 */ /* 0x000fea0003800200 */
.L_x_165:
        /* <DEDUP_REMOVED lines=32> */
.L_x_170:
        /* <DEDUP_REMOVED lines=42> */
.L_x_169:
[----:B------:R-:W-:Y:S05]  /*fb40*/  BSYNC.RECONVERGENT B1 ;  /* 0x0000000000017941 */ /* 0x000fea0003800200 */
.L_x_168:
[----:B------:R-:W-:Y:S01]  /*fb50*/  FADD R15, R15, 1 ;  /* 0x3f8000000f0f7421 */ /* 0x000fe20000000000 */
[----:B------:R-:W-:Y:S01]  /*fb60*/  FMUL R19, R18, R18 ;  /* 0x0000001212137220 */ /* 0x000fe20000400000 */
[----:B------:R-:W-:Y:S01]  /*fb70*/  LOP3.LUT R24, R33, 0x1, RZ, 0xc0, !PT ;  /* 0x0000000121187812 */ /* 0x000fe200078ec0ff */
[----:B------:R-:W-:Y:S01]  /*fb80*/  BSSY.RECONVERGENT B1, `(.L_x_171) ;  /* 0x000004b000017945 */ /* 0x000fe20003800200 */
[----:B0-----:R-:W-:Y:S01]  /*fb90*/  FMUL R34, R15, 0.63661974668502807617 ;  /* 0x3f22f9830f227820 */ /* 0x001fe20000400000 */
        /* <DEDUP_REMOVED lines=31> */
.L_x_173:
        /* <DEDUP_REMOVED lines=42> */
.L_x_172:
[----:B------:R-:W-:Y:S05]  /*10030*/  BSYNC.RECONVERGENT B1 ;  /* 0x0000000000017941 */ /* 0x000fea0003800200 */
.L_x_171:
        /* <DEDUP_REMOVED lines=33> */
.L_x_176:
        /* <DEDUP_REMOVED lines=42> */
.L_x_175:
[----:B------:R-:W-:Y:S05]  /*104f0*/  BSYNC.RECONVERGENT B1 ;  /* 0x0000000000017941 */ /* 0x000fea0003800200 */
.L_x_174:
[----:B------:R-:W-:Y:S01]  /*10500*/  LOP3.LUT R0, R30, 0x1, RZ, 0xc0, !PT ;  /* 0x000000011e007812 */ /* 0x000fe200078ec0ff */
[----:B------:R-:W-:Y:S01]  /*10510*/  FMUL R19, R18, R18 ;  /* 0x0000001212137220 */ /* 0x000fe20000400000 */
[----:B------:R-:W-:Y:S01]  /*10520*/  FSETP.GE.AND P1, PT, |R26|, 105615, PT ;  /* 0x47ce47801a00780b */ /* 0x000fe20003f26200 */
[----:B------:R-:W-:Y:S01]  /*10530*/  BSSY.RECONVERGENT B1, `(.L_x_177) ;  /* 0x0000048000017945 */ /* 0x000fe20003800200 */
[----:B------:R-:W-:Y:S01]  /*10540*/  ISETP.NE.U32.AND P0, PT, R0, 0x1, PT ;  /* 0x000000010000780c */ /* 0x000fe20003f05070 */
[----:B------:R-:W-:Y:S01]  /*10550*/  FMUL R0, R26, 0.63661974668502807617 ;  /* 0x3f22f9831a007820 */ /* 0x000fe20000400000 */
[----:B------:R-:W-:Y:S02]  /*10560*/  FFMA R29, R19, R32, -0.0013887860113754868507 ;  /* 0xbab607ed131d7423 */ /* 0x000fe40000000020 */
[----:B------:R-:W-:-:S03]  /*10570*/  FSEL R36, R31, 0.041666727513074874878, !P0 ;  /* 0x3d2aaabb1f247808 */ /* 0x000fc60004000000 */
[----:B------:R-:W0:Y:S01]  /*10580*/  F2I.NTZ R0, R0 ;  /* 0x0000000000007305 */ /* 0x000e220000203100 */
[----:B------:R-:W-:Y:S01]  /*10590*/  FSEL R34, R29, -0.00019574658654164522886, P0 ;  /* 0xb94d41531d227808 */ /* 0x000fe20000000000 */
[----:B------:R-:W-:Y:S01]  /*105a0*/  VIADD R29, R30, 0x1 ;  /* 0x000000011e1d7836 */ /* 0x000fe20000000000 */
[----:B------:R-:W-:Y:S02]  /*105b0*/  FSEL R30, R18, 1, !P0 ;  /* 0x3f800000121e7808 */ /* 0x000fe40004000000 */
[----:B------:R-:W-:Y:S01]  /*105c0*/  FSEL R18, -R14, -0.4999999701976776123, !P0 ;  /* 0xbeffffff0e127808 */ /* 0x000fe20004000100 */
[----:B------:R-:W-:Y:S01]  /*105d0*/  FFMA R34, R19, R34, R36 ;  /* 0x0000002213227223 */ /* 0x000fe20000000024 */
        /* <DEDUP_REMOVED lines=19> */
.L_x_179:
        /* <DEDUP_REMOVED lines=31> */
[C---:B------:R-:W-:Y:S02]  /*10900*/  LEA.HI R0, R29.reuse, R0, RZ, 0x1 ;  /* 0x000000001d007211 */ /* 0x040fe400078f08ff */
[C---:B------:R-:W-:Y:S02]  /*10910*/  LOP3.LUT R18, R34.reuse, R19, RZ, 0x3c, !PT ;  /* 0x0000001322127212 */ /* 0x040fe400078e3cff */
[----:B------:R-:W-:Y:S02]  /*10920*/  LOP3.LUT R19, R34, R29, RZ, 0x3c, !PT ;  /* 0x0000001d22137212 */ /* 0x000fe400078e3cff */
[----:B------:R-:W-:-:S04]  /*10930*/  LOP3.LUT R29, R29, R26, RZ, 0x3c, !PT ;  /* 0x0000001a1d1d7212 */ /* 0x000fc800078e3cff */
[----:B------:R-:W2:Y:S01]  /*10940*/  I2F.F64.S64 R18, R18 ;  /* 0x0000001200127312 */ /* 0x000ea20000301c00 */
[----:B------:R-:W-:Y:S01]  /*10950*/  ISETP.GE.AND P1, PT, R29, RZ, PT ;  /* 0x000000ff1d00720c */ /* 0x000fe20003f26270 */
[----:B------:R-:W-:-:S04]  /*10960*/  IMAD.MOV R29, RZ, RZ, -R0 ;  /* 0x000000ffff1d7224 */ /* 0x000fc800078e0a00 */
[----:B------:R-:W-:Y:S01]  /*10970*/  @!P0 IMAD.MOV.U32 R0, RZ, RZ, R29 ;  /* 0x000000ffff008224 */ /* 0x000fe200078e001d */
[----:B--2---:R-:W-:-:S10]  /*10980*/  DMUL R34, R18, UR8 ;  /* 0x0000000812227c28 */ /* 0x004fd40008000000 */
[----:B------:R-:W2:Y:S02]  /*10990*/  F2F.F32.F64 R34, R34 ;  /* 0x0000002200227310 */ /* 0x000ea40000301000 */
[----:B-12---:R-:W-:-:S07]  /*109a0*/  FSEL R29, -R34, R34, !P1 ;  /* 0x00000022221d7208 */ /* 0x006fce0004800100 */
.L_x_178:
[----:B------:R-:W-:Y:S05]  /*109b0*/  BSYNC.RECONVERGENT B1 ;  /* 0x0000000000017941 */ /* 0x000fea0003800200 */
.L_x_177:
        /* <DEDUP_REMOVED lines=9> */
[----:B------:R-:W-:-:S02]  /*10a50*/  FSEL R34, -R14, -0.4999999701976776123, !P0 ;  /* 0xbeffffff0e227808 */ /* 0x000fc40004000100 */
[----:B------:R-:W-:Y:S01]  /*10a60*/  FSEL R29, R29, 1, !P0 ;  /* 0x3f8000001d1d7808 */ /* 0x000fe20004000000 */
[----:B------:R-:W1:Y:S01]  /*10a70*/  F2I.NTZ R0, R0 ;  /* 0x0000000000007305 */ /* 0x000e620000203100 */
[----:B------:R-:W-:Y:S02]  /*10a80*/  FSEL R19, R19, -0.00019574658654164522886, P0 ;  /* 0xb94d415313137808 */ /* 0x000fe40000000000 */
[----:B------:R-:W-:-:S03]  /*10a90*/  FSETP.GE.AND P0, PT, |R27|, 105615, PT ;  /* 0x47ce47801b00780b */ /* 0x000fc60003f06200 */
[----:B------:R-:W-:-:S04]  /*10aa0*/  FFMA R19, R18, R19, R33 ;  /* 0x0000001312137223 */ /* 0x000fc80000000021 */
[C---:B------:R-:W-:Y:S01]  /*10ab0*/  FFMA R19, R18.reuse, R19, R34 ;  /* 0x0000001312137223 */ /* 0x040fe20000000022 */
[----:B------:R-:W-:Y:S01]  /*10ac0*/  FFMA R18, R18, R29, RZ ;  /* 0x0000001d12127223 */ /* 0x000fe200000000ff */
[----:B-1----:R-:W-:-:S03]  /*10ad0*/  I2FP.F32.S32 R34, R0 ;  /* 0x0000000000227245 */ /* 0x002fc60000201400 */
        /* <DEDUP_REMOVED lines=15> */
.L_x_182:
        /* <DEDUP_REMOVED lines=10> */
[----:B-1----:R-:W-:Y:S05]  /*10c70*/  @P0 BRA `(.L_x_182) ;  /* 0xfffffffc00d40947 */ /* 0x002fea000383ffff */
        /* <DEDUP_REMOVED lines=31> */
.L_x_181:
[----:B------:R-:W-:Y:S05]  /*10e70*/  BSYNC.RECONVERGENT B1 ;  /* 0x0000000000017941 */ /* 0x000fea0003800200 */
.L_x_180:
[----:B------:R-:W-:Y:S01]  /*10e80*/  FMUL R28, R15, R28 ;  /* 0x0000001c0f1c7220 */ /* 0x000fe20000400000 */
[C---:B------:R-:W-:Y:S01]  /*10e90*/  LOP3.LUT R19, R0.reuse, 0x1, RZ, 0xc0, !PT ;  /* 0x0000000100137812 */ /* 0x040fe200078ec0ff */
[----:B------:R-:W-:Y:S02]  /*10ea0*/  VIADD R0, R0, 0x1 ;  /* 0x0000000100007836 */ /* 0x000fe40000000000 */
[----:B------:R-:W-:Y:S01]  /*10eb0*/  FMUL R15, R18, R18 ;  /* 0x00000012120f7220 */ /* 0x000fe20000400000 */
[----:B------:R-:W-:Y:S01]  /*10ec0*/  FMUL R33, R28, 0.63661974668502807617 ;  /* 0x3f22f9831c217820 */ /* 0x000fe20000400000 */
[----:B------:R-:W-:Y:S01]  /*10ed0*/  ISETP.NE.U32.AND P0, PT, R19, 0x1, PT ;  /* 0x000000011300780c */ /* 0x000fe20003f05070 */
[----:B------:R-:W-:Y:S01]  /*10ee0*/  BSSY.RECONVERGENT B1, `(.L_x_183) ;  /* 0x0000049000017945 */ /* 0x000fe20003800200 */
[----:B------:R-:W-:Y:S01]  /*10ef0*/  LOP3.LUT P1, RZ, R0, 0x2, RZ, 0xc0, !PT ;  /* 0x0000000200ff7812 */ /* 0x000fe2000782c0ff */
[----:B------:R-:W-:Y:S01]  /*10f00*/  FFMA R0, R15, R32, -0.0013887860113754868507 ;  /* 0xbab607ed0f007423 */ /* 0x000fe20000000020 */
[----:B------:R-:W-:Y:S01]  /*10f10*/  FSEL R34, R31, 0.041666727513074874878, !P0 ;  /* 0x3d2aaabb1f227808 */ /* 0x000fe20004000000 */
[----:B------:R-:W1:Y:S01]  /*10f20*/  F2I.NTZ R33, R33 ;  /* 0x0000002100217305 */ /* 0x000e620000203100 */
[----:B------:R-:W-:Y:S01]  /*10f30*/  FSEL R19, -R14, -0.4999999701976776123, !P0 ;  /* 0xbeffffff0e137808 */ /* 0x000fe20004000100 */
[----:B------:R-:W-:Y:S01]  /*10f40*/  FMUL R25, R25, R30 ;  /* 0x0000001e19197220 */ /* 0x000fe20000400000 */
[----:B------:R-:W-:Y:S01]  /*10f50*/  FSEL R0, R0, -0.00019574658654164522886, P0 ;  /* 0xb94d415300007808 */ /* 0x000fe20000000000 */
[----:B------:R-:W-:-:S04]  /*10f60*/  FMUL R29, R26, R29 ;  /* 0x0000001d1a1d7220 */ /* 0x000fc80000400000 */
[C---:B------:R-:W-:Y:S01]  /*10f70*/  FFMA R34, R15.reuse, R0, R34 ;  /* 0x000000000f227223 */ /* 0x040fe20000000022 */
[----:B------:R-:W-:Y:S02]  /*10f80*/  FSEL R0, R18, 1, !P0 ;  /* 0x3f80000012007808 */ /* 0x000fe40004000000 */
[----:B------:R-:W-:Y:S01]  /*10f90*/  FSETP.GE.AND P0, PT, |R28|, 105615, PT ;  /* 0x47ce47801c00780b */ /* 0x000fe20003f06200 */
[C---:B------:R-:W-:Y:S02]  /*10fa0*/  FFMA R34, R15.reuse, R34, R19 ;  /* 0x000000220f227223 */ /* 0x040fe40000000013 */
[----:B------:R-:W-:Y:S01]  /*10fb0*/  FFMA R19, R15, R0, RZ ;  /* 0x000000000f137223 */ /* 0x000fe200000000ff */
[----:B-1----:R-:W-:-:S03]  /*10fc0*/  I2FP.F32.S32 R15, R33 ;  /* 0x00000021000f7245 */ /* 0x002fc60000201400 */
[----:B------:R-:W-:Y:S02]  /*10fd0*/  FFMA R34, R19, R34, R0 ;  /* 0x0000002213227223 */ /* 0x000fe40000000000 */
[C---:B------:R-:W-:Y:S02]  /*10fe0*/  FFMA R0, R15.reuse, -1.5707962512969970703, R28 ;  /* 0xbfc90fda0f007823 */ /* 0x040fe4000000001c */
[----:B------:R-:W-:Y:S02]  /*10ff0*/  @P1 FADD R34, RZ, -R34 ;  /* 0x80000022ff221221 */ /* 0x000fe40000000000 */
[----:B------:R-:W-:-:S04]  /*11000*/  FFMA R0, R15, -7.5497894158615963534e-08, R0 ;  /* 0xb3a221680f007823 */ /* 0x000fc80000000000 */
        /* <DEDUP_REMOVED lines=12> */
.L_x_185:
[----:B-1----:R-:W1:Y:S02]  /*110d0*/  LDC.64 R18, c[0x4][RZ] ;  /* 0x01000000ff127b82 */ /* 0x002e640000000a00 */
[----:B-1----:R-:W-:-:S05]  /*110e0*/  IMAD.WIDE.U32 R26, R0, 0x4, R18 ;  /* 0x00000004001a7825 */ /* 0x002fca00078e0012 */
        /* <DEDUP_REMOVED lines=16> */
[----:B------:R-:W3:Y:S04]  /*111f0*/  LDL R0, [R27+0x18] ;  /* 0x000018001b007983 */ /* 0x000ee80000100800 */
[----:B------:R-:W3:Y:S04]  /*11200*/  LDL R19, [R27+0x14] ;  /* 0x000014001b137983 */ /* 0x000ee80000100800 */
[----:B------:R-:W4:Y:S01]  /*11210*/  @P0 LDL R18, [R27+0x10] ;  /* 0x000010001b120983 */ /* 0x000f220000100800 */
[----:B------:R-:W-:Y:S01]  /*11220*/  LOP3.LUT R26, R26, 0x1f, RZ, 0xc0, !PT ;  /* 0x0000001f1a1a7812 */ /* 0x000fe200078ec0ff */
[----:B------:R-:W-:Y:S01]  /*11230*/  UMOV UR8, 0x54442d19 ;  /* 0x54442d1900087882 */ /* 0x000fe20000000000 */
[----:B------:R-:W-:-:S02]  /*11240*/  UMOV UR9, 0x3bf921fb ;  /* 0x3bf921fb00097882 */ /* 0x000fc40000000000 */
[-C--:B---3--:R-:W-:Y:S02]  /*11250*/  @P0 SHF.L.W.U32.HI R0, R19, R26.reuse, R0 ;  /* 0x0000001a13000219 */ /* 0x088fe40000010e00 */
[----:B----4-:R-:W-:Y:S02]  /*11260*/  @P0 SHF.L.W.U32.HI R19, R18, R26, R19 ;  /* 0x0000001a12130219 */ /* 0x010fe40000010e13 */
        /* <DEDUP_REMOVED lines=10> */
[----:B------:R-:W3:Y:S01]  /*11310*/  I2F.F64.S64 R18, R18 ;  /* 0x0000001200127312 */ /* 0x000ee20000301c00 */
[----:B------:R-:W-:-:S04]  /*11320*/  IMAD.MOV R0, RZ, RZ, -R33 ;  /* 0x000000ffff007224 */ /* 0x000fc800078e0a21 */
[----:B------:R-:W-:Y:S01]  /*11330*/  @!P0 IMAD.MOV.U32 R33, RZ, RZ, R0 ;  /* 0x000000ffff218224 */ /* 0x000fe200078e0000 */
[----:B---3--:R-:W-:-:S10]  /*11340*/  DMUL R26, R18, UR8 ;  /* 0x00000008121a7c28 */ /* 0x008fd40008000000 */
[----:B------:R-:W3:Y:S02]  /*11350*/  F2F.F32.F64 R26, R26 ;  /* 0x0000001a001a7310 */ /* 0x000ee40000301000 */
[----:B--23--:R-:W-:-:S07]  /*11360*/  FSEL R0, -R26, R26, !P1 ;  /* 0x0000001a1a007208 */ /* 0x00cfce0004800100 */
.L_x_184:
[----:B------:R-:W-:Y:S05]  /*11370*/  BSYNC.RECONVERGENT B1 ;  /* 0x0000000000017941 */ /* 0x000fea0003800200 */
.L_x_183:
[----:B-1----:R-:W-:Y:S01]  /*11380*/  FMUL R34, R25, 0.63661974668502807617 ;  /* 0x3f22f98319227820 */ /* 0x002fe20000400000 */
[----:B------:R-:W-:Y:S01]  /*11390*/  FMUL R19, R0, R0 ;  /* 0x0000000000137220 */ /* 0x000fe20000400000 */
[C---:B------:R-:W-:Y:S01]  /*113a0*/  LOP3.LUT R26, R33.reuse, 0x1, RZ, 0xc0, !PT ;  /* 0x00000001211a7812 */ /* 0x040fe200078ec0ff */
[----:B------:R-:W-:Y:S01]  /*113b0*/  BSSY.RECONVERGENT B1, `(.L_x_186) ;  /* 0x0000047000017945 */ /* 0x000fe20003800200 */
[----:B------:R-:W-:Y:S01]  /*113c0*/  LOP3.LUT P1, RZ, R33, 0x2, RZ, 0xc0, !PT ;  /* 0x0000000221ff7812 */ /* 0x000fe2000782c0ff */
[----:B------:R-:W-:Y:S01]  /*113d0*/  FFMA R18, R19, R32, -0.0013887860113754868507 ;  /* 0xbab607ed13127423 */ /* 0x000fe20000000020 */
[----:B------:R-:W1:Y:S01]  /*113e0*/  F2I.NTZ R34, R34 ;  /* 0x0000002200227305 */ /* 0x000e620000203100 */
[----:B------:R-:W-:-:S04]  /*113f0*/  ISETP.NE.U32.AND P0, PT, R26, 0x1, PT ;  /* 0x000000011a00780c */ /* 0x000fc80003f05070 */
[----:B------:R-:W-:Y:S02]  /*11400*/  FSEL R18, R18, -0.00019574658654164522886, !P0 ;  /* 0xb94d415312127808 */ /* 0x000fe40004000000 */
[----:B------:R-:W-:Y:S02]  /*11410*/  FSEL R26, R31, 0.041666727513074874878, P0 ;  /* 0x3d2aaabb1f1a7808 */ /* 0x000fe40000000000 */
[----:B------:R-:W-:-:S03]  /*11420*/  FSEL R0, R0, 1, P0 ;  /* 0x3f80000000007808 */ /* 0x000fc60000000000 */
[----:B------:R-:W-:Y:S01]  /*11430*/  FFMA R18, R19, R18, R26 ;  /* 0x0000001213127223 */ /* 0x000fe2000000001a */
[----:B------:R-:W-:Y:S02]  /*11440*/  FSEL R26, -R14, -0.4999999701976776123, P0 ;  /* 0xbeffffff0e1a7808 */ /* 0x000fe40000000100 */
[----:B------:R-:W-:Y:S02]  /*11450*/  FSETP.GE.AND P0, PT, |R25|, 105615, PT ;  /* 0x47ce47801900780b */ /* 0x000fe40003f06200 */
[----:B-1----:R-:W-:Y:S01]  /*11460*/  I2FP.F32.S32 R28, R34 ;  /* 0x00000022001c7245 */ /* 0x002fe20000201400 */
        /* <DEDUP_REMOVED lines=17> */
.L_x_188:
        /* <DEDUP_REMOVED lines=27> */
[C-C-:B-1----:R-:W-:Y:S01]  /*11730*/  SHF.L.W.U32.HI R34, R19.reuse, 0x2, R28.reuse ;  /* 0x0000000213227819 */ /* 0x142fe20000010e1c */
        /* <DEDUP_REMOVED lines=13> */
[----:B-12---:R-:W-:-:S07]  /*11810*/  FSEL R19, -R26, R26, !P1 ;  /* 0x0000001a1a137208 */ /* 0x006fce0004800100 */
.L_x_187:
[----:B------:R-:W-:Y:S05]  /*11820*/  BSYNC.RECONVERGENT B1 ;  /* 0x0000000000017941 */ /* 0x000fea0003800200 */
.L_x_186:
[----:B------:R-:W-:Y:S01]  /*11830*/  FMUL R28, R29, 0.63661974668502807617 ;  /* 0x3f22f9831d1c7820 */ /* 0x000fe20000400000 */
        /* <DEDUP_REMOVED lines=9> */
[----:B------:R-:W-:-:S03]  /*118d0*/  FSEL R33, -R14, -0.4999999701976776123, P0 ;  /* 0xbeffffff0e217808 */ /* 0x000fc60000000100 */
[C---:B------:R-:W-:Y:S01]  /*118e0*/  FFMA R27, R18.reuse, R25, R27 ;  /* 0x00000019121b7223 */ /* 0x040fe2000000001b */
[----:B------:R-:W-:Y:S02]  /*118f0*/  FSEL R25, R19, 1, P0 ;  /* 0x3f80000013197808 */ /* 0x000fe40000000000 */
[----:B------:R-:W-:Y:S01]  /*11900*/  FSETP.GE.AND P0, PT, |R29|, 105615, PT ;  /* 0x47ce47801d00780b */ /* 0x000fe20003f06200 */
[C---:B------:R-:W-:Y:S01]  /*11910*/  FFMA R27, R18.reuse, R27, R33 ;  /* 0x0000001b121b7223 */ /* 0x040fe20000000021 */
[----:B-1----:R-:W-:Y:S01]  /*11920*/  I2FP.F32.S32 R26, R28 ;  /* 0x0000001c001a7245 */ /* 0x002fe20000201400 */
        /* <DEDUP_REMOVED lines=16> */
.L_x_191:
        /* <DEDUP_REMOVED lines=42> */
.L_x_190:
[----:B------:R-:W-:Y:S05]  /*11cd0*/  BSYNC.RECONVERGENT B1 ;  /* 0x0000000000017941 */ /* 0x000fea0003800200 */
.L_x_189:
        /* <DEDUP_REMOVED lines=32> */
.L_x_194:
        /* <DEDUP_REMOVED lines=42> */
.L_x_193:
[----:B------:R-:W-:Y:S05]  /*12180*/  BSYNC.RECONVERGENT B1 ;  /* 0x0000000000017941 */ /* 0x000fea0003800200 */
.L_x_192:
[----:B------:R-:W-:Y:S01]  /*12190*/  LOP3.LUT R15, R34, 0x1, RZ, 0xc0, !PT ;  /* 0x00000001220f7812 */ /* 0x000fe200078ec0ff */
[C---:B------:R-:W-:Y:S01]  /*121a0*/  FMUL R27, R18.reuse, R18 ;  /* 0x00000012121b7220 */ /* 0x040fe20000400000 */
[----:B------:R-:W-:Y:S01]  /*121b0*/  FMUL R30, R11, 3 ;  /* 0x404000000b1e7820 */ /* 0x000fe20000400000 */
[----:B------:R-:W-:Y:S01]  /*121c0*/  IMAD.MOV.U32 R29, RZ, RZ, 0x3f000000 ;  /* 0x3f000000ff1d7424 */ /* 0x000fe200078e00ff */
[----:B------:R-:W-:Y:S01]  /*121d0*/  ISETP.NE.U32.AND P0, PT, R15, 0x1, PT ;  /* 0x000000010f00780c */ /* 0x000fe20003f05070 */
[----:B------:R-:W-:Y:S01]  /*121e0*/  FFMA R19, R27, R32, -0.0013887860113754868507 ;  /* 0xbab607ed1b137423 */ /* 0x000fe20000000020 */
[----:B------:R-:W-:Y:S02]  /*121f0*/  IMAD.MOV.U32 R15, RZ, RZ, 0x3d2aaabb ;  /* 0x3d2aaabbff0f7424 */ /* 0x000fe400078e00ff */
[----:B------:R-:W-:Y:S01]  /*12200*/  FADD R0, -R21, R0 ;  /* 0x0000000015007221 */ /* 0x000fe20000000100 */
[----:B------:R-:W-:Y:S01]  /*12210*/  FSEL R18, R18, 1, P0 ;  /* 0x3f80000012127808 */ /* 0x000fe20000000000 */
[----:B------:R-:W-:Y:S01]  /*12220*/  FADD R25, -R22, R25 ;  /* 0x0000001916197221 */ /* 0x000fe20000000100 */
[----:B------:R-:W-:Y:S01]  /*12230*/  FSEL R26, R19, -0.00019574658654164522886, !P0 ;  /* 0xb94d4153131a7808 */ /* 0x000fe20004000000 */
[----:B------:R-:W-:Y:S01]  /*12240*/  FADD R28, -R23, R28 ;  /* 0x0000001c171c7221 */ /* 0x000fe20000000100 */
[----:B------:R-:W-:Y:S01]  /*12250*/  FSEL R36, R15, 0.0083327032625675201416, !P0 ;  /* 0x3c0885e40f247808 */ /* 0x000fe20004000000 */
[----:B------:R-:W0:Y:S01]  /*12260*/  FRND.FLOOR R19, R30 ;  /* 0x0000001e00137307 */ /* 0x000e220000205000 */
[----:B------:R-:W-:Y:S01]  /*12270*/  FFMA R20, R20, -R29, 0.5 ;  /* 0x3f00000014147423 */ /* 0x000fe2000000081d */
[----:B------:R-:W-:Y:S02]  /*12280*/  BSSY.RECONVERGENT B1, `(.L_x_195) ;  /* 0x0000060000017945 */ /* 0x000fe40003800200 */
[----:B------:R-:W-:Y:S01]  /*12290*/  FFMA R26, R27, R26, R36 ;  /* 0x0000001a1b1a7223 */ /* 0x000fe20000000024 */
[----:B------:R-:W-:-:S05]  /*122a0*/  IMAD.MOV.U32 R36, RZ, RZ, 0x3effffff ;  /* 0x3effffffff247424 */ /* 0x000fca00078e00ff */
[----:B------:R-:W-:Y:S02]  /*122b0*/  FSEL R36, -R36, -0.16666662693023681641, !P0 ;  /* 0xbe2aaaa824247808 */ /* 0x000fe40004000100 */
[----:B------:R-:W-:-:S03]  /*122c0*/  LOP3.LUT P0, RZ, R34, 0x2, RZ, 0xc0, !PT ;  /* 0x0000000222ff7812 */ /* 0x000fc6000780c0ff */
[C---:B------:R-:W-:Y:S01]  /*122d0*/  FFMA R26, R27.reuse, R26, R36 ;  /* 0x0000001a1b1a7223 */ /* 0x040fe20000000024 */
[----:B------:R-:W-:Y:S01]  /*122e0*/  FFMA R27, R27, R18, RZ ;  /* 0x000000121b1b7223 */ /* 0x000fe200000000ff */
[----:B0-----:R-:W-:-:S03]  /*122f0*/  FADD R35, R30, -R19 ;  /* 0x800000131e237221 */ /* 0x001fc60000000000 */
[----:B------:R-:W-:Y:S01]  /*12300*/  FFMA R33, R27, R26, R18 ;  /* 0x0000001a1b217223 */ /* 0x000fe20000000012 */
[----:B------:R-:W-:Y:S01]  /*12310*/  FMUL R26, R35, 3.1415927410125732422 ;  /* 0x40490fdb231a7820 */ /* 0x000fe20000400000 */
[----:B------:R-:W-:Y:S01]  /*12320*/  FFMA R35, R16, -R29, 0.5 ;  /* 0x3f00000010237423 */ /* 0x000fe2000000081d */
[----:B------:R-:W-:Y:S02]  /*12330*/  FMUL R18, R7, 3 ;  /* 0x4040000007127820 */ /* 0x000fe40000400000 */
[----:B------:R-:W-:Y:S01]  /*12340*/  FMUL R27, R26, 0.63661974668502807617 ;  /* 0x3f22f9831a1b7820 */ /* 0x000fe20000400000 */
[C---:B------:R-:W-:Y:S01]  /*12350*/  FFMA R21, R35.reuse, R0, R21 ;  /* 0x0000000023157223 */ /* 0x040fe20000000015 */
[----:B------:R-:W-:Y:S01]  /*12360*/  FMUL R0, R8, 3 ;  /* 0x4040000008007820 */ /* 0x000fe20000400000 */
[----:B------:R-:W-:Y:S01]  /*12370*/  @P0 FADD R33, RZ, -R33 ;  /* 0x80000021ff210221 */ /* 0x000fe20000000000 */
[C---:B------:R-:W-:Y:S01]  /*12380*/  FFMA R22, R35.reuse, R25, R22 ;  /* 0x0000001923167223 */ /* 0x040fe20000000016 */
[----:B------:R-:W-:Y:S01]  /*12390*/  FFMA R28, R35, R28, R23 ;  /* 0x0000001c231c7223 */ /* 0x000fe20000000017 */
[----:B------:R-:W0:Y:S01]  /*123a0*/  F2I.NTZ R27, R27 ;  /* 0x0000001b001b7305 */ /* 0x000e220000203100 */
[----:B------:R-:W-:Y:S01]  /*123b0*/  FADD R33, -R24, R33 ;  /* 0x0000002118217221 */ /* 0x000fe20000000100 */
[----:B------:R-:W-:Y:S01]  /*123c0*/  FSETP.GE.AND P0, PT, |R26|, 105615, PT ;  /* 0x47ce47801a00780b */ /* 0x000fe20003f06200 */
[----:B------:R-:W-:-:S02]  /*123d0*/  FADD R28, -R21, R28 ;  /* 0x0000001c151c7221 */ /* 0x000fc40000000100 */
[----:B------:R-:W-:Y:S01]  /*123e0*/  FFMA R33, R35, R33, R24 ;  /* 0x0000002123217223 */ /* 0x000fe20000000018 */
[----:B------:R-:W-:Y:S02]  /*123f0*/  FFMA R24, R17, -R29, 0.5 ;  /* 0x3f00000011187423 */ /* 0x000fe4000000081d */
[----:B------:R-:W1:Y:S01]  /*12400*/  FRND.FLOOR R16, R0 ;  /* 0x0000000000107307 */ /* 0x000e620000205000 */
[----:B------:R-:W-:Y:S01]  /*12410*/  FADD R33, -R22, R33 ;  /* 0x0000002116217221 */ /* 0x000fe20000000100 */
[----:B------:R-:W-:-:S03]  /*12420*/  FFMA R21, R24, R28, R21 ;  /* 0x0000001c18157223 */ /* 0x000fc60000000015 */
[----:B------:R-:W-:Y:S01]  /*12430*/  FFMA R22, R24, R33, R22 ;  /* 0x0000002118167223 */ /* 0x000fe20000000016 */
[----:B0-----:R-:W-:Y:S02]  /*12440*/  I2FP.F32.S32 R17, R27 ;  /* 0x0000001b00117245 */ /* 0x001fe40000201400 */
[----:B------:R-:W0:Y:S03]  /*12450*/  FRND.FLOOR R25, R18 ;  /* 0x0000001200197307 */ /* 0x000e260000205000 */
[----:B------:R-:W-:Y:S01]  /*12460*/  FFMA R28, R17, -1.5707962512969970703, R26 ;  /* 0xbfc90fda111c7823 */ /* 0x000fe2000000001a */
[----:B-1----:R-:W-:Y:S01]  /*12470*/  FFMA R24, R16, 57, R19 ;  /* 0x4264000010187823 */ /* 0x002fe20000000013 */
[----:B------:R-:W-:Y:S01]  /*12480*/  FADD R0, R0, -R16 ;  /* 0x8000001000007221 */ /* 0x000fe20000000000 */
[----:B------:R-:W-:Y:S01]  /*12490*/  FADD R16, -R21, R22 ;  /* 0x0000001615107221 */ /* 0x000fe20000000100 */
[----:B------:R-:W-:-:S03]  /*124a0*/  FFMA R28, R17, -7.5497894158615963534e-08, R28 ;  /* 0xb3a22168111c7823 */ /* 0x000fc6000000001c */
[----:B------:R-:W-:Y:S01]  /*124b0*/  FFMA R16, R16, R20, R21 ;  /* 0x0000001410107223 */ /* 0x000fe20000000015 */
[----:B------:R-:W-:Y:S01]  /*124c0*/  FFMA R17, R17, -5.3903029534742383927e-15, R28 ;  /* 0xa7c234c511117823 */ /* 0x000fe2000000001c */
[----:B0-----:R-:W-:Y:S01]  /*124d0*/  FADD R18, R18, -R25 ;  /* 0x8000001912127221 */ /* 0x001fe20000000000 */
[----:B------:R-:W-:Y:S01]  /*124e0*/  FFMA R25, R25, 21, R24 ;  /* 0x41a8000019197823 */ /* 0x000fe20000000018 */
[----:B------:R-:W-:Y:S02]  /*124f0*/  FMUL R20, R0, 3.1415927410125732422 ;  /* 0x40490fdb00147820 */ /* 0x000fe40000400000 */
[----:B------:R-:W-:Y:S01]  /*12500*/  FMUL R21, R18, 3.1415927410125732422 ;  /* 0x40490fdb12157820 */ /* 0x000fe20000400000 */
[C---:B------:R-:W-:Y:S01]  /*12510*/  FADD R0, R25.reuse, 57 ;  /* 0x4264000019007421 */ /* 0x040fe20000000000 */
[C---:B------:R-:W-:Y:S01]  /*12520*/  FADD R28, R25.reuse, 21 ;  /* 0x41a80000191c7421 */ /* 0x040fe20000000000 */
        /* <DEDUP_REMOVED lines=11> */
.L_x_197:
        /* <DEDUP_REMOVED lines=37> */
[----:B-1----:R-:W-:-:S04]  /*12830*/  IMAD.MOV R17, RZ, RZ, -R27 ;  /* 0x000000ffff117224 */ /* 0x002fc800078e0a1b */
[----:B------:R-:W-:Y:S01]  /*12840*/  @!P0 IMAD.MOV.U32 R27, RZ, RZ, R17 ;  /* 0x000000ffff1b8224 */ /* 0x000fe200078e0011 */
[----:B0-----:R-:W-:-:S10]  /*12850*/  DMUL R22, R18, UR8 ;  /* 0x0000000812167c28 */ /* 0x001fd40008000000 */
[----:B------:R-:W0:Y:S02]  /*12860*/  F2F.F32.F64 R22, R22 ;  /* 0x0000001600167310 */ /* 0x000e240000301000 */
[----:B0-----:R-:W-:-:S07]  /*12870*/  FSEL R17, -R22, R22, !P1 ;  /* 0x0000001616117208 */ /* 0x001fce0004800100 */
.L_x_196:
[----:B------:R-:W-:Y:S05]  /*12880*/  BSYNC.RECONVERGENT B1 ;  /* 0x0000000000017941 */ /* 0x000fea0003800200 */
.L_x_195:
        /* <DEDUP_REMOVED lines=33> */
.L_x_200:
        /* <DEDUP_REMOVED lines=42> */
.L_x_199:
[----:B------:R-:W-:Y:S05]  /*12d40*/  BSYNC.RECONVERGENT B1 ;  /* 0x0000000000017941 */ /* 0x000fea0003800200 */
.L_x_198:
        /* <DEDUP_REMOVED lines=33> */
.L_x_203:
        /* <DEDUP_REMOVED lines=42> */
.L_x_202:
[----:B------:R-:W-:Y:S05]  /*13200*/  BSYNC.RECONVERGENT B1 ;  /* 0x0000000000017941 */ /* 0x000fea0003800200 */
.L_x_201:
        /* <DEDUP_REMOVED lines=33> */
.L_x_206:
        /* <DEDUP_REMOVED lines=34> */
[----:B-1----:R-:W-:Y:S02]  /*13640*/  LEA.HI R24, R30, R27, RZ, 0x1 ;  /* 0x0000001b1e187211 */ /* 0x002fe400078f08ff */
[----:B------:R-:W-:Y:S02]  /*13650*/  ISETP.GE.AND P1, PT, R26, RZ, PT ;  /* 0x000000ff1a00720c */ /* 0x000fe40003f26270 */
[----:B------:R-:W0:Y:S01]  /*13660*/  I2F.F64.S64 R18, R18 ;  /* 0x0000001200127312 */ /* 0x000e220000301c00 */
[----:B------:R-:W-:-:S04]  /*13670*/  IMAD.MOV R26, RZ, RZ, -R24 ;  /* 0x000000ffff1a7224 */ /* 0x000fc800078e0a18 */
[----:B------:R-:W-:Y:S01]  /*13680*/  @!P0 IMAD.MOV.U32 R24, RZ, RZ, R26 ;  /* 0x000000ffff188224 */ /* 0x000fe200078e001a */
[----:B0-----:R-:W-:-:S10]  /*13690*/  DMUL R22, R18, UR8 ;  /* 0x0000000812167c28 */ /* 0x001fd40008000000 */
[----:B------:R-:W0:Y:S02]  /*136a0*/  F2F.F32.F64 R22, R22 ;  /* 0x0000001600167310 */ /* 0x000e240000301000 */
[----:B0-----:R-:W-:-:S07]  /*136b0*/  FSEL R18, -R22, R22, !P1 ;  /* 0x0000001616127208 */ /* 0x001fce0004800100 */
.L_x_205:
[----:B------:R-:W-:Y:S05]  /*136c0*/  BSYNC.RECONVERGENT B1 ;  /* 0x0000000000017941 */ /* 0x000fea0003800200 */
.L_x_204:
        /* <DEDUP_REMOVED lines=32> */
.L_x_209:
        /* <DEDUP_REMOVED lines=42> */
.L_x_208:
[----:B------:R-:W-:Y:S05]  /*13b70*/  BSYNC.RECONVERGENT B1 ;  /* 0x0000000000017941 */ /* 0x000fea0003800200 */
.L_x_207:
        /* <DEDUP_REMOVED lines=32> */
.L_x_212:
        /* <DEDUP_REMOVED lines=42> */
.L_x_211:
[----:B------:R-:W-:Y:S05]  /*14020*/  BSYNC.RECONVERGENT B1 ;  /* 0x0000000000017941 */ /* 0x000fea0003800200 */
.L_x_210:
        /* <DEDUP_REMOVED lines=33> */
.L_x_215:
        /* <DEDUP_REMOVED lines=42> */
.L_x_214:
[----:B------:R-:W-:Y:S05]  /*144e0*/  BSYNC.RECONVERGENT B1 ;  /* 0x0000000000017941 */ /* 0x000fea0003800200 */
.L_x_213:
        /* <DEDUP_REMOVED lines=8> */
[----:B------:R-:W-:Y:S02]  /*14570*/  FSETP.GE.AND P1, PT, |R22|, 105615, PT ;  /* 0x47ce47801600780b */ /* 0x000fe40003f26200 */
[----:B------:R-:W0:Y:S01]  /*14580*/  F2I.NTZ R35, R35 ;  /* 0x0000002300237305 */ /* 0x000e220000203100 */
[----:B------:R-:W-:-:S02]  /*14590*/  FSEL R24, R23, -0.00019574658654164522886, P0 ;  /* 0xb94d415317187808 */ /* 0x000fc40000000000 */
[----:B------:R-:W-:Y:S02]  /*145a0*/  FSEL R26, R31, 0.041666727513074874878, !P0 ;  /* 0x3d2aaabb1f1a7808 */ /* 0x000fe40004000000 */
[----:B------:R-:W-:-:S03]  /*145b0*/  FSEL R18, R18, 1, !P0 ;  /* 0x3f80000012127808 */ /* 0x000fc60004000000 */
[----:B------:R-:W-:Y:S01]  /*145c0*/  FFMA R24, R19, R24, R26 ;  /* 0x0000001813187223 */ /* 0x000fe2000000001a */
[----:B------:R-:W-:Y:S02]  /*145d0*/  FSEL R26, -R14, -0.4999999701976776123, !P0 ;  /* 0xbeffffff0e1a7808 */ /* 0x000fe40004000100 */
[----:B------:R-:W-:-:S03]  /*145e0*/  LOP3.LUT P0, RZ, R30, 0x2, RZ, 0xc0, !PT ;  /* 0x000000021eff7812 */ /* 0x000fc6000780c0ff */
[C---:B------:R-:W-:Y:S01]  /*145f0*/  FFMA R24, R19.reuse, R24, R26 ;  /* 0x0000001813187223 */ /* 0x040fe2000000001a */
[----:B------:R-:W-:Y:S01]  /*14600*/  FFMA R19, R19, R18, RZ ;  /* 0x0000001213137223 */ /* 0x000fe200000000ff */
[----:B0-----:R-:W-:-:S03]  /*14610*/  I2FP.F32.S32 R23, R35 ;  /* 0x0000002300177245 */ /* 0x001fc60000201400 */
[----:B------:R-:W-:Y:S01]  /*14620*/  FFMA R30, R19, R24, R18 ;  /* 0x00000018131e7223 */ /* 0x000fe20000000012 */
[----:B------:R-:W-:Y:S01]  /*14630*/  FMUL R24, R28, R27 ;  /* 0x0000001b1c187220 */ /* 0x000fe20000400000 */
[----:B------:R-:W-:-:S03]  /*14640*/  FFMA R18, R23, -1.5707962512969970703, R22 ;  /* 0xbfc90fda17127823 */ /* 0x000fc60000000016 */
[----:B------:R-:W-:Y:S01]  /*14650*/  @P0 FADD R30, RZ, -R30 ;  /* 0x8000001eff1e0221 */ /* 0x000fe20000000000 */
[----:B------:R-:W-:-:S03]  /*14660*/  FFMA R18, R23, -7.5497894158615963534e-08, R18 ;  /* 0xb3a2216817127823 */ /* 0x000fc60000000012 */
[----:B------:R-:W-:Y:S01]  /*14670*/  FMUL R30, R29, R30 ;  /* 0x0000001e1d1e7220 */ /* 0x000fe20000400000 */
        /* <DEDUP_REMOVED lines=11> */
.L_x_218:
        /* <DEDUP_REMOVED lines=42> */
.L_x_217:
[----:B------:R-:W-:Y:S05]  /*149d0*/  BSYNC.RECONVERGENT B1 ;  /* 0x0000000000017941 */ /* 0x000fea0003800200 */
.L_x_216:
[----:B------:R-:W-:Y:S01]  /*149e0*/  LOP3.LUT R22, R35, 0x1, RZ, 0xc0, !PT ;  /* 0x0000000123167812 */ /* 0x000fe200078ec0ff */
[----:B------:R-:W-:Y:S01]  /*149f0*/  FMUL R19, R18, R18 ;  /* 0x0000001212137220 */ /* 0x000fe20000400000 */
[C---:B------:R-:W-:Y:S01]  /*14a00*/  FMUL R34, R23.reuse, 0.63661974668502807617 ;  /* 0x3f22f98317227820 */ /* 0x040fe20000400000 */
[----:B------:R-:W-:Y:S01]  /*14a10*/  FSETP.GE.AND P1, PT, |R23|, 105615, PT ;  /* 0x47ce47801700780b */ /* 0x000fe20003f26200 */
[----:B------:R-:W-:Y:S01]  /*14a20*/  BSSY.RECONVERGENT B1, `(.L_x_219) ;  /* 0x0000046000017945 */ /* 0x000fe20003800200 */
[----:B------:R-:W-:Y:S01]  /*14a30*/  ISETP.NE.U32.AND P0, PT, R22, 0x1, PT ;  /* 0x000000011600780c */ /* 0x000fe20003f05070 */
[----:B------:R-:W-:Y:S02]  /*14a40*/  FFMA R22, R19, R32, -0.0013887860113754868507 ;  /* 0xbab607ed13167423 */ /* 0x000fe40000000020 */
[----:B------:R-:W1:Y:S01]  /*14a50*/  F2I.NTZ R34, R34 ;  /* 0x0000002200227305 */ /* 0x000e620000203100 */
[----:B------:R-:W-:Y:S02]  /*14a60*/  FSEL R26, R31, 0.041666727513074874878, P0 ;  /* 0x3d2aaabb1f1a7808 */ /* 0x000fe40000000000 */
[----:B------:R-:W-:-:S05]  /*14a70*/  FSEL R22, R22, -0.00019574658654164522886, !P0 ;  /* 0xb94d415316167808 */ /* 0x000fca0004000000 */
[----:B------:R-:W-:Y:S01]  /*14a80*/  FFMA R26, R19, R22, R26 ;  /* 0x00000016131a7223 */ /* 0x000fe2000000001a */
[----:B------:R-:W-:Y:S02]  /*14a90*/  FSEL R22, R18, 1, P0 ;  /* 0x3f80000012167808 */ /* 0x000fe40000000000 */
[----:B------:R-:W-:Y:S02]  /*14aa0*/  FSEL R18, -R14, -0.4999999701976776123, P0 ;  /* 0xbeffffff0e127808 */ /* 0x000fe40000000100 */
[----:B------:R-:W-:-:S03]  /*14ab0*/  LOP3.LUT P0, RZ, R35, 0x2, RZ, 0xc0, !PT ;  /* 0x0000000223ff7812 */ /* 0x000fc6000780c0ff */
[C---:B------:R-:W-:Y:S01]  /*14ac0*/  FFMA R18, R19.reuse, R26, R18 ;  /* 0x0000001a13127223 */ /* 0x040fe20000000012 */
[----:B------:R-:W-:Y:S01]  /*14ad0*/  FFMA R19, R19, R22, RZ ;  /* 0x0000001613137223 */ /* 0x000fe200000000ff */
[----:B-1----:R-:W-:-:S03]  /*14ae0*/  I2FP.F32.S32 R26, R34 ;  /* 0x00000022001a7245 */ /* 0x002fc60000201400 */
        /* <DEDUP_REMOVED lines=13> */
[----:B0-----:R-:W-:Y:S01]  /*14bc0*/  IMAD.MOV.U32 R37, RZ, RZ, RZ ;  /* 0x000000ffff257224 */ /* 0x001fe200078e00ff */
[----:B------:R-:W-:-:S07]  /*14bd0*/  LOP3.LUT R33, R33, 0x80000000, RZ, 0xfc, !PT ;  /* 0x8000000021217812 */ /* 0x000fce00078efcff */
.L_x_221:
        /* <DEDUP_REMOVED lines=42> */
.L_x_220:
[----:B------:R-:W-:Y:S05]  /*14e80*/  BSYNC.RECONVERGENT B1 ;  /* 0x0000000000017941 */ /* 0x000fea0003800200 */
.L_x_219:
        /* <DEDUP_REMOVED lines=31> */
.L_x_224:
[----:B-1----:R-:W1:Y:S02]  /*15080*/  LDC.64 R18, c[0x4][RZ] ;  /* 0x01000000ff127b82 */ /* 0x002e640000000a00 */
[----:B-1----:R-:W-:-:S05]  /*15090*/  IMAD.WIDE.U32 R26, R35, 0x4, R18 ;  /* 0x00000004231a7825 */ /* 0x002fca00078e0012 */
[----:B------:R-:W2:Y:S01]  /*150a0*/  LDG.E.CONSTANT R18, desc[UR6][R26.64] ;  /* 0x000000061a127981 */ /* 0x000ea2000c1e9900 */
[C---:B0-----:R-:W-:Y:S02]  /*150b0*/  IMAD R36, R35.reuse, 0x4, R1 ;  /* 0x0000000423247824 */ /* 0x041fe400078e0201 */
        /* <DEDUP_REMOVED lines=38> */
.L_x_223:
[----:B------:R-:W-:Y:S05]  /*15320*/  BSYNC.RECONVERGENT B1 ;  /* 0x0000000000017941 */ /* 0x000fea0003800200 */
.L_x_222:
[----:B------:R-:W-:Y:S01]  /*15330*/  LOP3.LUT R24, R33, 0x1, RZ, 0xc0, !PT ;  /* 0x0000000121187812 */ /* 0x000fe200078ec0ff */
[----:B------:R-:W-:Y:S01]  /*15340*/  FMUL R19, R18, R18 ;  /* 0x0000001212137220 */ /* 0x000fe20000400000 */
[C---:B------:R-:W-:Y:S01]  /*15350*/  FMUL R35, R30.reuse, 0.63661974668502807617 ;  /* 0x3f22f9831e237820 */ /* 0x040fe20000400000 */
[----:B------:R-:W-:Y:S01]  /*15360*/  FSETP.GE.AND P1, PT, |R30|, 105615, PT ;  /* 0x47ce47801e00780b */ /* 0x000fe20003f26200 */
[----:B------:R-:W-:Y:S01]  /*15370*/  BSSY.RECONVERGENT B1, `(.L_x_225) ;  /* 0x0000045000017945 */ /* 0x000fe20003800200 */
[----:B------:R-:W-:Y:S01]  /*15380*/  ISETP.NE.U32.AND P0, PT, R24, 0x1, PT ;  /* 0x000000011800780c */ /* 0x000fe20003f05070 */
[----:B------:R-:W-:Y:S02]  /*15390*/  FFMA R24, R19, R32, -0.0013887860113754868507 ;  /* 0xbab607ed13187423 */ /* 0x000fe40000000020 */
[----:B------:R-:W2:Y:S01]  /*153a0*/  F2I.NTZ R35, R35 ;  /* 0x0000002300237305 */ /* 0x000ea20000203100 */
[----:B------:R-:W-:Y:S02]  /*153b0*/  FSEL R26, R31, 0.041666727513074874878, P0 ;  /* 0x3d2aaabb1f1a7808 */ /* 0x000fe40000000000 */
[----:B------:R-:W-:-:S05]  /*153c0*/  FSEL R24, R24, -0.00019574658654164522886, !P0 ;  /* 0xb94d415318187808 */ /* 0x000fca0004000000 */
[----:B------:R-:W-:Y:S01]  /*153d0*/  FFMA R26, R19, R24, R26 ;  /* 0x00000018131a7223 */ /* 0x000fe2000000001a */
[----:B------:R-:W-:Y:S02]  /*153e0*/  FSEL R24, R18, 1, P0 ;  /* 0x3f80000012187808 */ /* 0x000fe40000000000 */
[----:B------:R-:W-:Y:S02]  /*153f0*/  FSEL R18, -R14, -0.4999999701976776123, P0 ;  /* 0xbeffffff0e127808 */ /* 0x000fe40000000100 */
[----:B------:R-:W-:Y:S02]  /*15400*/  LOP3.LUT P0, RZ, R33, 0x2, RZ, 0xc0, !PT ;  /* 0x0000000221ff7812 */ /* 0x000fe4000780c0ff */
[----:B--2---:R-:W-:Y:S01]  /*15410*/  I2FP.F32.S32 R27, R35 ;  /* 0x00000023001b7245 */ /* 0x004fe20000201400 */
[C---:B------:R-:W-:Y:S01]  /*15420*/  FFMA R18, R19.reuse, R26, R18 ;  /* 0x0000001a13127223 */ /* 0x040fe20000000012 */
[----:B------:R-:W-:-:S04]  /*15430*/  FFMA R19, R19, R24, RZ ;  /* 0x0000001813137223 */ /* 0x000fc800000000ff */
[----:B------:R-:W-:Y:S01]  /*15440*/  FFMA R24, R19, R18, R24 ;  /* 0x0000001213187223 */ /* 0x000fe20000000018 */
[----:B------:R-:W-:-:S04]  /*15450*/  FFMA R18, R27, -1.5707962512969970703, R30 ;  /* 0xbfc90fda1b127823 */ /* 0x000fc8000000001e */
        /* <DEDUP_REMOVED lines=12> */
.L_x_227:
[----:B--2---:R-:W2:Y:S02]  /*15520*/  LDC.64 R18, c[0x4][RZ] ;  /* 0x01000000ff127b82 */ /* 0x004ea40000000a00 */
[----:B--2---:R-:W-:-:S05]  /*15530*/  IMAD.WIDE.U32 R26, R35, 0x4, R18 ;  /* 0x00000004231a7825 */ /* 0x004fca00078e0012 */
[----:B------:R-:W2:Y:S01]  /*15540*/  LDG.E.CONSTANT R18, desc[UR6][R26.64] ;  /* 0x000000061a127981 */ /* 0x000ea2000c1e9900 */
[C---:B01----:R-:W-:Y:S02]  /*15550*/  IMAD R36, R35.reuse, 0x4, R1 ;  /* 0x0000000423247824 */ /* 0x043fe400078e0201 */
        /* <DEDUP_REMOVED lines=38> */
.L_x_226:
[----:B------:R-:W-:Y:S05]  /*157c0*/  BSYNC.RECONVERGENT B1 ;  /* 0x0000000000017941 */ /* 0x000fea0003800200 */
.L_x_225:
        /* <DEDUP_REMOVED lines=8> */
[----:B------:R-:W-:Y:S01]  /*15850*/  FSETP.GE.AND P1, PT, |R25|, 105615, PT ;  /* 0x47ce47801900780b */ /* 0x000fe20003f26200 */
[----:B------:R-:W-:Y:S01]  /*15860*/  FADD R29, R29, 1 ;  /* 0x3f8000001d1d7421 */ /* 0x000fe20000000000 */
[----:B------:R-:W3:Y:S01]  /*15870*/  F2I.NTZ R33, R33 ;  /* 0x0000002100217305 */ /* 0x000ee20000203100 */
[----:B------:R-:W-:-:S02]  /*15880*/  FSEL R26, R26, -0.00019574658654164522886, !P0 ;  /* 0xb94d41531a1a7808 */ /* 0x000fc40004000000 */
[----:B------:R-:W-:Y:S02]  /*15890*/  FSEL R30, R31, 0.041666727513074874878, P0 ;  /* 0x3d2aaabb1f1e7808 */ /* 0x000fe40000000000 */
[----:B------:R-:W-:-:S03]  /*158a0*/  FSEL R27, -R14, -0.4999999701976776123, P0 ;  /* 0xbeffffff0e1b7808 */ /* 0x000fc60000000100 */
[----:B------:R-:W-:Y:S01]  /*158b0*/  FFMA R30, R19, R26, R30 ;  /* 0x0000001a131e7223 */ /* 0x000fe2000000001e */
[----:B------:R-:W-:Y:S02]  /*158c0*/  FSEL R26, R18, 1, P0 ;  /* 0x3f800000121a7808 */ /* 0x000fe40000000000 */
[----:B------:R-:W-:Y:S01]  /*158d0*/  LOP3.LUT P0, RZ, R35, 0x2, RZ, 0xc0, !PT ;  /* 0x0000000223ff7812 */ /* 0x000fe2000780c0ff */
[C---:B------:R-:W-:Y:S02]  /*158e0*/  FFMA R27, R19.reuse, R30, R27 ;  /* 0x0000001e131b7223 */ /* 0x040fe4000000001b */
[----:B------:R-:W-:Y:S01]  /*158f0*/  FFMA R19, R19, R26, RZ ;  /* 0x0000001a13137223 */ /* 0x000fe200000000ff */
[----:B---3--:R-:W-:-:S03]  /*15900*/  I2FP.F32.S32 R30, R33 ;  /* 0x00000021001e7245 */ /* 0x008fc60000201400 */
[----:B------:R-:W-:Y:S01]  /*15910*/  FFMA R26, R19, R27, R26 ;  /* 0x0000001b131a7223 */ /* 0x000fe2000000001a */
[----:B------:R-:W-:Y:S01]  /*15920*/  FADD R27, R0, 1 ;  /* 0x3f800000001b7421 */ /* 0x000fe20000000000 */
        /* <DEDUP_REMOVED lines=12> */
[----:B012---:R-:W-:Y:S01]  /*159f0*/  IMAD.MOV.U32 R37, RZ, RZ, RZ ;  /* 0x000000ffff257224 */ /* 0x007fe200078e00ff */
[----:B------:R-:W-:-:S07]  /*15a00*/  LOP3.LUT R0, R0, 0x80000000, RZ, 0xfc, !PT ;  /* 0x8000000000007812 */ /* 0x000fce00078efcff */
.L_x_230:
        /* <DEDUP_REMOVED lines=11> */
[----:B0-----:R-:W-:Y:S01]  /*15ac0*/  SHF.R.U32.HI R30, RZ, 0x17, R25 ;  /* 0x00000017ff1e7819 */ /* 0x001fe20000011619 */
        /* <DEDUP_REMOVED lines=30> */
.L_x_229:
[----:B------:R-:W-:Y:S05]  /*15cb0*/  BSYNC.RECONVERGENT B1 ;  /* 0x0000000000017941 */ /* 0x000fea0003800200 */
.L_x_228:
[C---:B------:R-:W-:Y:S01]  /*15cc0*/  LOP3.LUT R0, R33.reuse, 0x1, RZ, 0xc0, !PT ;  /* 0x0000000121007812 */ /* 0x040fe200078ec0ff */
[----:B------:R-:W-:Y:S01]  /*15cd0*/  FMUL R19, R30, R30 ;  /* 0x0000001e1e137220 */ /* 0x000fe20000400000 */
[----:B------:R-:W-:Y:S01]  /*15ce0*/  VIADD R33, R33, 0x1 ;  /* 0x0000000121217836 */ /* 0x000fe20000000000 */
[----:B------:R-:W-:Y:S01]  /*15cf0*/  BSSY.RECONVERGENT B1, `(.L_x_231) ;  /* 0x0000048000017945 */ /* 0x000fe20003800200 */
[----:B------:R-:W-:Y:S01]  /*15d00*/  ISETP.NE.U32.AND P0, PT, R0, 0x1, PT ;  /* 0x000000010000780c */ /* 0x000fe20003f05070 */
[----:B------:R-:W-:Y:S01]  /*15d10*/  FMUL R0, R27, 0.63661974668502807617 ;  /* 0x3f22f9831b007820 */ /* 0x000fe20000400000 */
[----:B------:R-:W-:Y:S01]  /*15d20*/  FFMA R18, R19, R32, -0.0013887860113754868507 ;  /* 0xbab607ed13127423 */ /* 0x000fe20000000020 */
[----:B------:R-:W-:Y:S02]  /*15d30*/  LOP3.LUT P1, RZ, R33, 0x2, RZ, 0xc0, !PT ;  /* 0x0000000221ff7812 */ /* 0x000fe4000782c0ff */
[----:B------:R-:W-:Y:S02]  /*15d40*/  FSEL R34, R31, 0.041666727513074874878, !P0 ;  /* 0x3d2aaabb1f227808 */ /* 0x000fe40004000000 */
[----:B------:R-:W3:Y:S01]  /*15d50*/  F2I.NTZ R0, R0 ;  /* 0x0000000000007305 */ /* 0x000ee20000203100 */
[----:B------:R-:W-:-:S02]  /*15d60*/  FSEL R18, R18, -0.00019574658654164522886, P0 ;  /* 0xb94d415312127808 */ /* 0x000fc40000000000 */
[----:B------:R-:W-:Y:S02]  /*15d70*/  FSEL R33, -R14, -0.4999999701976776123, !P0 ;  /* 0xbeffffff0e217808 */ /* 0x000fe40004000100 */
[----:B------:R-:W-:Y:S01]  /*15d80*/  FSEL R30, R30, 1, !P0 ;  /* 0x3f8000001e1e7808 */ /* 0x000fe20004000000 */
[----:B------:R-:W-:Y:S01]  /*15d90*/  FFMA R18, R19, R18, R34 ;  /* 0x0000001213127223 */ /* 0x000fe20000000022 */
[----:B------:R-:W-:-:S03]  /*15da0*/  FSETP.GE.AND P0, PT, |R27|, 105615, PT ;  /* 0x47ce47801b00780b */ /* 0x000fc60003f06200 */
[C---:B------:R-:W-:Y:S01]  /*15db0*/  FFMA R18, R19.reuse, R18, R33 ;  /* 0x0000001213127223 */ /* 0x040fe20000000021 */
[----:B------:R-:W-:Y:S01]  /*15dc0*/  FFMA R19, R19, R30, RZ ;  /* 0x0000001e13137223 */ /* 0x000fe200000000ff */
[----:B---3--:R-:W-:-:S03]  /*15dd0*/  I2FP.F32.S32 R34, R0 ;  /* 0x0000000000227245 */ /* 0x008fc60000201400 */
        /* <DEDUP_REMOVED lines=15> */
.L_x_233:
[----:B------:R-:W0:Y:S02]  /*15ed0*/  LDC.64 R18, c[0x4][RZ] ;  /* 0x01000000ff127b82 */ /* 0x000e240000000a00 */
[----:B012---:R-:W-:-:S05]  /*15ee0*/  IMAD.WIDE.U32 R36, R35, 0x4, R18 ;  /* 0x0000000423247825 */ /* 0x007fca00078e0012 */
        /* <DEDUP_REMOVED lines=8> */
[----:B---3--:R-:W-:Y:S05]  /*15f70*/  @P0 BRA `(.L_x_233) ;  /* 0xfffffffc00d40947 */ /* 0x008fea000383ffff */
        /* <DEDUP_REMOVED lines=31> */
.L_x_232:
[----:B------:R-:W-:Y:S05]  /*16170*/  BSYNC.RECONVERGENT B1 ;  /* 0x0000000000017941 */ /* 0x000fea0003800200 */
.L_x_231:
        /* <DEDUP_REMOVED lines=10> */
[----:B------:R-:W3:Y:S01]  /*16220*/  F2I.NTZ R0, R0 ;  /* 0x0000000000007305 */ /* 0x000ee20000203100 */
[----:B------:R-:W-:-:S05]  /*16230*/  FSEL R32, R32, -0.00019574658654164522886, P0 ;  /* 0xb94d415320207808 */ /* 0x000fca0000000000 */
[C---:B------:R-:W-:Y:S01]  /*16240*/  FFMA R34, R19.reuse, R32, R34 ;  /* 0x0000002013227223 */ /* 0x040fe20000000022 */
[----:B------:R-:W-:Y:S02]  /*16250*/  FSEL R32, R18, 1, !P0 ;  /* 0x3f80000012207808 */ /* 0x000fe40004000000 */
[----:B------:R-:W-:Y:S01]  /*16260*/  FSETP.GE.AND P0, PT, |R28|, 105615, PT ;  /* 0x47ce47801c00780b */ /* 0x000fe20003f06200 */
[C---:B------:R-:W-:Y:S02]  /*16270*/  FFMA R33, R19.reuse, R34, R33 ;  /* 0x0000002213217223 */ /* 0x040fe40000000021 */
        /* <DEDUP_REMOVED lines=17> */
.L_x_236:
        /* <DEDUP_REMOVED lines=42> */
.L_x_235:
[----:B------:R-:W-:Y:S05]  /*16630*/  BSYNC.RECONVERGENT B1 ;  /* 0x0000000000017941 */ /* 0x000fea0003800200 */
.L_x_234:
[----:B------:R-:W-:Y:S01]  /*16640*/  LOP3.LUT R18, R0, 0x1, RZ, 0xc0, !PT ;  /* 0x0000000100127812 */ /* 0x000fe200078ec0ff */
[----:B------:R-:W-:Y:S02]  /*16650*/  IMAD.MOV.U32 R33, RZ, RZ, 0x37cbac00 ;  /* 0x37cbac00ff217424 */ /* 0x000fe400078e00ff */
[----:B012---:R-:W-:Y:S01]  /*16660*/  FMUL R36, R29, 0.63661974668502807617 ;  /* 0x3f22f9831d247820 */ /* 0x007fe20000400000 */
[----:B------:R-:W-:Y:S01]  /*16670*/  BSSY.RECONVERGENT B1, `(.L_x_237) ;  /* 0x0000049000017945 */ /* 0x000fe20003800200 */
[----:B------:R-:W-:Y:S01]  /*16680*/  ISETP.NE.U32.AND P0, PT, R18, 0x1, PT ;  /* 0x000000011200780c */ /* 0x000fe20003f05070 */
[----:B------:R-:W-:-:S03]  /*16690*/  FMUL R18, R19, R19 ;  /* 0x0000001313127220 */ /* 0x000fc60000400000 */
[----:B------:R-:W-:Y:S01]  /*166a0*/  FSEL R35, R31, 0.041666727513074874878, !P0 ;  /* 0x3d2aaabb1f237808 */ /* 0x000fe20004000000 */
[----:B------:R-:W-:Y:S01]  /*166b0*/  FFMA R34, R18, R33, -0.0013887860113754868507 ;  /* 0xbab607ed12227423 */ /* 0x000fe20000000021 */
[----:B------:R-:W-:Y:S02]  /*166c0*/  VIADD R33, R0, 0x1 ;  /* 0x0000000100217836 */ /* 0x000fe40000000000 */
[----:B------:R-:W0:Y:S02]  /*166d0*/  F2I.NTZ R0, R36 ;  /* 0x0000002400007305 */ /* 0x000e240000203100 */
[----:B------:R-:W-:Y:S02]  /*166e0*/  FSEL R31, R34, -0.00019574658654164522886, P0 ;  /* 0xb94d4153221f7808 */ /* 0x000fe40000000000 */
[----:B------:R-:W-:Y:S02]  /*166f0*/  FSEL R34, -R14, -0.4999999701976776123, !P0 ;  /* 0xbeffffff0e227808 */ /* 0x000fe40004000100 */
[----:B------:R-:W-:Y:S01]  /*16700*/  LOP3.LUT P1, RZ, R33, 0x2, RZ, 0xc0, !PT ;  /* 0x0000000221ff7812 */ /* 0x000fe2000782c0ff */
[----:B------:R-:W-:Y:S01]  /*16710*/  FFMA R35, R18, R31, R35 ;  /* 0x0000001f12237223 */ /* 0x000fe20000000023 */
[----:B------:R-:W-:-:S02]  /*16720*/  FSEL R31, R19, 1, !P0 ;  /* 0x3f800000131f7808 */ /* 0x000fc40004000000 */
        /* <DEDUP_REMOVED lines=19> */
.L_x_239:
        /* <DEDUP_REMOVED lines=42> */
.L_x_238:
[----:B------:R-:W-:Y:S05]  /*16b00*/  BSYNC.RECONVERGENT B1 ;  /* 0x0000000000017941 */ /* 0x000fea0003800200 */
.L_x_237:
[----:B------:R-:W-:Y:S01]  /*16b10*/  FMUL R25, R25, R30 ;  /* 0x0000001e19197220 */ /* 0x000fe20000400000 */
[----:B------:R-:W-:Y:S02]  /*16b20*/  IMAD.MOV.U32 R30, RZ, RZ, 0x37cbac00 ;  /* 0x37cbac00ff1e7424 */ /* 0x000fe400078e00ff */
[----:B------:R-:W-:Y:S01]  /*16b30*/  FMUL R19, R18, R18 ;  /* 0x0000001212137220 */ /* 0x000fe20000400000 */
[C---:B------:R-:W-:Y:S01]  /*16b40*/  LOP3.LUT R33, R0.reuse, 0x1, RZ, 0xc0, !PT ;  /* 0x0000000100217812 */ /* 0x040fe200078ec0ff */
[----:B------:R-:W-:Y:S01]  /*16b50*/  FMUL R34, R25, 0.63661974668502807617 ;  /* 0x3f22f98319227820 */ /* 0x000fe20000400000 */
[----:B------:R-:W-:Y:S02]  /*16b60*/  IMAD.MOV.U32 R36, RZ, RZ, 0x3c0885e4 ;  /* 0x3c0885e4ff247424 */ /* 0x000fe400078e00ff */
[----:B------:R-:W-:Y:S01]  /*16b70*/  FFMA R30, R19, R30, -0.0013887860113754868507 ;  /* 0xbab607ed131e7423 */ /* 0x000fe2000000001e */
[----:B------:R-:W-:Y:S01]  /*16b80*/  ISETP.NE.U32.AND P0, PT, R33, 0x1, PT ;  /* 0x000000012100780c */ /* 0x000fe20003f05070 */
[----:B------:R-:W-:Y:S01]  /*16b90*/  VIADD R0, R0, 0x1 ;  /* 0x0000000100007836 */ /* 0x000fe20000000000 */
[----:B------:R-:W-:Y:S01]  /*16ba0*/  BSSY.RECONVERGENT B1, `(.L_x_240) ;  /* 0x0000048000017945 */ /* 0x000fe20003800200 */
[----:B------:R-:W0:Y:S01]  /*16bb0*/  F2I.NTZ R34, R34 ;  /* 0x0000002200227305 */ /* 0x000e220000203100 */
[----:B------:R-:W-:Y:S01]  /*16bc0*/  FSEL R30, R30, -0.00019574658654164522886, P0 ;  /* 0xb94d41531e1e7808 */ /* 0x000fe20000000000 */
[----:B------:R-:W-:Y:S01]  /*16bd0*/  FMUL R32, R27, R32 ;  /* 0x000000201b207220 */ /* 0x000fe20000400000 */
[----:B------:R-:W-:Y:S01]  /*16be0*/  FSEL R36, R36, 0.041666727513074874878, !P0 ;  /* 0x3d2aaabb24247808 */ /* 0x000fe20004000000 */
[----:B------:R-:W-:Y:S01]  /*16bf0*/  FMUL R31, R28, R31 ;  /* 0x0000001f1c1f7220 */ /* 0x000fe20000400000 */
[----:B------:R-:W-:-:S02]  /*16c00*/  LOP3.LUT P1, RZ, R0, 0x2, RZ, 0xc0, !PT ;  /* 0x0000000200ff7812 */ /* 0x000fc4000782c0ff */
[----:B------:R-:W-:Y:S01]  /*16c10*/  FSEL R33, -R14, -0.4999999701976776123, !P0 ;  /* 0xbeffffff0e217808 */ /* 0x000fe20004000100 */
[----:B------:R-:W-:Y:S01]  /*16c20*/  FFMA R30, R19, R30, R36 ;  /* 0x0000001e131e7223 */ /* 0x000fe20000000024 */
        /* <DEDUP_REMOVED lines=8> */
[C---:B------:R-:W-:Y:S02]  /*16cb0*/  FFMA R19, R18.reuse, -7.5497894158615963534e-08, R19 ;  /* 0xb3a2216812137823 */ /* 0x040fe40000000013 */
[----:B------:R-:W-:Y:S02]  /*16cc0*/  FMUL R0, R29, R0 ;  /* 0x000000001d007220 */ /* 0x000fe40000400000 */
        /* <DEDUP_REMOVED lines=11> */
.L_x_242:
        /* <DEDUP_REMOVED lines=42> */
.L_x_241:
[----:B------:R-:W-:Y:S05]  /*17020*/  BSYNC.RECONVERGENT B1 ;  /* 0x0000000000017941 */ /* 0x000fea0003800200 */
.L_x_240:
[----:B------:R-:W-:Y:S01]  /*17030*/  LOP3.LUT R27, R34, 0x1, RZ, 0xc0, !PT ;  /* 0x00000001221b7812 */ /* 0x000fe200078ec0ff */
[----:B------:R-:W-:Y:S02]  /*17040*/  IMAD.MOV.U32 R25, RZ, RZ, 0x37cbac00 ;  /* 0x37cbac00ff197424 */ /* 0x000fe400078e00ff */
[----:B------:R-:W-:Y:S01]  /*17050*/  FMUL R28, R18, R18 ;  /* 0x00000012121c7220 */ /* 0x000fe20000400000 */
[----:B------:R-:W-:Y:S01]  /*17060*/  FMUL R35, R32, 0.63661974668502807617 ;  /* 0x3f22f98320237820 */ /* 0x000fe20000400000 */
[----:B------:R-:W-:Y:S01]  /*17070*/  ISETP.NE.U32.AND P0, PT, R27, 0x1, PT ;  /* 0x000000011b00780c */ /* 0x000fe20003f05070 */
[----:B------:R-:W-:Y:S02]  /*17080*/  IMAD.MOV.U32 R27, RZ, RZ, 0x3c0885e4 ;  /* 0x3c0885e4ff1b7424 */ /* 0x000fe400078e00ff */
[----:B------:R-:W-:Y:S01]  /*17090*/  FFMA R19, R28, R25, -0.0013887860113754868507 ;  /* 0xbab607ed1c137423 */ /* 0x000fe20000000019 */
[----:B------:R-:W-:Y:S01]  /*170a0*/  FSETP.GE.AND P1, PT, |R32|, 105615, PT ;  /* 0x47ce47802000780b */ /* 0x000fe20003f26200 */
[----:B------:R-:W-:Y:S01]  /*170b0*/  BSSY.RECONVERGENT B1, `(.L_x_243) ;  /* 0x0000043000017945 */ /* 0x000fe20003800200 */
[----:B------:R-:W0:Y:S01]  /*170c0*/  F2I.NTZ R35, R35 ;  /* 0x0000002300237305 */ /* 0x000e220000203100 */
[----:B------:R-:W-:-:S02]  /*170d0*/  FSEL R29, R27, 0.041666727513074874878, P0 ;  /* 0x3d2aaabb1b1d7808 */ /* 0x000fc40000000000 */
[----:B------:R-:W-:Y:S02]  /*170e0*/  FSEL R19, R19, -0.00019574658654164522886, !P0 ;  /* 0xb94d415313137808 */ /* 0x000fe40004000000 */
[----:B------:R-:W-:-:S03]  /*170f0*/  FSEL R33, R18, 1, P0 ;  /* 0x3f80000012217808 */ /* 0x000fc60000000000 */
[----:B------:R-:W-:Y:S01]  /*17100*/  FFMA R19, R28, R19, R29 ;  /* 0x000000131c137223 */ /* 0x000fe2000000001d */
[----:B------:R-:W-:Y:S02]  /*17110*/  FSEL R29, -R14, -0.4999999701976776123, P0 ;  /* 0xbeffffff0e1d7808 */ /* 0x000fe40000000100 */
[----:B------:R-:W-:-:S03]  /*17120*/  LOP3.LUT P0, RZ, R34, 0x2, RZ, 0xc0, !PT ;  /* 0x0000000222ff7812 */ /* 0x000fc6000780c0ff */
        /* <DEDUP_REMOVED lines=17> */
.L_x_245:
        /* <DEDUP_REMOVED lines=36> */
[----:B------:R-:W2:Y:S01]  /*17480*/  I2F.F64.S64 R18, R18 ;  /* 0x0000001200127312 */ /* 0x000ea20000301c00 */
[----:B------:R-:W-:-:S04]  /*17490*/  IMAD.MOV R30, RZ, RZ, -R35 ;  /* 0x000000ffff1e7224 */ /* 0x000fc800078e0a23 */
[----:B------:R-:W-:Y:S01]  /*174a0*/  @!P0 IMAD.MOV.U32 R35, RZ, RZ, R30 ;  /* 0x000000ffff238224 */ /* 0x000fe200078e001e */
[----:B--2---:R-:W-:-:S10]  /*174b0*/  DMUL R28, R18, UR8 ;  /* 0x00000008121c7c28 */ /* 0x004fd40008000000 */
[----:B------:R-:W2:Y:S02]  /*174c0*/  F2F.F32.F64 R28, R28 ;  /* 0x0000001c001c7310 */ /* 0x000ea40000301000 */
[----:B-12---:R-:W-:-:S07]  /*174d0*/  FSEL R30, -R28, R28, !P1 ;  /* 0x0000001c1c1e7208 */ /* 0x006fce0004800100 */
.L_x_244:
[----:B------:R-:W-:Y:S05]  /*174e0*/  BSYNC.RECONVERGENT B1 ;  /* 0x0000000000017941 */ /* 0x000fea0003800200 */
.L_x_243:
        /* <DEDUP_REMOVED lines=9> */
[----:B------:R-:W-:-:S02]  /*17580*/  FSEL R19, R19, -0.00019574658654164522886, !P0 ;  /* 0xb94d415313137808 */ /* 0x000fc40004000000 */
[----:B------:R-:W-:-:S03]  /*17590*/  FSEL R30, R30, 1, P0 ;  /* 0x3f8000001e1e7808 */ /* 0x000fc60000000000 */
[----:B------:R-:W-:Y:S01]  /*175a0*/  FFMA R19, R18, R19, R29 ;  /* 0x0000001312137223 */ /* 0x000fe2000000001d */
        /* <DEDUP_REMOVED lines=20> */
.L_x_248:
        /* <DEDUP_REMOVED lines=42> */
.L_x_247:
[----:B------:R-:W-:Y:S05]  /*17990*/  BSYNC.RECONVERGENT B1 ;  /* 0x0000000000017941 */ /* 0x000fea0003800200 */
.L_x_246:
[----:B------:R-:W-:Y:S01]  /*179a0*/  FMUL R35, R0, 0.63661974668502807617 ;  /* 0x3f22f98300237820 */ /* 0x000fe20000400000 */
[C---:B------:R-:W-:Y:S01]  /*179b0*/  LOP3.LUT R28, R34.reuse, 0x1, RZ, 0xc0, !PT ;  /* 0x00000001221c7812 */ /* 0x040fe200078ec0ff */
[----:B------:R-:W-:Y:S01]  /*179c0*/  FMUL R18, R19, R19 ;  /* 0x0000001313127220 */ /* 0x000fe20000400000 */
[----:B------:R-:W-:Y:S01]  /*179d0*/  LOP3.LUT P1, RZ, R34, 0x2, RZ, 0xc0, !PT ;  /* 0x0000000222ff7812 */ /* 0x000fe2000782c0ff */
[----:B------:R-:W-:Y:S01]  /*179e0*/  BSSY.RECONVERGENT B1, `(.L_x_249) ;  /* 0x0000046000017945 */ /* 0x000fe20003800200 */
[----:B------:R-:W-:Y:S01]  /*179f0*/  ISETP.NE.U32.AND P0, PT, R28, 0x1, PT ;  /* 0x000000011c00780c */ /* 0x000fe20003f05070 */
[----:B------:R-:W0:Y:S01]  /*17a00*/  F2I.NTZ R35, R35 ;  /* 0x0000002300237305 */ /* 0x000e220000203100 */
[----:B------:R-:W-:Y:S02]  /*17a10*/  FFMA R28, R18, R25, -0.0013887860113754868507 ;  /* 0xbab607ed121c7423 */ /* 0x000fe40000000019 */
[----:B------:R-:W-:Y:S02]  /*17a20*/  FSEL R29, R27, 0.041666727513074874878, P0 ;  /* 0x3d2aaabb1b1d7808 */ /* 0x000fe40000000000 */
[----:B------:R-:W-:-:S02]  /*17a30*/  FSEL R31, -R14, -0.4999999701976776123, P0 ;  /* 0xbeffffff0e1f7808 */ /* 0x000fc40000000100 */
        /* <DEDUP_REMOVED lines=22> */
.L_x_251:
        /* <DEDUP_REMOVED lines=42> */
.L_x_250:
[----:B------:R-:W-:Y:S05]  /*17e40*/  BSYNC.RECONVERGENT B1 ;  /* 0x0000000000017941 */ /* 0x000fea0003800200 */
.L_x_249:
[----:B------:R-:W-:Y:S01]  /*17e50*/  FMUL R18, R14, R14 ;  /* 0x0000000e0e127220 */ /* 0x000fe20000400000 */
[C---:B------:R-:W-:Y:S01]  /*17e60*/  LOP3.LUT R0, R35.reuse, 0x1, RZ, 0xc0, !PT ;  /* 0x0000000123007812 */ /* 0x040fe200078ec0ff */
[----:B------:R-:W-:Y:S01]  /*17e70*/  IMAD.MOV.U32 R19, RZ, RZ, 0x3effffff ;  /* 0x3effffffff137424 */ /* 0x000fe200078e00ff */
[----:B------:R-:W-:Y:S01]  /*17e80*/  LOP3.LUT P1, RZ, R35, 0x2, RZ, 0xc0, !PT ;  /* 0x0000000223ff7812 */ /* 0x000fe2000782c0ff */
[----:B------:R-:W-:Y:S01]  /*17e90*/  FFMA R25, R18, R25, -0.0013887860113754868507 ;  /* 0xbab607ed12197423 */ /* 0x000fe20000000019 */
[----:B------:R-:W-:Y:S01]  /*17ea0*/  ISETP.NE.U32.AND P0, PT, R0, 0x1, PT ;  /* 0x000000010000780c */ /* 0x000fe20003f05070 */
[----:B------:R-:W-:Y:S01]  /*17eb0*/  FADD R33, -R22, R33 ;  /* 0x0000002116217221 */ /* 0x000fe20000000100 */
[----:B------:R-:W-:Y:S01]  /*17ec0*/  FADD R30, -R23, R30 ;  /* 0x0000001e171e7221 */ /* 0x000fe20000000100 */
[----:B------:R-:W-:Y:S01]  /*17ed0*/  FADD R27, -R24, R27 ;  /* 0x0000001b181b7221 */ /* 0x000fe20000000100 */
[----:B------:R-:W-:Y:S02]  /*17ee0*/  FSEL R15, R15, 0.0083327032625675201416, !P0 ;  /* 0x3c0885e40f0f7808 */ /* 0x000fe40004000000 */
[----:B------:R-:W-:-:S02]  /*17ef0*/  FSEL R25, R25, -0.00019574658654164522886, !P0 ;  /* 0xb94d415319197808 */ /* 0x000fc40004000000 */
[----:B------:R-:W-:Y:S02]  /*17f00*/  FSEL R0, R14, 1, P0 ;  /* 0x3f8000000e007808 */ /* 0x000fe40000000000 */
[----:B------:R-:W-:Y:S01]  /*17f10*/  FSEL R14, -R19, -0.16666662693023681641, !P0 ;  /* 0xbe2aaaa8130e7808 */ /* 0x000fe20004000100 */
[----:B------:R-:W-:Y:S01]  /*17f20*/  FFMA R25, R18, R25, R15 ;  /* 0x0000001912197223 */ /* 0x000fe2000000000f */
[----:B------:R-:W-:Y:S01]  /*17f30*/  LOP3.LUT P0, RZ, R10, 0xff, RZ, 0xc0, !PT ;  /* 0x000000ff0aff7812 */ /* 0x000fe2000780c0ff */
[C---:B------:R-:W-:Y:S01]  /*17f40*/  FFMA R15, R18.reuse, R0, RZ ;  /* 0x00000000120f7223 */ /* 0x040fe200000000ff */
[----:B------:R-:W-:Y:S01]  /*17f50*/  PRMT R10, RZ, 0x7610, R10 ;  /* 0x00007610ff0a7816 */ /* 0x000fe2000000000a */
[----:B------:R-:W-:Y:S01]  /*17f60*/  FFMA R25, R18, R25, R14 ;  /* 0x0000001912197223 */ /* 0x000fe2000000000e */
[----:B------:R-:W-:-:S03]  /*17f70*/  IMAD.MOV.U32 R14, RZ, RZ, 0x3f000000 ;  /* 0x3f000000ff0e7424 */ /* 0x000fc600078e00ff */
        /* <DEDUP_REMOVED lines=10> */
[----:B------:R-:W-:Y:S01]  /*18020*/  FFMA R26, R17, R15, R26 ;  /* 0x0000000f111a7223 */ /* 0x000fe2000000001a */
[----:B------:R-:W-:Y:S01]  /*18030*/  FADD R17, R12, -1 ;  /* 0xbf8000000c117421 */ /* 0x000fe20000000000 */
[----:B------:R-:W-:Y:S02]  /*18040*/  IMAD.MOV.U32 R12, RZ, RZ, 0x1 ;  /* 0x00000001ff0c7424 */ /* 0x000fe400078e00ff */
        /* <DEDUP_REMOVED lines=8> */
[----:B------:R-:W-:-:S13]  /*180d0*/  FSETP.GEU.AND P0, PT, R15, RZ, !P0 ;  /* 0x000000ff0f00720b */ /* 0x000fda000470e000 */
[----:B------:R-:W-:Y:S02]  /*180e0*/  @!P0 I2FP.F32.U32 R0, UR4 ;  /* 0x0000000400008c45 */ /* 0x000fe40008201000 */
[----:B------:R-:W-:-:S03]  /*180f0*/  @!P0 PRMT R10, R12, 0x7610, R10 ;  /* 0x000076100c0a8816 */ /* 0x000fc6000000000a */
[----:B------:R-:W-:-:S07]  /*18100*/  @!P0 FMUL R9, R0, 0.015625 ;  /* 0x3c80000000098820 */ /* 0x000fce0000400000 */
.L_x_134:
[----:B------:R-:W-:Y:S05]  /*18110*/  BSYNC.RECONVERGENT B0 ;  /* 0x0000000000007941 */ /* 0x000fea0003800200 */
.L_x_133:
[----:B------:R-:W-:-:S04]  /*18120*/  UIADD3 UR4, UPT, UPT, UR4, 0x1, URZ ;  /* 0x0000000104047890 */ /* 0x000fc8000fffe0ff */
[----:B------:R-:W-:-:S09]  /*18130*/  UISETP.NE.AND UP0, UPT, UR4, 0x40, UPT ;  /* 0x000000400400788c */ /* 0x000fd2000bf05270 */
[----:B------:R-:W-:Y:S05]  /*18140*/  BRA.U UP0, `(.L_x_252) ;  /* 0xfffffe8500787547 */ /* 0x000fea000b83ffff */
[----:B------:R-:W-:Y:S01]  /*18150*/  FADD R9, R9, R9 ;  /* 0x0000000909097221 */ /* 0x000fe20000000000 */
[----:B------:R-:W-:Y:S01]  /*18160*/  IMAD.MOV.U32 R5, RZ, RZ, 0x3ca3d70a ;  /* 0x3ca3d70aff057424 */ /* 0x000fe200078e00ff */
[----:B------:R-:W-:Y:S01]  /*18170*/  BSSY.RECONVERGENT B0, `(.L_x_253) ;  /* 0x0000048000007945 */ /* 0x000fe20003800200 */
[----:B------:R-:W-:Y:S02]  /*18180*/  IMAD.MOV.U32 R4, RZ, RZ, 0x3f666666 ;  /* 0x3f666666ff047424 */ /* 0x000fe400078e00ff */
[----:B------:R-:W-:Y:S01]  /*18190*/  FSETP.NEU.AND P0, PT, R9, 1, PT ;  /* 0x3f8000000900780b */ /* 0x000fe20003f0d000 */
[----:B------:R-:W-:Y:S01]  /*181a0*/  FFMA R5, R8, R5, 0.40000000596046447754 ;  /* 0x3ecccccd08057423 */ /* 0x000fe20000000005 */
[----:B------:R-:W-:-:S03]  /*181b0*/  IMAD.MOV.U32 R7, RZ, RZ, 0x3f800000 ;  /* 0x3f800000ff077424 */ /* 0x000fc600078e00ff */
[----:B------:R-:W-:-:S08]  /*181c0*/  FFMA R0, R5, R4, 0.10000000149011611938 ;  /* 0x3dcccccd05007423 */ /* 0x000fd00000000004 */
[----:B------:R-:W-:Y:S05]  /*181d0*/  @!P0 BRA `(.L_x_254) ;  /* 0x0000000400048947 */ /* 0x000fea0003800000 */
[----:B------:R-:W-:-:S13]  /*181e0*/  FSETP.NAN.AND P0, PT, |R9|, |R9|, PT ;  /* 0x400000090900720b */ /* 0x000fda0003f08200 */
[----:B------:R-:W-:Y:S01]  /*181f0*/  @P0 FADD R7, R9, 4 ;  /* 0x4080000009070421 */ /* 0x000fe20000000000 */
[----:B------:R-:W-:Y:S06]  /*18200*/  @P0 BRA `(.L_x_254) ;  /* 0x0000000000f80947 */ /* 0x000fec0003800000 */
[C---:B------:R-:W-:Y:S01]  /*18210*/  FMUL R6, |R9|.reuse, 16777216 ;  /* 0x4b80000009067820 */ /* 0x040fe20000400200 */
[----:B------:R-:W-:Y:S01]  /*18220*/  FSETP.GEU.AND P0, PT, |R9|, 1.175494350822287508e-38, PT ;  /* 0x008000000900780b */ /* 0x000fe20003f0e200 */
[----:B------:R-:W-:-:S03]  /*18230*/  IMAD.MOV.U32 R14, RZ, RZ, 0x3a2c32e4 ;  /* 0x3a2c32e4ff0e7424 */ /* 0x000fc600078e00ff */
[----:B------:R-:W-:-:S05]  /*18240*/  FSEL R6, R6, |R9|, !P0 ;  /* 0x4000000906067208 */ /* 0x000fca0004000000 */
[----:B------:R-:W-:-:S05]  /*18250*/  VIADD R7, R6, 0xc0cafb0d ;  /* 0xc0cafb0d06077836 */ /* 0x000fca0000000000 */
[----:B------:R-:W-:-:S05]  /*18260*/  LOP3.LUT R7, R7, 0xff800000, RZ, 0xc0, !PT ;  /* 0xff80000007077812 */ /* 0x000fca00078ec0ff */
[----:B------:R-:W-:Y:S01]  /*18270*/  IMAD.IADD R6, R6, 0x1, -R7 ;  /* 0x0000000106067824 */ /* 0x000fe200078e0a07 */
[----:B------:R-:W-:-:S03]  /*18280*/  I2FP.F32.S32 R7, R7 ;  /* 0x0000000700077245 */ /* 0x000fc60000201400 */
[C---:B------:R-:W-:Y:S01]  /*18290*/  FADD R10, R6.reuse, 1 ;  /* 0x3f800000060a7421 */ /* 0x040fe20000000000 */
[----:B------:R-:W-:Y:S01]  /*182a0*/  FADD R8, R6, -1 ;  /* 0xbf80000006087421 */ /* 0x000fe20000000000 */
[----:B------:R-:W-:Y:S02]  /*182b0*/  FSEL R6, RZ, -24, P0 ;  /* 0xc1c00000ff067808 */ /* 0x000fe40000000000 */
[----:B------:R-:W-:Y:S01]  /*182c0*/  FSETP.NEU.AND P0, PT, |R9|, +INF , PT ;  /* 0x7f8000000900780b */ /* 0x000fe20003f0d200 */
[----:B------:R-:W-:Y:S01]  /*182d0*/  FADD R11, R8, R8 ;  /* 0x00000008080b7221 */ /* 0x000fe20000000000 */
[----:B------:R-:W0:Y:S01]  /*182e0*/  MUFU.RCP R10, R10 ;  /* 0x0000000a000a7308 */ /* 0x000e220000001000 */
[----:B------:R-:W-:Y:S01]  /*182f0*/  FFMA R6, R7, 1.1920928955078125e-07, R6 ;  /* 0x3400000007067823 */ /* 0x000fe20000000006 */
[----:B------:R-:W-:-:S13]  /*18300*/  FSETP.NEU.AND P0, PT, R9, RZ, P0 ;  /* 0x000000ff0900720b */ /* 0x000fda000070d000 */
[----:B------:R-:W-:Y:S01]  /*18310*/  @!P0 FADD R9, R9, R9 ;  /* 0x0000000909098221 */ /* 0x000fe20000000000 */
[----:B0-----:R-:W-:-:S04]  /*18320*/  FMUL R11, R10, R11 ;  /* 0x0000000b0a0b7220 */ /* 0x001fc80000400000 */
[----:B------:R-:W-:Y:S01]  /*18330*/  FADD R12, R8, -R11 ;  /* 0x8000000b080c7221 */ /* 0x000fe20000000000 */
[CC--:B------:R-:W-:Y:S01]  /*18340*/  FMUL R7, R11.reuse, R11.reuse ;  /* 0x0000000b0b077220 */ /* 0x0c0fe20000400000 */
[----:B------:R-:W-:Y:S02]  /*18350*/  FFMA R15, R11, 1.4426950216293334961, R6 ;  /* 0x3fb8aa3b0b0f7823 */ /* 0x000fe40000000006 */
[----:B------:R-:W-:Y:S01]  /*18360*/  FADD R13, R12, R12 ;  /* 0x0000000c0c0d7221 */ /* 0x000fe20000000000 */
[C---:B------:R-:W-:Y:S01]  /*18370*/  FFMA R12, R7.reuse, R14, 0.0032181653659790754318 ;  /* 0x3b52e7db070c7423 */ /* 0x040fe2000000000e */
[----:B------:R-:W-:Y:S02]  /*18380*/  FADD R6, R6, -R15 ;  /* 0x8000000f06067221 */ /* 0x000fe40000000000 */
[----:B------:R-:W-:Y:S01]  /*18390*/  FFMA R13, R8, -R11, R13 ;  /* 0x8000000b080d7223 */ /* 0x000fe2000000000d */
[----:B------:R-:W-:Y:S01]  /*183a0*/  FFMA R12, R7, R12, 0.018033718690276145935 ;  /* 0x3c93bb73070c7423 */ /* 0x000fe2000000000c */
[----:B------:R-:W-:-:S02]  /*183b0*/  FFMA R6, R11, 1.4426950216293334961, R6 ;  /* 0x3fb8aa3b0b067823 */ /* 0x000fc40000000006 */
[----:B------:R-:W-:Y:S01]  /*183c0*/  FMUL R13, R10, R13 ;  /* 0x0000000d0a0d7220 */ /* 0x000fe20000400000 */
[----:B------:R-:W-:-:S03]  /*183d0*/  FFMA R12, R7, R12, 0.12022458761930465698 ;  /* 0x3df6384f070c7423 */ /* 0x000fc6000000000c */
[----:B------:R-:W-:Y:S01]  /*183e0*/  FFMA R6, R13, 1.4426950216293334961, R6 ;  /* 0x3fb8aa3b0d067823 */ /* 0x000fe20000000006 */
[----:B------:R-:W-:-:S03]  /*183f0*/  FMUL R12, R7, R12 ;  /* 0x0000000c070c7220 */ /* 0x000fc60000400000 */
[----:B------:R-:W-:Y:S01]  /*18400*/  FFMA R8, R11, 1.9251366722983220825e-08, R6 ;  /* 0x32a55e340b087823 */ /* 0x000fe20000000006 */
[----:B------:R-:W-:-:S04]  /*18410*/  FMUL R6, R12, 3 ;  /* 0x404000000c067820 */ /* 0x000fc80000400000 */
[----:B------:R-:W-:-:S04]  /*18420*/  FFMA R13, R13, R6, R8 ;  /* 0x000000060d0d7223 */ /* 0x000fc80000000008 */
[----:B------:R-:W-:Y:S01]  /*18430*/  FFMA R12, R11, R12, R13 ;  /* 0x0000000c0b0c7223 */ /* 0x000fe2000000000d */
[----:B------:R-:W-:-:S03]  /*18440*/  IMAD.MOV.U32 R11, RZ, RZ, 0x391fcb8e ;  /* 0x391fcb8eff0b7424 */ /* 0x000fc600078e00ff */
[----:B------:R-:W-:-:S04]  /*18450*/  FADD R6, R15, R12 ;  /* 0x0000000c0f067221 */ /* 0x000fc80000000000 */
[----:B------:R-:W-:Y:S01]  /*18460*/  FMUL R7, R6, 4 ;  /* 0x4080000006077820 */ /* 0x000fe20000400000 */
[----:B------:R-:W-:-:S03]  /*18470*/  FADD R15, -R15, R6 ;  /* 0x000000060f0f7221 */ /* 0x000fc60000000100 */
[----:B------:R-:W0:Y:S01]  /*18480*/  FRND R8, R7 ;  /* 0x0000000700087307 */ /* 0x000e220000201000 */
[----:B------:R-:W-:Y:S01]  /*18490*/  FADD R15, R12, -R15 ;  /* 0x8000000f0c0f7221 */ /* 0x000fe20000000000 */
[----:B------:R-:W-:Y:S01]  /*184a0*/  FFMA R6, R6, 4, -R7 ;  /* 0x4080000006067823 */ /* 0x000fe20000000807 */
[----:B------:R-:W-:-:S03]  /*184b0*/  FSETP.GT.AND P2, PT, |R7|, 152, PT ;  /* 0x431800000700780b */ /* 0x000fc60003f44200 */
[----:B------:R-:W-:Y:S01]  /*184c0*/  FFMA R15, R15, 4, R6 ;  /* 0x408000000f0f7823 */ /* 0x000fe20000000006 */
[----:B0-----:R-:W-:Y:S01]  /*184d0*/  FADD R6, R7, -R8 ;  /* 0x8000000807067221 */ /* 0x001fe20000000000 */
[----:B------:R-:W-:-:S03]  /*184e0*/  FSETP.GT.AND P1, PT, R8, RZ, PT ;  /* 0x000000ff0800720b */ /* 0x000fc60003f24000 */
[----:B------:R-:W-:Y:S01]  /*184f0*/  FADD R6, R6, R15 ;  /* 0x0000000f06067221 */ /* 0x000fe20000000000 */
[----:B------:R-:W-:Y:S02]  /*18500*/  SEL R8, RZ, 0x83000000, P1 ;  /* 0x83000000ff087807 */ /* 0x000fe40000800000 */
[----:B------:R-:W-:Y:S01]  /*18510*/  FSETP.GEU.AND P1, PT, R7, RZ, PT ;  /* 0x000000ff0700720b */ /* 0x000fe20003f2e000 */
[----:B------:R-:W-:Y:S02]  /*18520*/  FFMA R11, R6, R11, 0.0013391353422775864601 ;  /* 0x3aaf85ed060b7423 */ /* 0x000fe4000000000b */
[----:B------:R-:W-:Y:S02]  /*18530*/  VIADD R10, R8, 0x7f000000 ;  /* 0x7f000000080a7836 */ /* 0x000fe40000000000 */
[C---:B------:R-:W-:Y:S02]  /*18540*/  FFMA R13, R6.reuse, R11, 0.0096188392490148544312 ;  /* 0x3c1d9856060d7423 */ /* 0x040fe4000000000b */
[----:B------:R0:W1:Y:S02]  /*18550*/  F2I.NTZ R11, R7 ;  /* 0x00000007000b7305 */ /* 0x0000640000203100 */
[----:B------:R-:W-:-:S04]  /*18560*/  FFMA R13, R6, R13, 0.055503588169813156128 ;  /* 0x3d6357bb060d7423 */ /* 0x000fc8000000000d */
[----:B------:R-:W-:Y:S01]  /*18570*/  FFMA R13, R6, R13, 0.24022644758224487305 ;  /* 0x3e75fdec060d7423 */ /* 0x000fe2000000000d */
[----:B0-----:R-:W-:-:S03]  /*18580*/  FSEL R7, RZ, +INF , !P1 ;  /* 0x7f800000ff077808 */ /* 0x001fc60004800000 */
[----:B------:R-:W-:-:S04]  /*18590*/  FFMA R13, R6, R13, 0.69314718246459960938 ;  /* 0x3f317218060d7423 */ /* 0x000fc8000000000d */
[----:B------:R-:W-:Y:S01]  /*185a0*/  FFMA R13, R6, R13, 1 ;  /* 0x3f800000060d7423 */ /* 0x000fe2000000000d */
[----:B-1----:R-:W-:-:S03]  /*185b0*/  IMAD R11, R11, 0x800000, -R8 ;  /* 0x008000000b0b7824 */ /* 0x002fc600078e0a08 */
[----:B------:R-:W-:-:S04]  /*185c0*/  FMUL R10, R10, R13 ;  /* 0x0000000d0a0a7220 */ /* 0x000fc80000400000 */
[----:B------:R-:W-:Y:S01]  /*185d0*/  @!P2 FMUL R7, R11, R10 ;  /* 0x0000000a0b07a220 */ /* 0x000fe20000400000 */
[----:B------:R-:W-:-:S07]  /*185e0*/  @!P0 LOP3.LUT R7, R9, 0x7fffffff, RZ, 0xc0, !PT ;  /* 0x7fffffff09078812 */ /* 0x000fce00078ec0ff */
.L_x_254:
[----:B------:R-:W-:Y:S05]  /*185f0*/  BSYNC.RECONVERGENT B0 ;  /* 0x0000000000007941 */ /* 0x000fea0003800200 */
.L_x_253:
[----:B------:R-:W0:Y:S01]  /*18600*/  LDCU.128 UR8, c[0x0][0x380] ;  /* 0x00007000ff0877ac */ /* 0x000e220008000c00 */
[----:B------:R-:W-:Y:S01]  /*18610*/  FFMA R6, R0, R7, RZ ;  /* 0x0000000700067223 */ /* 0x000fe200000000ff */
[----:B------:R-:W-:Y:S01]  /*18620*/  FFMA R0, RZ, R5, 0.5 ;  /* 0x3f000000ff007423 */ /* 0x000fe20000000005 */
[----:B------:R-:W-:-:S03]  /*18630*/  LOP3.LUT R2, RZ, R2, RZ, 0x33, !PT ;  /* 0x00000002ff027212 */ /* 0x000fc600078e33ff */
[----:B------:R-:W-:Y:S01]  /*18640*/  FMNMX R8, R6, 1, PT ;  /* 0x3f80000006087809 */ /* 0x000fe20003800000 */
[----:B------:R-:W-:Y:S01]  /*18650*/  FFMA R6, R0, R7, RZ ;  /* 0x0000000700067223 */ /* 0x000fe200000000ff */
[----:B------:R-:W-:-:S03]  /*18660*/  FFMA R0, R5, -R4, 1 ;  /* 0x3f80000005007423 */ /* 0x000fc60000000804 */
[----:B------:R-:W-:Y:S01]  /*18670*/  FMUL R8, R8, 255 ;  /* 0x437f000008087820 */ /* 0x000fe20000400000 */
[----:B------:R-:W-:Y:S01]  /*18680*/  FFMA R0, R0, R7, RZ ;  /* 0x0000000700007223 */ /* 0x000fe200000000ff */
[----:B------:R-:W-:Y:S02]  /*18690*/  FMNMX R6, R6, 1, PT ;  /* 0x3f80000006067809 */ /* 0x000fe40003800000 */
[----:B------:R-:W1:Y:S02]  /*186a0*/  F2I.U32.TRUNC.NTZ R5, R8 ;  /* 0x0000000800057305 */ /* 0x000e64000020f000 */
[----:B------:R-:W-:Y:S01]  /*186b0*/  FMNMX R0, R0, 1, PT ;  /* 0x3f80000000007809 */ /* 0x000fe20003800000 */
[----:B0-----:R-:W-:Y:S02]  /*186c0*/  VIADD R2, R2, UR11 ;  /* 0x0000000b02027c36 */ /* 0x001fe40008000000 */
[----:B------:R-:W-:Y:S02]  /*186d0*/  FMUL R6, R6, 255 ;  /* 0x437f000006067820 */ /* 0x000fe40000400000 */
[----:B------:R-:W-:-:S02]  /*186e0*/  IMAD R2, R2, UR10, R3 ;  /* 0x0000000a02027c24 */ /* 0x000fc4000f8e0203 */
[----:B------:R-:W-:Y:S01]  /*186f0*/  FMUL R4, R0, 255 ;  /* 0x437f000000047820 */ /* 0x000fe20000400000 */
[----:B------:R-:W0:Y:S01]  /*18700*/  F2I.U32.TRUNC.NTZ R7, R6 ;  /* 0x0000000600077305 */ /* 0x000e22000020f000 */
[----:B------:R-:W-:-:S05]  /*18710*/  IMAD.SHL.U32 R0, R2, 0x4, RZ ;  /* 0x0000000402007824 */ /* 0x000fca00078e00ff */
[C---:B------:R-:W-:Y:S02]  /*18720*/  IADD3 R2, P0, PT, R0.reuse, UR8, RZ ;  /* 0x0000000800027c10 */ /* 0x040fe4000ff1e0ff */
[----:B------:R-:W2:Y:S02]  /*18730*/  F2I.U32.TRUNC.NTZ R9, R4 ;  /* 0x0000000400097305 */ /* 0x000ea4000020f000 */
[----:B------:R-:W-:Y:S01]  /*18740*/  LEA.HI.X.SX32 R3, R0, UR9, 0x1, P0 ;  /* 0x0000000900037c11 */ /* 0x000fe200080f0eff */
[----:B------:R-:W-:-:S04]  /*18750*/  IMAD.MOV.U32 R0, RZ, RZ, 0xff ;  /* 0x000000ffff007424 */ /* 0x000fc800078e00ff */
[----:B-1----:R-:W-:Y:S04]  /*18760*/  STG.E.U8 desc[UR6][R2.64], R5 ;  /* 0x0000000502007986 */ /* 0x002fe8000c101106 */
[----:B0-----:R-:W-:Y:S04]  /*18770*/  STG.E.U8 desc[UR6][R2.64+0x1], R7 ;  /* 0x0000010702007986 */ /* 0x001fe8000c101106 */
[----:B--2---:R-:W-:Y:S04]  /*18780*/  STG.E.U8 desc[UR6][R2.64+0x2], R9 ;  /* 0x0000020902007986 */ /* 0x004fe8000c101106 */
[----:B------:R-:W-:Y:S01]  /*18790*/  STG.E.U8 desc[UR6][R2.64+0x3], R0 ;  /* 0x0000030002007986 */ /* 0x000fe2000c101106 */
[----:B------:R-:W-:Y:S05]  /*187a0*/  EXIT ;  /* 0x000000000000794d */ /* 0x000fea0003800000 */
        .weak           $__internal_0_$__cuda_sm20_rcp_rn_f32_slowpath
        .type           $__internal_0_$__cuda_sm20_rcp_rn_f32_slowpath,@function
        .size           $__internal_0_$__cuda_sm20_rcp_rn_f32_slowpath,($__internal_1_$__cuda_sm20_sqrt_rn_f32_slowpath - $__internal_0_$__cuda_sm20_rcp_rn_f32_slowpath)
$__internal_0_$__cuda_sm20_rcp_rn_f32_slowpath:
[----:B------:R-:W-:Y:S01]  /*187b0*/  IMAD.SHL.U32 R0, R4, 0x2, RZ ;  /* 0x0000000204007824 */ /* 0x000fe200078e00ff */
[----:B------:R-:W-:Y:S04]  /*187c0*/  BSSY.RECONVERGENT B2, `(.L_x_255) ;  /* 0x0000030000027945 */ /* 0x000fe80003800200 */
[----:B------:R-:W-:-:S04]  /*187d0*/  SHF.R.U32.HI R12, RZ, 0x18, R0 ;  /* 0x00000018ff0c7819 */ /* 0x000fc80000011600 */
[----:B------:R-:W-:-:S13]  /*187e0*/  ISETP.NE.U32.AND P0, PT, R12, RZ, PT ;  /* 0x000000ff0c00720c */ /* 0x000fda0003f05070 */
[----:B------:R-:W-:Y:S05]  /*187f0*/  @P0 BRA `(.L_x_256) ;  /* 0x0000000000280947 */ /* 0x000fea0003800000 */
[----:B------:R-:W-:-:S05]  /*18800*/  IMAD.SHL.U32 R0, R4, 0x2, RZ ;  /* 0x0000000204007824 */ /* 0x000fca00078e00ff */
[----:B------:R-:W-:-:S13]  /*18810*/  ISETP.NE.AND P0, PT, R0, RZ, PT ;  /* 0x000000ff0000720c */ /* 0x000fda0003f05270 */
[----:B------:R-:W-:Y:S01]  /*18820*/  @P0 FFMA R6, R4, 1.84467440737095516160e+19, RZ ;  /* 0x5f80000004060823 */ /* 0x000fe200000000ff */
[----:B------:R-:W-:Y:S08]  /*18830*/  @!P0 MUFU.RCP R5, R4 ;  /* 0x0000000400058308 */ /* 0x000ff00000001000 */
[----:B------:R-:W0:Y:S02]  /*18840*/  @P0 MUFU.RCP R9, R6 ;  /* 0x0000000600090308 */ /* 0x000e240000001000 */
[----:B0-----:R-:W-:-:S04]  /*18850*/  @P0 FFMA R0, R6, R9, -1 ;  /* 0xbf80000006000423 */ /* 0x001fc80000000009 */
[----:B------:R-:W-:-:S04]  /*18860*/  @P0 FADD.FTZ R0, -R0, -RZ ;  /* 0x800000ff00000221 */ /* 0x000fc80000010100 */
[----:B------:R-:W-:-:S04]  /*18870*/  @P0 FFMA R0, R9, R0, R9 ;  /* 0x0000000009000223 */ /* 0x000fc80000000009 */
[----:B------:R-:W-:Y:S01]  /*18880*/  @P0 FFMA R5, R0, 1.84467440737095516160e+19, RZ ;  /* 0x5f80000000050823 */ /* 0x000fe200000000ff */
[----:B------:R-:W-:Y:S06]  /*18890*/  BRA `(.L_x_257) ;  /* 0x0000000000887947 */ /* 0x000fec0003800000 */
.L_x_256:
[----:B------:R-:W-:-:S05]  /*188a0*/  VIADD R13, R12, 0xffffff03 ;  /* 0xffffff030c0d7836 */ /* 0x000fca0000000000 */
[----:B------:R-:W-:-:S13]  /*188b0*/  ISETP.GT.U32.AND P0, PT, R13, 0x1, PT ;  /* 0x000000010d00780c */ /* 0x000fda0003f04070 */
[----:B------:R-:W-:Y:S05]  /*188c0*/  @P0 BRA `(.L_x_258) ;  /* 0x0000000000780947 */ /* 0x000fea0003800000 */
[----:B------:R-:W-:Y:S01]  /*188d0*/  LOP3.LUT R0, R4, 0x7fffff, RZ, 0xc0, !PT ;  /* 0x007fffff04007812 */ /* 0x000fe200078ec0ff */
[----:B------:R-:W-:-:S03]  /*188e0*/  IMAD.MOV.U32 R10, RZ, RZ, 0x3 ;  /* 0x00000003ff0a7424 */ /* 0x000fc600078e00ff */
[----:B------:R-:W-:Y:S02]  /*188f0*/  LOP3.LUT R0, R0, 0x3f800000, RZ, 0xfc, !PT ;  /* 0x3f80000000007812 */ /* 0x000fe400078efcff */
[----:B------:R-:W-:Y:S02]  /*18900*/  SHF.L.U32 R10, R10, R13, RZ ;  /* 0x0000000d0a0a7219 */ /* 0x000fe400000006ff */
[----:B------:R-:W0:Y:S02]  /*18910*/  MUFU.RCP R5, R0 ;  /* 0x0000000000057308 */ /* 0x000e240000001000 */
[----:B0-----:R-:W-:-:S04]  /*18920*/  FFMA R6, R0, R5, -1 ;  /* 0xbf80000000067423 */ /* 0x001fc80000000005 */
[----:B------:R-:W-:-:S04]  /*18930*/  FADD.FTZ R6, -R6, -RZ ;  /* 0x800000ff06067221 */ /* 0x000fc80000010100 */
[CCC-:B------:R-:W-:Y:S01]  /*18940*/  FFMA.RM R9, R5.reuse, R6.reuse, R5.reuse ;  /* 0x0000000605097223 */ /* 0x1c0fe20000004005 */
[----:B------:R-:W-:-:S04]  /*18950*/  FFMA.RP R6, R5, R6, R5 ;  /* 0x0000000605067223 */ /* 0x000fc80000008005 */
[C---:B------:R-:W-:Y:S02]  /*18960*/  LOP3.LUT R5, R9.reuse, 0x7fffff, RZ, 0xc0, !PT ;  /* 0x007fffff09057812 */ /* 0x040fe400078ec0ff */
[----:B------:R-:W-:Y:S02]  /*18970*/  FSETP.NEU.FTZ.AND P0, PT, R9, R6, PT ;  /* 0x000000060900720b */ /* 0x000fe40003f1d000 */
[----:B------:R-:W-:Y:S02]  /*18980*/  LOP3.LUT R5, R5, 0x800000, RZ, 0xfc, !PT ;  /* 0x0080000005057812 */ /* 0x000fe400078efcff */
[----:B------:R-:W-:Y:S02]  /*18990*/  SEL R6, RZ, 0xffffffff, !P0 ;  /* 0xffffffffff067807 */ /* 0x000fe40004000000 */
[----:B------:R-:W-:-:S03]  /*189a0*/  LOP3.LUT R10, R10, R5, RZ, 0xc0, !PT ;  /* 0x000000050a0a7212 */ /* 0x000fc600078ec0ff */
[----:B------:R-:W-:Y:S01]  /*189b0*/  IMAD.MOV R6, RZ, RZ, -R6 ;  /* 0x000000ffff067224 */ /* 0x000fe200078e0a06 */
[----:B------:R-:W-:-:S04]  /*189c0*/  SHF.R.U32.HI R10, RZ, R13, R10 ;  /* 0x0000000dff0a7219 */ /* 0x000fc8000001160a */
[----:B------:R-:W-:Y:S02]  /*189d0*/  LOP3.LUT P1, RZ, R6, R13, R5, 0xf8, !PT ;  /* 0x0000000d06ff7212 */ /* 0x000fe4000782f805 */
[C---:B------:R-:W-:Y:S02]  /*189e0*/  LOP3.LUT P0, RZ, R10.reuse, 0x1, RZ, 0xc0, !PT ;  /* 0x000000010aff7812 */ /* 0x040fe4000780c0ff */
[----:B------:R-:W-:-:S04]  /*189f0*/  LOP3.LUT P2, RZ, R10, 0x2, RZ, 0xc0, !PT ;  /* 0x000000020aff7812 */ /* 0x000fc8000784c0ff */
[----:B------:R-:W-:Y:S02]  /*18a00*/  PLOP3.LUT P0, PT, P0, P1, P2, 0xe0, 0x0 ;  /* 0x000000000000781c */ /* 0x000fe40000703c20 */
[----:B------:R-:W-:Y:S02]  /*18a10*/  LOP3.LUT P1, RZ, R4, 0x7fffff, RZ, 0xc0, !PT ;  /* 0x007fffff04ff7812 */ /* 0x000fe4000782c0ff */
[----:B------:R-:W-:-:S05]  /*18a20*/  SEL R0, RZ, 0x1, !P0 ;  /* 0x00000001ff007807 */ /* 0x000fca0004000000 */
[----:B------:R-:W-:-:S05]  /*18a30*/  IMAD.MOV R0, RZ, RZ, -R0 ;  /* 0x000000ffff007224 */ /* 0x000fca00078e0a00 */
[----:B------:R-:W-:Y:S01]  /*18a40*/  ISETP.GE.AND P0, PT, R0, RZ, PT ;  /* 0x000000ff0000720c */ /* 0x000fe20003f06270 */
[----:B------:R-:W-:-:S05]  /*18a50*/  VIADD R0, R12, 0xffffff04 ;  /* 0xffffff040c007836 */ /* 0x000fca0000000000 */
[----:B------:R-:W-:-:S07]  /*18a60*/  SHF.R.U32.HI R5, RZ, R0, R5 ;  /* 0x00000000ff057219 */ /* 0x000fce0000011605 */
[----:B------:R-:W-:-:S04]  /*18a70*/  @!P0 VIADD R5, R5, 0x1 ;  /* 0x0000000105058836 */ /* 0x000fc80000000000 */
[----:B------:R-:W-:-:S05]  /*18a80*/  @!P1 IMAD.SHL.U32 R5, R5, 0x2, RZ ;  /* 0x0000000205059824 */ /* 0x000fca00078e00ff */
[----:B------:R-:W-:Y:S01]  /*18a90*/  LOP3.LUT R5, R5, 0x80000000, R4, 0xf8, !PT ;  /* 0x8000000005057812 */ /* 0x000fe200078ef804 */
[----:B------:R-:W-:Y:S06]  /*18aa0*/  BRA `(.L_x_257) ;  /* 0x0000000000047947 */ /* 0x000fec0003800000 */
.L_x_258:
[----:B------:R0:W1:Y:S02]  /*18ab0*/  MUFU.RCP R5, R4 ;  /* 0x0000000400057308 */ /* 0x0000640000001000 */
.L_x_257:
[----:B------:R-:W-:Y:S05]  /*18ac0*/  BSYNC.RECONVERGENT B2 ;  /* 0x0000000000027941 */ /* 0x000fea0003800200 */
.L_x_255:
[----:B-1----:R-:W-:Y:S02]  /*18ad0*/  IMAD.MOV.U32 R0, RZ, RZ, R5 ;  /* 0x000000ffff007224 */ /* 0x002fe400078e0005 */
[----:B0-----:R-:W-:Y:S02]  /*18ae0*/  IMAD.MOV.U32 R4, RZ, RZ, R11 ;  /* 0x000000ffff047224 */ /* 0x001fe400078e000b */
[----:B------:R-:W-:-:S04]  /*18af0*/  IMAD.MOV.U32 R5, RZ, RZ, 0x0 ;  /* 0x00000000ff057424 */ /* 0x000fc800078e00ff */
[----:B------:R-:W-:Y:S05]  /*18b00*/  RET.REL.NODEC R4 `(_Z12renderKernelPhiif) ;  /* 0xfffffe74043c7950 */ /* 0x000fea0003c3ffff */
        .weak           $__internal_1_$__cuda_sm20_sqrt_rn_f32_slowpath
        .type           $__internal_1_$__cuda_sm20_sqrt_rn_f32_slowpath,@function
        .size           $__internal_1_$__cuda_sm20_sqrt_rn_f32_slowpath,($__internal_2_$__cuda_sm3x_div_rn_noftz_f32_slowpath - $__internal_1_$__cuda_sm20_sqrt_rn_f32_slowpath)
$__internal_1_$__cuda_sm20_sqrt_rn_f32_slowpath:
[----:B------:R-:W-:-:S13]  /*18b10*/  LOP3.LUT P0, RZ, R0, 0x7fffffff, RZ, 0xc0, !PT ;  /* 0x7fffffff00ff7812 */ /* 0x000fda000780c0ff */
[----:B------:R-:W-:Y:S01]  /*18b20*/  @!P0 IMAD.MOV.U32 R14, RZ, RZ, R0 ;  /* 0x000000ffff0e8224 */ /* 0x000fe200078e0000 */
[----:B------:R-:W-:Y:S06]  /*18b30*/  @!P0 BRA `(.L_x_259) ;  /* 0x0000000000408947 */ /* 0x000fec0003800000 */
[----:B------:R-:W-:-:S13]  /*18b40*/  FSETP.GEU.FTZ.AND P0, PT, R0, RZ, PT ;  /* 0x000000ff0000720b */ /* 0x000fda0003f1e000 */
[----:B------:R-:W-:Y:S01]  /*18b50*/  @!P0 IMAD.MOV.U32 R14, RZ, RZ, 0x7fffffff ;  /* 0x7fffffffff0e8424 */ /* 0x000fe200078e00ff */
[----:B------:R-:W-:Y:S06]  /*18b60*/  @!P0 BRA `(.L_x_259) ;  /* 0x0000000000348947 */ /* 0x000fec0003800000 */
[----:B------:R-:W-:-:S13]  /*18b70*/  FSETP.GTU.FTZ.AND P0, PT, |R0|, +INF , PT ;  /* 0x7f8000000000780b */ /* 0x000fda0003f1c200 */
[----:B------:R-:W-:Y:S01]  /*18b80*/  @P0 FADD.FTZ R14, R0, 1 ;  /* 0x3f800000000e0421 */ /* 0x000fe20000010000 */
[----:B------:R-:W-:Y:S06]  /*18b90*/  @P0 BRA `(.L_x_259) ;  /* 0x0000000000280947 */ /* 0x000fec0003800000 */
[----:B------:R-:W-:-:S13]  /*18ba0*/  FSETP.NEU.FTZ.AND P0, PT, |R0|, +INF , PT ;  /* 0x7f8000000000780b */ /* 0x000fda0003f1d200 */
[----:B------:R-:W-:-:S04]  /*18bb0*/  @P0 FFMA R15, R0, 1.84467440737095516160e+19, RZ ;  /* 0x5f800000000f0823 */ /* 0x000fc800000000ff */
[----:B------:R-:W0:Y:S02]  /*18bc0*/  @P0 MUFU.RSQ R14, R15 ;  /* 0x0000000f000e0308 */ /* 0x000e240000001400 */
[----:B0-----:R-:W-:Y:S01]  /*18bd0*/  @P0 FMUL.FTZ R16, R15, R14 ;  /* 0x0000000e0f100220 */ /* 0x001fe20000410000 */
[----:B------:R-:W-:Y:S01]  /*18be0*/  @P0 FMUL.FTZ R18, R14, 0.5 ;  /* 0x3f0000000e120820 */ /* 0x000fe20000410000 */
[----:B------:R-:W-:Y:S02]  /*18bf0*/  @!P0 IMAD.MOV.U32 R14, RZ, RZ, R0 ;  /* 0x000000ffff0e8224 */ /* 0x000fe400078e0000 */
[----:B------:R-:W-:-:S04]  /*18c00*/  @P0 FADD.FTZ R17, -R16, -RZ ;  /* 0x800000ff10110221 */ /* 0x000fc80000010100 */
[----:B------:R-:W-:-:S04]  /*18c10*/  @P0 FFMA R17, R16, R17, R15 ;  /* 0x0000001110110223 */ /* 0x000fc8000000000f */
[----:B------:R-:W-:-:S04]  /*18c20*/  @P0 FFMA R17, R17, R18, R16 ;  /* 0x0000001211110223 */ /* 0x000fc80000000010 */
[----:B------:R-:W-:-:S07]  /*18c30*/  @P0 FMUL.FTZ R14, R17, 2.3283064365386962891e-10 ;  /* 0x2f800000110e0820 */ /* 0x000fce0000410000 */
.L_x_259:
[----:B------:R-:W-:Y:S02]  /*18c40*/  IMAD.MOV.U32 R0, RZ, RZ, R14 ;  /* 0x000000ffff007224 */ /* 0x000fe400078e000e */
[----:B------:R-:W-:Y:S02]  /*18c50*/  IMAD.MOV.U32 R14, RZ, RZ, R19 ;  /* 0x000000ffff0e7224 */ /* 0x000fe400078e0013 */
[----:B------:R-:W-:-:S04]  /*18c60*/  IMAD.MOV.U32 R15, RZ, RZ, 0x0 ;  /* 0x00000000ff0f7424 */ /* 0x000fc800078e00ff */
[----:B------:R-:W-:Y:S05]  /*18c70*/  RET.REL.NODEC R14 `(_Z12renderKernelPhiif) ;  /* 0xfffffe700ee07950 */ /* 0x000fea0003c3ffff */
        .weak           $__internal_2_$__cuda_sm3x_div_rn_noftz_f32_slowpath
        .type           $__internal_2_$__cuda_sm3x_div_rn_noftz_f32_slowpath,@function
        .size           $__internal_2_$__cuda_sm3x_div_rn_noftz_f32_slowpath,(.L_x_274 - $__internal_2_$__cuda_sm3x_div_rn_noftz_f32_slowpath)
$__internal_2_$__cuda_sm3x_div_rn_noftz_f32_slowpath:
[--C-:B------:R-:W-:Y:S01]  /*18c80*/  SHF.R.U32.HI R10, RZ, 0x17, R5.reuse ;  /* 0x00000017ff0a7819 */ /* 0x100fe20000011605 */
[----:B------:R-:W-:Y:S01]  /*18c90*/  BSSY.RECONVERGENT B1, `(.L_x_260) ;  /* 0x0000063000017945 */ /* 0x000fe20003800200 */
[----:B------:R-:W-:Y:S02]  /*18ca0*/  SHF.R.U32.HI R9, RZ, 0x17, R4 ;  /* 0x00000017ff097819 */ /* 0x000fe40000011604 */
[----:B------:R-:W-:Y:S02]  /*18cb0*/  LOP3.LUT R16, R10, 0xff, RZ, 0xc0, !PT ;  /* 0x000000ff0a107812 */ /* 0x000fe400078ec0ff */
[----:B------:R-:W-:Y:S01]  /*18cc0*/  LOP3.LUT R14, R9, 0xff, RZ, 0xc0, !PT ;  /* 0x000000ff090e7812 */ /* 0x000fe200078ec0ff */
[----:B------:R-:W-:Y:S02]  /*18cd0*/  IMAD.MOV.U32 R9, RZ, RZ, R5 ;  /* 0x000000ffff097224 */ /* 0x000fe400078e0005 */
[----:B------:R-:W-:Y:S02]  /*18ce0*/  VIADD R12, R16, 0xffffffff ;  /* 0xffffffff100c7836 */ /* 0x000fe40000000000 */
[----:B------:R-:W-:-:S03]  /*18cf0*/  VIADD R11, R14, 0xffffffff ;  /* 0xffffffff0e0b7836 */ /* 0x000fc60000000000 */
[----:B------:R-:W-:-:S04]  /*18d00*/  ISETP.GT.U32.AND P0, PT, R12, 0xfd, PT ;  /* 0x000000fd0c00780c */ /* 0x000fc80003f04070 */
[----:B------:R-:W-:-:S13]  /*18d10*/  ISETP.GT.U32.OR P0, PT, R11, 0xfd, P0 ;  /* 0x000000fd0b00780c */ /* 0x000fda0000704470 */
[----:B------:R-:W-:Y:S01]  /*18d20*/  @!P0 IMAD.MOV.U32 R10, RZ, RZ, RZ ;  /* 0x000000ffff0a8224 */ /* 0x000fe200078e00ff */
[----:B------:R-:W-:Y:S06]  /*18d30*/  @!P0 BRA `(.L_x_261) ;  /* 0x00000000005c8947 */ /* 0x000fec0003800000 */
[----:B------:R-:W-:Y:S02]  /*18d40*/  FSETP.GTU.FTZ.AND P0, PT, |R4|, +INF , PT ;  /* 0x7f8000000400780b */ /* 0x000fe40003f1c200 */
[----:B------:R-:W-:-:S04]  /*18d50*/  FSETP.GTU.FTZ.AND P1, PT, |R5|, +INF , PT ;  /* 0x7f8000000500780b */ /* 0x000fc80003f3c200 */
[----:B------:R-:W-:-:S13]  /*18d60*/  PLOP3.LUT P0, PT, P0, P1, PT, 0xf8, 0x8f ;  /* 0x00000000008f781c */ /* 0x000fda0000703f70 */
[----:B------:R-:W-:Y:S05]  /*18d70*/  @P0 BRA `(.L_x_262) ;  /* 0x00000004004c0947 */ /* 0x000fea0003800000 */
[----:B------:R-:W-:-:S13]  /*18d80*/  LOP3.LUT P0, RZ, R9, 0x7fffffff, R4, 0xc8, !PT ;  /* 0x7fffffff09ff7812 */ /* 0x000fda000780c804 */
[----:B------:R-:W-:Y:S05]  /*18d90*/  @!P0 BRA `(.L_x_263) ;  /* 0x00000004003c8947 */ /* 0x000fea0003800000 */
[C---:B------:R-:W-:Y:S02]  /*18da0*/  FSETP.NEU.FTZ.AND P2, PT, |R4|.reuse, +INF , PT ;  /* 0x7f8000000400780b */ /* 0x040fe40003f5d200 */
[----:B------:R-:W-:Y:S02]  /*18db0*/  FSETP.NEU.FTZ.AND P1, PT, |R5|, +INF , PT ;  /* 0x7f8000000500780b */ /* 0x000fe40003f3d200 */
[----:B------:R-:W-:-:S11]  /*18dc0*/  FSETP.NEU.FTZ.AND P0, PT, |R4|, +INF , PT ;  /* 0x7f8000000400780b */ /* 0x000fd60003f1d200 */
[----:B------:R-:W-:Y:S05]  /*18dd0*/  @!P1 BRA !P2, `(.L_x_263) ;  /* 0x00000004002c9947 */ /* 0x000fea0005000000 */
[----:B------:R-:W-:-:S04]  /*18de0*/  LOP3.LUT P2, RZ, R4, 0x7fffffff, RZ, 0xc0, !PT ;  /* 0x7fffffff04ff7812 */ /* 0x000fc8000784c0ff */
[----:B------:R-:W-:-:S13]  /*18df0*/  PLOP3.LUT P1, PT, P1, P2, PT, 0x2f, 0xf2 ;  /* 0x0000000000f2781c */ /* 0x000fda0000f24577 */
[----:B------:R-:W-:Y:S05]  /*18e00*/  @P1 BRA `(.L_x_264) ;  /* 0x0000000400181947 */ /* 0x000fea0003800000 */
[----:B------:R-:W-:-:S04]  /*18e10*/  LOP3.LUT P1, RZ, R9, 0x7fffffff, RZ, 0xc0, !PT ;  /* 0x7fffffff09ff7812 */ /* 0x000fc8000782c0ff */
[----:B------:R-:W-:-:S13]  /*18e20*/  PLOP3.LUT P0, PT, P0, P1, PT, 0x2f, 0xf2 ;  /* 0x0000000000f2781c */ /* 0x000fda0000702577 */
[----:B------:R-:W-:Y:S05]  /*18e30*/  @P0 BRA `(.L_x_265) ;  /* 0x0000000400000947 */ /* 0x000fea0003800000 */
[----:B------:R-:W-:Y:S02]  /*18e40*/  ISETP.GE.AND P0, PT, R11, RZ, PT ;  /* 0x000000ff0b00720c */ /* 0x000fe40003f06270 */
[----:B------:R-:W-:-:S11]  /*18e50*/  ISETP.GE.AND P1, PT, R12, RZ, PT ;  /* 0x000000ff0c00720c */ /* 0x000fd60003f26270 */
[----:B------:R-:W-:Y:S02]  /*18e60*/  @P0 IMAD.MOV.U32 R10, RZ, RZ, RZ ;  /* 0x000000ffff0a0224 */ /* 0x000fe400078e00ff */
[----:B------:R-:W-:Y:S01]  /*18e70*/  @!P0 FFMA R4, R4, 1.84467440737095516160e+19, RZ ;  /* 0x5f80000004048823 */ /* 0x000fe200000000ff */
[----:B------:R-:W-:Y:S02]  /*18e80*/  @!P0 IMAD.MOV.U32 R10, RZ, RZ, -0x40 ;  /* 0xffffffc0ff0a8424 */ /* 0x000fe400078e00ff */
[----:B------:R-:W-:Y:S02]  /*18e90*/  @!P1 FFMA R9, R5, 1.84467440737095516160e+19, RZ ;  /* 0x5f80000005099823 */ /* 0x000fe400000000ff */
[----:B------:R-:W-:-:S07]  /*18ea0*/  @!P1 VIADD R10, R10, 0x40 ;  /* 0x000000400a0a9836 */ /* 0x000fce0000000000 */
.L_x_261:
[----:B------:R-:W-:Y:S01]  /*18eb0*/  LEA R12, R16, 0xc0800000, 0x17 ;  /* 0xc0800000100c7811 */ /* 0x000fe200078eb8ff */
[----:B------:R-:W-:Y:S04]  /*18ec0*/  BSSY.RECONVERGENT B2, `(.L_x_266) ;  /* 0x0000036000027945 */ /* 0x000fe80003800200 */
[----:B------:R-:W-:Y:S02]  /*18ed0*/  IMAD.IADD R12, R9, 0x1, -R12 ;  /* 0x00000001090c7824 */ /* 0x000fe400078e0a0c */
[----:B------:R-:W-:Y:S02]  /*18ee0*/  VIADD R9, R14, 0xffffff81 ;  /* 0xffffff810e097836 */ /* 0x000fe40000000000 */
[----:B------:R-:W0:Y:S01]  /*18ef0*/  MUFU.RCP R11, R12 ;  /* 0x0000000c000b7308 */ /* 0x000e220000001000 */
[----:B------:R-:W-:Y:S01]  /*18f00*/  FADD.FTZ R13, -R12, -RZ ;  /* 0x800000ff0c0d7221 */ /* 0x000fe20000010100 */
[C---:B------:R-:W-:Y:S01]  /*18f10*/  IMAD R4, R9.reuse, -0x800000, R4 ;  /* 0xff80000009047824 */ /* 0x040fe200078e0204 */
[----:B------:R-:W-:-:S05]  /*18f20*/  IADD3 R9, PT, PT, R9, 0x7f, -R16 ;  /* 0x0000007f09097810 */ /* 0x000fca0007ffe810 */
[----:B------:R-:W-:Y:S02]  /*18f30*/  IMAD.IADD R9, R9, 0x1, R10 ;  /* 0x0000000109097824 */ /* 0x000fe400078e020a */
[----:B0-----:R-:W-:-:S04]  /*18f40*/  FFMA R14, R11, R13, 1 ;  /* 0x3f8000000b0e7423 */ /* 0x001fc8000000000d */
[----:B------:R-:W-:-:S04]  /*18f50*/  FFMA R18, R11, R14, R11 ;  /* 0x0000000e0b127223 */ /* 0x000fc8000000000b */
[----:B------:R-:W-:-:S04]  /*18f60*/  FFMA R11, R4, R18, RZ ;  /* 0x00000012040b7223 */ /* 0x000fc800000000ff */
[----:B------:R-:W-:-:S04]  /*18f70*/  FFMA R14, R13, R11, R4 ;  /* 0x0000000b0d0e7223 */ /* 0x000fc80000000004 */
[----:B------:R-:W-:-:S04]  /*18f80*/  FFMA R15, R18, R14, R11 ;  /* 0x0000000e120f7223 */ /* 0x000fc8000000000b */
[----:B------:R-:W-:-:S04]  /*18f90*/  FFMA R14, R13, R15, R4 ;  /* 0x0000000f0d0e7223 */ /* 0x000fc80000000004 */
[----:B------:R-:W-:-:S05]  /*18fa0*/  FFMA R11, R18, R14, R15 ;  /* 0x0000000e120b7223 */ /* 0x000fca000000000f */
[----:B------:R-:W-:-:S04]  /*18fb0*/  SHF.R.U32.HI R4, RZ, 0x17, R11 ;  /* 0x00000017ff047819 */ /* 0x000fc8000001160b */
[----:B------:R-:W-:-:S05]  /*18fc0*/  LOP3.LUT R4, R4, 0xff, RZ, 0xc0, !PT ;  /* 0x000000ff04047812 */ /* 0x000fca00078ec0ff */
[----:B------:R-:W-:-:S04]  /*18fd0*/  IMAD.IADD R12, R4, 0x1, R9 ;  /* 0x00000001040c7824 */ /* 0x000fc800078e0209 */
[----:B------:R-:W-:-:S05]  /*18fe0*/  VIADD R4, R12, 0xffffffff ;  /* 0xffffffff0c047836 */ /* 0x000fca0000000000 */
[----:B------:R-:W-:-:S13]  /*18ff0*/  ISETP.GE.U32.AND P0, PT, R4, 0xfe, PT ;  /* 0x000000fe0400780c */ /* 0x000fda0003f06070 */
[----:B------:R-:W-:Y:S05]  /*19000*/  @!P0 BRA `(.L_x_267) ;  /* 0x0000000000808947 */ /* 0x000fea0003800000 */
[----:B------:R-:W-:-:S13]  /*19010*/  ISETP.GT.AND P0, PT, R12, 0xfe, PT ;  /* 0x000000fe0c00780c */ /* 0x000fda0003f04270 */
[----:B------:R-:W-:Y:S05]  /*19020*/  @P0 BRA `(.L_x_268) ;  /* 0x00000000006c0947 */ /* 0x000fea0003800000 */
[----:B------:R-:W-:-:S13]  /*19030*/  ISETP.GE.AND P0, PT, R12, 0x1, PT ;  /* 0x000000010c00780c */ /* 0x000fda0003f06270 */
[----:B------:R-:W-:Y:S05]  /*19040*/  @P0 BRA `(.L_x_269) ;  /* 0x0000000000740947 */ /* 0x000fea0003800000 */
[----:B------:R-:W-:Y:S02]  /*19050*/  ISETP.GE.AND P0, PT, R12, -0x18, PT ;  /* 0xffffffe80c00780c */ /* 0x000fe40003f06270 */
[----:B------:R-:W-:-:S11]  /*19060*/  LOP3.LUT R11, R11, 0x80000000, RZ, 0xc0, !PT ;  /* 0x800000000b0b7812 */ /* 0x000fd600078ec0ff */
[----:B------:R-:W-:Y:S05]  /*19070*/  @!P0 BRA `(.L_x_269) ;  /* 0x0000000000688947 */ /* 0x000fea0003800000 */
[-CC-:B------:R-:W-:Y:S01]  /*19080*/  FFMA.RZ R4, R18, R14.reuse, R15.reuse ;  /* 0x0000000e12047223 */ /* 0x180fe2000000c00f */
[----:B------:R-:W-:Y:S02]  /*19090*/  VIADD R13, R12, 0x20 ;  /* 0x000000200c0d7836 */ /* 0x000fe40000000000 */
[-CC-:B------:R-:W-:Y:S01]  /*190a0*/  FFMA.RM R9, R18, R14.reuse, R15.reuse ;  /* 0x0000000e12097223 */ /* 0x180fe2000000400f */
[----:B------:R-:W-:Y:S02]  /*190b0*/  ISETP.NE.AND P2, PT, R12, RZ, PT ;  /* 0x000000ff0c00720c */ /* 0x000fe40003f45270 */
[----:B------:R-:W-:Y:S01]  /*190c0*/  LOP3.LUT R10, R4, 0x7fffff, RZ, 0xc0, !PT ;  /* 0x007fffff040a7812 */ /* 0x000fe200078ec0ff */
[----:B------:R-:W-:Y:S01]  /*190d0*/  FFMA.RP R4, R18, R14, R15 ;  /* 0x0000000e12047223 */ /* 0x000fe2000000800f */
[----:B------:R-:W-:Y:S01]  /*190e0*/  ISETP.NE.AND P1, PT, R12, RZ, PT ;  /* 0x000000ff0c00720c */ /* 0x000fe20003f25270 */
[----:B------:R-:W-:Y:S01]  /*190f0*/  IMAD.MOV R12, RZ, RZ, -R12 ;  /* 0x000000ffff0c7224 */ /* 0x000fe200078e0a0c */
[----:B------:R-:W-:-:S02]  /*19100*/  LOP3.LUT R10, R10, 0x800000, RZ, 0xfc, !PT ;  /* 0x008000000a0a7812 */ /* 0x000fc400078efcff */
[----:B------:R-:W-:Y:S02]  /*19110*/  FSETP.NEU.FTZ.AND P0, PT, R4, R9, PT ;  /* 0x000000090400720b */ /* 0x000fe40003f1d000 */
[----:B------:R-:W-:Y:S02]  /*19120*/  SHF.L.U32 R13, R10, R13, RZ ;  /* 0x0000000d0a0d7219 */ /* 0x000fe400000006ff */
[----:B------:R-:W-:Y:S02]  /*19130*/  SEL R9, R12, RZ, P2 ;  /* 0x000000ff0c097207 */ /* 0x000fe40001000000 */
[----:B------:R-:W-:Y:S02]  /*19140*/  ISETP.NE.AND P1, PT, R13, RZ, P1 ;  /* 0x000000ff0d00720c */ /* 0x000fe40000f25270 */
[----:B------:R-:W-:Y:S02]  /*19150*/  SHF.R.U32.HI R9, RZ, R9, R10 ;  /* 0x00000009ff097219 */ /* 0x000fe4000001160a */
[----:B------:R-:W-:-:S02]  /*19160*/  PLOP3.LUT P0, PT, P0, P1, PT, 0xf8, 0x8f ;  /* 0x00000000008f781c */ /* 0x000fc40000703f70 */
[----:B------:R-:W-:Y:S02]  /*19170*/  SHF.R.U32.HI R13, RZ, 0x1, R9 ;  /* 0x00000001ff0d7819 */ /* 0x000fe40000011609 */
[----:B------:R-:W-:-:S04]  /*19180*/  SEL R4, RZ, 0x1, !P0 ;  /* 0x00000001ff047807 */ /* 0x000fc80004000000 */
[----:B------:R-:W-:-:S04]  /*19190*/  LOP3.LUT R4, R4, 0x1, R13, 0xf8, !PT ;  /* 0x0000000104047812 */ /* 0x000fc800078ef80d */
[----:B------:R-:W-:-:S05]  /*191a0*/  LOP3.LUT R4, R4, R9, RZ, 0xc0, !PT ;  /* 0x0000000904047212 */ /* 0x000fca00078ec0ff */
[----:B------:R-:W-:-:S05]  /*191b0*/  IMAD.IADD R4, R13, 0x1, R4 ;  /* 0x000000010d047824 */ /* 0x000fca00078e0204 */
[----:B------:R-:W-:Y:S01]  /*191c0*/  LOP3.LUT R11, R4, R11, RZ, 0xfc, !PT ;  /* 0x0000000b040b7212 */ /* 0x000fe200078efcff */
[----:B------:R-:W-:Y:S06]  /*191d0*/  BRA `(.L_x_269) ;  /* 0x0000000000107947 */ /* 0x000fec0003800000 */
.L_x_268:
[----:B------:R-:W-:-:S04]  /*191e0*/  LOP3.LUT R11, R11, 0x80000000, RZ, 0xc0, !PT ;  /* 0x800000000b0b7812 */ /* 0x000fc800078ec0ff */
[----:B------:R-:W-:Y:S01]  /*191f0*/  LOP3.LUT R11, R11, 0x7f800000, RZ, 0xfc, !PT ;  /* 0x7f8000000b0b7812 */ /* 0x000fe200078efcff */
[----:B------:R-:W-:Y:S06]  /*19200*/  BRA `(.L_x_269) ;  /* 0x0000000000047947 */ /* 0x000fec0003800000 */
.L_x_267:
[----:B------:R-:W-:-:S07]  /*19210*/  IMAD R11, R9, 0x800000, R11 ;  /* 0x00800000090b7824 */ /* 0x000fce00078e020b */
.L_x_269:
[----:B------:R-:W-:Y:S05]  /*19220*/  BSYNC.RECONVERGENT B2 ;  /* 0x0000000000027941 */ /* 0x000fea0003800200 */
.L_x_266:
[----:B------:R-:W-:Y:S05]  /*19230*/  BRA `(.L_x_270) ;  /* 0x0000000000207947 */ /* 0x000fea0003800000 */
.L_x_265:
[----:B------:R-:W-:-:S04]  /*19240*/  LOP3.LUT R4, R9, 0x80000000, R4, 0x48, !PT ;  /* 0x8000000009047812 */ /* 0x000fc800078e4804 */
[----:B------:R-:W-:Y:S01]  /*19250*/  LOP3.LUT R11, R4, 0x7f800000, RZ, 0xfc, !PT ;  /* 0x7f800000040b7812 */ /* 0x000fe200078efcff */
[----:B------:R-:W-:Y:S06]  /*19260*/  BRA `(.L_x_270) ;  /* 0x0000000000147947 */ /* 0x000fec0003800000 */
.L_x_264:
[----:B------:R-:W-:Y:S01]  /*19270*/  LOP3.LUT R11, R9, 0x80000000, R4, 0x48, !PT ;  /* 0x80000000090b7812 */ /* 0x000fe200078e4804 */
[----:B------:R-:W-:Y:S06]  /*19280*/  BRA `(.L_x_270) ;  /* 0x00000000000c7947 */ /* 0x000fec0003800000 */
.L_x_263:
[----:B------:R-:W0:Y:S01]  /*19290*/  MUFU.RSQ R11, -QNAN ;  /* 0xffc00000000b7908 */ /* 0x000e220000001400 */
[----:B------:R-:W-:Y:S05]  /*192a0*/  BRA `(.L_x_270) ;  /* 0x0000000000047947 */ /* 0x000fea0003800000 */
.L_x_262:
[----:B------:R-:W-:-:S07]  /*192b0*/  FADD.FTZ R11, R4, R5 ;  /* 0x00000005040b7221 */ /* 0x000fce0000010000 */
.L_x_270:
[----:B------:R-:W-:Y:S05]  /*192c0*/  BSYNC.RECONVERGENT B1 ;  /* 0x0000000000017941 */ /* 0x000fea0003800200 */
.L_x_260:
[----:B------:R-:W-:-:S04]  /*192d0*/  IMAD.MOV.U32 R9, RZ, RZ, 0x0 ;  /* 0x00000000ff097424 */ /* 0x000fc800078e00ff */
[----:B0-----:R-:W-:Y:S05]  /*192e0*/  RET.REL.NODEC R8 `(_Z12renderKernelPhiif) ;  /* 0xfffffe6c08447950 */ /* 0x001fea0003c3ffff */
.L_x_271:
[----:B------:R-:W-:-:S00]  /*192f0*/  BRA `(.L_x_271) ;  /* 0xfffffffc00fc7947 */ /* 0x000fc0000383ffff */
[----:B------:R-:W-:-:S00]  /*19300*/  NOP ;  /* 0x0000000000007918 */ /* 0x000fc00000000000 */
[----:B------:R-:W-:-:S00]  /*19310*/  NOP ;  /* 0x0000000000007918 */ /* 0x000fc00000000000 */
[----:B------:R-:W-:-:S00]  /*19320*/  NOP ;  /* 0x0000000000007918 */ /* 0x000fc00000000000 */
[----:B------:R-:W-:-:S00]  /*19330*/  NOP ;  /* 0x0000000000007918 */ /* 0x000fc00000000000 */
[----:B------:R-:W-:-:S00]  /*19340*/  NOP ;  /* 0x0000000000007918 */ /* 0x000fc00000000000 */
[----:B------:R-:W-:-:S00]  /*19350*/  NOP ;  /* 0x0000000000007918 */ /* 0x000fc00000000000 */
[----:B------:R-:W-:-:S00]  /*19360*/  NOP ;  /* 0x0000000000007918 */ /* 0x000fc00000000000 */
[----:B------:R-:W-:-:S00]  /*19370*/  NOP ;  /* 0x0000000000007918 */ /* 0x000fc00000000000 */
.L_x_274:


//--------------------- .nv.global.init           --------------------------
	.section	.nv.global.init,"aw",@progbits
	.align	4
.nv.global.init:
	.type		__cudart_i2opi_f,@object
	.size		__cudart_i2opi_f,(.L_0 - __cudart_i2opi_f)
__cudart_i2opi_f:
        /*0000*/ 	.byte	0x41, 0x90, 0x43, 0x3c, 0x99, 0x95, 0x62, 0xdb, 0xc0, 0xdd, 0x34, 0xf5, 0xd1, 0x57, 0x27, 0xfc
        /*0010*/ 	.byte	0x29, 0x15, 0x44, 0x4e, 0x6e, 0x83, 0xf9, 0xa2
.L_0:


//--------------------- .nv.shared.reserved.0     --------------------------
	.section	.nv.shared.reserved.0,"aw",@nobits
	.weak		__nv_reservedSMEM_offset_0_alias
	.size		__nv_reservedSMEM_offset_0_alias, 0, 64
	.other		__nv_reservedSMEM_offset_0_alias,@"STO_CUDA_RESERVED_SHARED STV_DEFAULT"
__nv_reservedSMEM_offset_0_alias:
	.zero		0
	.zero		64


//--------------------- .nv.constant0._Z12renderKernelPhiif --------------------------
	.section	.nv.constant0._Z12renderKernelPhiif,"a",@progbits
	.sectionflags	@""
	.align	4
.nv.constant0._Z12renderKernelPhiif:
	.zero		916


//--------------------- SYMBOLS --------------------------

	.type		.nv.reservedSmem.offset0,@object
	.size		.nv.reservedSmem.offset0,0x4
